def matmul_kernel(
    a_ptr,
    b_ptr,
    c_ptr,
    M,
    N,
    K,
    stride_am,
    stride_ak,
    stride_bk,
    stride_bn,
    stride_cm,
    stride_cn,
    BLOCK_M: tl.constexpr,
    BLOCK_N: tl.constexpr,
    BLOCK_K: tl.constexpr,
    GROUP_M: tl.constexpr,
):
    pid = tl.program_id(axis=0)
    num_pid_m = tl.cdiv(M, BLOCK_M)
    num_pid_n = tl.cdiv(N, BLOCK_N)
    num_pid_in_group = GROUP_M * num_pid_n
    group_id = pid // num_pid_in_group
    first_pid_m = group_id * GROUP_M
    group_size_m = min(num_pid_m - first_pid_m, GROUP_M)
    pid_m = first_pid_m + ((pid % num_pid_in_group) % group_size_m)
    pid_n = (pid % num_pid_in_group) // group_size_m

    offs_am = (pid_m * BLOCK_M + tl.arange(0, BLOCK_M)) % M
    offs_bn = (pid_n * BLOCK_N + tl.arange(0, BLOCK_N)) % N
    offs_k = tl.arange(0, BLOCK_K)
    a_ptrs = a_ptr + offs_am[:, None] * stride_am + offs_k[None, :] * stride_ak
    b_ptrs = b_ptr + offs_k[:, None] * stride_bk + offs_bn[None, :] * stride_bn

    acc = tl.zeros((BLOCK_M, BLOCK_N), dtype=tl.float32)
    for kk in range(0, tl.cdiv(K, BLOCK_K)):
        a = tl.load(a_ptrs, mask=offs_k[None, :] < K - kk * BLOCK_K, other=0.0)
        b = tl.load(b_ptrs, mask=offs_k[:, None] < K - kk * BLOCK_K, other=0.0)
        acc = tl.dot(a, b, acc)
        a_ptrs += BLOCK_K * stride_ak
        b_ptrs += BLOCK_K * stride_bk

    c = acc.to(c_ptr.dtype.element_ty)
    offs_cm = pid_m * BLOCK_M + tl.arange(0, BLOCK_M)
    offs_cn = pid_n * BLOCK_N + tl.arange(0, BLOCK_N)
    c_ptrs = c_ptr + offs_cm[:, None] * stride_cm + offs_cn[None, :] * stride_cn
    mask = (offs_cm[:, None] < M) & (offs_cn[None, :] < N)
    tl.store(c_ptrs, c, mask=mask)

# config = {"BLOCK_K": 32, "BLOCK_M": 256, "BLOCK_N": 512, "GROUP_M": 8, "arch": "sm_90", "dtype": "fp8e4m3", "num_ctas": 4, "num_stages": 3, "num_warps": 4}
# arch = sm_90


// ===== COMPILED SASS (sm_90a) =====

	.target	sm_90a

	.elftype	@"ET_EXEC"


//--------------------- .note.nv.tkinfo           --------------------------
	.section	.note.nv.tkinfo,"",@"SHT_NOTE"
	.sectionflags	@"SHF_NOTE_NV_TKINFO"
	.tkinfo
        /*0018*/ 	.word	0x00000002
        /*0030*/ 	.string	""
        /*0030*/ 	.string	"ptxas"
        /*0030*/ 	.string	"Cuda compilation tools, release 13.0, V13.0.88"
        /*0030*/ 	.string	"Build cuda_13.0.r13.0/compiler.36424714_0"
        /*0030*/ 	.string	"-v  -suppress-debug-info  -lineinfo  -arch sm_90a "



//--------------------- .note.nv.cuinfo           --------------------------
	.section	.note.nv.cuinfo,"",@"SHT_NOTE"
	.sectionflags	@"SHF_NOTE_NV_CUINFO"
        /*0018*/ 	.short	0x0002
        /*001a*/ 	.short	0x005a
        /*001c*/ 	.short	0x0082
	.zero		2


//--------------------- .nv.info                  --------------------------
	.section	.nv.info,"",@"SHT_CUDA_INFO"
	.align	4


	//----- nvinfo : EIATTR_REGCOUNT
	.align		4
        /*0000*/ 	.byte	0x04, 0x2f
        /*0002*/ 	.short	(.L_1 - .L_0)
	.align		4
.L_0:
        /*0004*/ 	.word	index@(matmul_kernel)
        /*0008*/ 	.word	0x000000ff


	//----- nvinfo : EIATTR_FRAME_SIZE
	.align		4
.L_1:
        /*000c*/ 	.byte	0x04, 0x11
        /*000e*/ 	.short	(.L_3 - .L_2)
	.align		4
.L_2:
        /*0010*/ 	.word	index@(matmul_kernel)
        /*0014*/ 	.word	0x00000568


	//----- nvinfo : EIATTR_MIN_STACK_SIZE
	.align		4
.L_3:
        /*0018*/ 	.byte	0x04, 0x12
        /*001a*/ 	.short	(.L_5 - .L_4)
	.align		4
.L_4:
        /*001c*/ 	.word	index@(matmul_kernel)
        /*0020*/ 	.word	0x00000568
.L_5:


//--------------------- .nv.compat                --------------------------
	.section	.nv.compat,"",@"SHT_CUDA_COMPAT_INFO"
	.align	4
        /*0000*/ 	.byte	0x02, 0x09, 0x01, 0x00, 0x02, 0x02, 0x04, 0x00, 0x02, 0x05, 0x05, 0x00, 0x03, 0x07, 0x01, 0x01
        /*0010*/ 	.byte	0x02, 0x03, 0x00, 0x00, 0x02, 0x06, 0x01, 0x00, 0x04, 0x0b, 0x08, 0x00, 0x00, 0x00, 0x00, 0x00
        /*0020*/ 	.byte	0x00, 0x00, 0x00, 0x00


//--------------------- .nv.info.matmul_kernel    --------------------------
	.section	.nv.info.matmul_kernel,"",@"SHT_CUDA_INFO"
	.sectionflags	@""
	.align	4


	//----- nvinfo : EIATTR_CUDA_API_VERSION
	.align		4
        /*0000*/ 	.byte	0x04, 0x37
        /*0002*/ 	.short	(.L_7 - .L_6)
.L_6:
        /*0004*/ 	.word	0x00000082


	//----- nvinfo : EIATTR_KPARAM_INFO
	.align		4
.L_7:
        /*0008*/ 	.byte	0x04, 0x17
        /*000a*/ 	.short	(.L_9 - .L_8)
.L_8:
        /*000c*/ 	.word	0x00000000
        /*0010*/ 	.short	0x000d
        /*0012*/ 	.short	0x0048
        /*0014*/ 	.byte	0x00, 0xf4, 0x21, 0x00


	//----- nvinfo : EIATTR_KPARAM_INFO
	.align		4
.L_9:
        /*0018*/ 	.byte	0x04, 0x17
        /*001a*/ 	.short	(.L_11 - .L_10)
.L_10:
        /*001c*/ 	.word	0x00000000
        /*0020*/ 	.short	0x000c
        /*0022*/ 	.short	0x0040
        /*0024*/ 	.byte	0x00, 0xf4, 0x21, 0x00


	//----- nvinfo : EIATTR_KPARAM_INFO
	.align		4
.L_11:
        /*0028*/ 	.byte	0x04, 0x17
        /*002a*/ 	.short	(.L_13 - .L_12)
.L_12:
        /*002c*/ 	.word	0x00000000
        /*0030*/ 	.short	0x000b
        /*0032*/ 	.short	0x0038
        /*0034*/ 	.byte	0x00, 0xf0, 0x11, 0x00


	//----- nvinfo : EIATTR_KPARAM_INFO
	.align		4
.L_13:
        /*0038*/ 	.byte	0x04, 0x17
        /*003a*/ 	.short	(.L_15 - .L_14)
.L_14:
        /*003c*/ 	.word	0x00000000
        /*0040*/ 	.short	0x000a
        /*0042*/ 	.short	0x0034
        /*0044*/ 	.byte	0x00, 0xf0, 0x11, 0x00


	//----- nvinfo : EIATTR_KPARAM_INFO
	.align		4
.L_15:
        /*0048*/ 	.byte	0x04, 0x17
        /*004a*/ 	.short	(.L_17 - .L_16)
.L_16:
        /*004c*/ 	.word	0x00000000
        /*0050*/ 	.short	0x0009
        /*0052*/ 	.short	0x0030
        /*0054*/ 	.byte	0x00, 0xf0, 0x11, 0x00


	//----- nvinfo : EIATTR_KPARAM_INFO
	.align		4
.L_17:
        /*0058*/ 	.byte	0x04, 0x17
        /*005a*/ 	.short	(.L_19 - .L_18)
.L_18:
        /*005c*/ 	.word	0x00000000
        /*0060*/ 	.short	0x0008
        /*0062*/ 	.short	0x002c
        /*0064*/ 	.byte	0x00, 0xf0, 0x11, 0x00


	//----- nvinfo : EIATTR_KPARAM_INFO
	.align		4
.L_19:
        /*0068*/ 	.byte	0x04, 0x17
        /*006a*/ 	.short	(.L_21 - .L_20)
.L_20:
        /*006c*/ 	.word	0x00000000
        /*0070*/ 	.short	0x0007
        /*0072*/ 	.short	0x0028
        /*0074*/ 	.byte	0x00, 0xf0, 0x11, 0x00


	//----- nvinfo : EIATTR_KPARAM_INFO
	.align		4
.L_21:
        /*0078*/ 	.byte	0x04, 0x17
        /*007a*/ 	.short	(.L_23 - .L_22)
.L_22:
        /*007c*/ 	.word	0x00000000
        /*0080*/ 	.short	0x0006
        /*0082*/ 	.short	0x0024
        /*0084*/ 	.byte	0x00, 0xf0, 0x11, 0x00


	//----- nvinfo : EIATTR_KPARAM_INFO
	.align		4
.L_23:
        /*0088*/ 	.byte	0x04, 0x17
        /*008a*/ 	.short	(.L_25 - .L_24)
.L_24:
        /*008c*/ 	.word	0x00000000
        /*0090*/ 	.short	0x0005
        /*0092*/ 	.short	0x0020
        /*0094*/ 	.byte	0x00, 0xf0, 0x11, 0x00


	//----- nvinfo : EIATTR_KPARAM_INFO
	.align		4
.L_25:
        /*0098*/ 	.byte	0x04, 0x17
        /*009a*/ 	.short	(.L_27 - .L_26)
.L_26:
        /*009c*/ 	.word	0x00000000
        /*00a0*/ 	.short	0x0004
        /*00a2*/ 	.short	0x001c
        /*00a4*/ 	.byte	0x00, 0xf0, 0x11, 0x00


	//----- nvinfo : EIATTR_KPARAM_INFO
	.align		4
.L_27:
        /*00a8*/ 	.byte	0x04, 0x17
        /*00aa*/ 	.short	(.L_29 - .L_28)
.L_28:
        /*00ac*/ 	.word	0x00000000
        /*00b0*/ 	.short	0x0003
        /*00b2*/ 	.short	0x0018
        /*00b4*/ 	.byte	0x00, 0xf0, 0x11, 0x00


	//----- nvinfo : EIATTR_KPARAM_INFO
	.align		4
.L_29:
        /*00b8*/ 	.byte	0x04, 0x17
        /*00ba*/ 	.short	(.L_31 - .L_30)
.L_30:
        /*00bc*/ 	.word	0x00000000
        /*00c0*/ 	.short	0x0002
        /*00c2*/ 	.short	0x0010
        /*00c4*/ 	.byte	0x00, 0xf4, 0x21, 0x00


	//----- nvinfo : EIATTR_KPARAM_INFO
	.align		4
.L_31:
        /*00c8*/ 	.byte	0x04, 0x17
        /*00ca*/ 	.short	(.L_33 - .L_32)
.L_32:
        /*00cc*/ 	.word	0x00000000
        /*00d0*/ 	.short	0x0001
        /*00d2*/ 	.short	0x0008
        /*00d4*/ 	.byte	0x00, 0xf4, 0x21, 0x00


	//----- nvinfo : EIATTR_KPARAM_INFO
	.align		4
.L_33:
        /*00d8*/ 	.byte	0x04, 0x17
        /*00da*/ 	.short	(.L_35 - .L_34)
.L_34:
        /*00dc*/ 	.word	0x00000000
        /*00e0*/ 	.short	0x0000
        /*00e2*/ 	.short	0x0000
        /*00e4*/ 	.byte	0x00, 0xf4, 0x21, 0x00


	//----- nvinfo : EIATTR_EXPLICIT_CLUSTER
	.align		4
.L_35:
        /*00e8*/ 	.byte	0x01, 0x3e
	.zero		2


	//----- nvinfo : EIATTR_CTA_PER_CLUSTER
	.align		4
        /*00ec*/ 	.byte	0x04, 0x3d
        /*00ee*/ 	.short	(.L_37 - .L_36)
.L_36:
        /*00f0*/ 	.word	0x00000004
        /*00f4*/ 	.word	0x00000001
        /*00f8*/ 	.word	0x00000001


	//----- nvinfo : EIATTR_SPARSE_MMA_MASK
	.align		4
.L_37:
        /*00fc*/ 	.byte	0x03, 0x50
        /*00fe*/ 	.short	0x0000


	//----- nvinfo : EIATTR_MAXREG_COUNT
	.align		4
        /*0100*/ 	.byte	0x03, 0x1b
        /*0102*/ 	.short	0x00ff


	//----- nvinfo : EIATTR_NUM_BARRIERS
	.align		4
        /*0104*/ 	.byte	0x02, 0x4c
        /*0106*/ 	.byte	0x01
	.zero		1


	//----- nvinfo : EIATTR_ANNOTATIONS
	.align		4
        /*0108*/ 	.byte	0x04, 0x55
        /*010a*/ 	.short	(.L_39 - .L_38)


	//   ....[0]....
.L_38:
        /*010c*/ 	.word	0x00000001
        /*0110*/ 	.byte	0x70, 0x00, 0x00, 0x00, 0x01, 0x00, 0x00, 0x00, 0xb0, 0x00, 0x00, 0x00, 0x01, 0x00, 0x00, 0x00
        /* <DEDUP_REMOVED lines=467> */
        /*1e50*/ 	.byte	0x40, 0xbe, 0x00, 0x00, 0x01, 0x00, 0x00, 0x00, 0x70, 0xbe, 0x00, 0x00


	//----- nvinfo : EIATTR_MERCURY_ISA_VERSION
	.align		4
.L_39:
        /*1e5c*/ 	.byte	0x03, 0x5f
        /*1e5e*/ 	.short	0x0101


	//----- nvinfo : EIATTR_EXIT_INSTR_OFFSETS
	.align		4
        /*1e60*/ 	.byte	0x04, 0x1c
        /*1e62*/ 	.short	(.L_41 - .L_40)


	//   ....[0]....
.L_40:
        /*1e64*/ 	.word	0x00015ee0


	//   ....[1]....
        /*1e68*/ 	.word	0x00015f00


	//----- nvinfo : EIATTR_REQNTID
	.align		4
.L_41:
        /*1e6c*/ 	.byte	0x04, 0x10
        /*1e6e*/ 	.short	(.L_43 - .L_42)
.L_42:
        /*1e70*/ 	.word	0x00000080
        /*1e74*/ 	.word	0x00000001
        /*1e78*/ 	.word	0x00000001


	//----- nvinfo : EIATTR_CBANK_PARAM_SIZE
	.align		4
.L_43:
        /*1e7c*/ 	.byte	0x03, 0x19
        /*1e7e*/ 	.short	0x0050


	//----- nvinfo : EIATTR_PARAM_CBANK
	.align		4
        /*1e80*/ 	.byte	0x04, 0x0a
        /*1e82*/ 	.short	(.L_45 - .L_44)
	.align		4
.L_44:
        /*1e84*/ 	.word	index@(.nv.constant0.matmul_kernel)
        /*1e88*/ 	.short	0x0210
        /*1e8a*/ 	.short	0x0050


	//----- nvinfo : EIATTR_SW_WAR
	.align		4
.L_45:
        /*1e8c*/ 	.byte	0x04, 0x36
        /*1e8e*/ 	.short	(.L_47 - .L_46)
.L_46:
        /*1e90*/ 	.word	0x00000008
.L_47:


//--------------------- .nv.callgraph             --------------------------
	.section	.nv.callgraph,"",@"SHT_CUDA_CALLGRAPH"
	.align	4
	.sectionentsize	8
	.align		4
        /*0000*/ 	.word	0x00000000
	.align		4
        /*0004*/ 	.word	0xffffffff
	.align		4
        /*0008*/ 	.word	0x00000000
	.align		4
        /*000c*/ 	.word	0xfffffffe
	.align		4
        /*0010*/ 	.word	0x00000000
	.align		4
        /*0014*/ 	.word	0xfffffffd
	.align		4
        /*0018*/ 	.word	0x00000000
	.align		4
        /*001c*/ 	.word	0xfffffffc


//--------------------- .text.matmul_kernel       --------------------------
	.section	.text.matmul_kernel,"ax",@progbits
	.align	128
        .global         matmul_kernel
        .type           matmul_kernel,@function
        .size           matmul_kernel,(.L_x_3 - matmul_kernel)
        .other          matmul_kernel,@"STO_CUDA_ENTRY STV_DEFAULT"
matmul_kernel:
.text.matmul_kernel:
[----:B------:R-:W0:Y:S08]  /*0000*/  LDC R1, c[0x0][0x28] ;  /* 0x00000a00ff017b82 */ /* 0x000e300000000800 */
[----:B------:R-:W1:Y:S01]  /*0010*/  LDC.64 R2, c[0x0][0x228] ;  /* 0x00008a00ff027b82 */ /* 0x000e620000000a00 */
[----:B0-----:R-:W-:Y:S01]  /*0020*/  VIADD R1, R1, 0xfffffa98 ;  /* 0xfffffa9801017836 */ /* 0x001fe20000000000 */
[----:B------:R-:W0:Y:S01]  /*0030*/  S2R R154, SR_TID.X ;  /* 0x00000000009a7919 */ /* 0x000e220000002100 */
[----:B------:R-:W-:Y:S01]  /*0040*/  ULDC.64 UR14, c[0x0][0x208] ;  /* 0x00008200000e7ab9 */ /* 0x000fe20000000a00 */
[----:B------:R-:W-:-:S02]  /*0050*/  CS2R R24, SRZ ;  /* 0x0000000000187805 */ /* 0x000fc4000001ff00 */
[----:B------:R-:W-:Y:S01]  /*0060*/  CS2R R26, SRZ ;  /* 0x00000000001a7805 */ /* 0x000fe2000001ff00 */
[----:B------:R2:W-:Y:S01]  /*0070*/  STL [R1], RZ ;  /* 0x000000ff01007387 */ /* 0x0005e20000100800 */
[----:B------:R-:W-:Y:S01]  /*0080*/  CS2R R28, SRZ ;  /* 0x00000000001c7805 */ /* 0x000fe2000001ff00 */
[----:B------:R-:W3:Y:S01]  /*0090*/  S2UR UR4, SR_CTAID.X ;  /* 0x00000000000479c3 */ /* 0x000ee20000002500 */
[----:B------:R-:W-:Y:S01]  /*00a0*/  CS2R R30, SRZ ;  /* 0x00000000001e7805 */ /* 0x000fe2000001ff00 */
[----:B------:R2:W-:Y:S01]  /*00b0*/  STL [R1+0x4], RZ ;  /* 0x000004ff01007387 */ /* 0x0005e20000100800 */
[----:B------:R-:W-:Y:S02]  /*00c0*/  CS2R R32, SRZ ;  /* 0x0000000000207805 */ /* 0x000fe4000001ff00 */
[----:B------:R-:W-:Y:S02]  /*00d0*/  CS2R R34, SRZ ;  /* 0x0000000000227805 */ /* 0x000fe4000001ff00 */
[----:B------:R-:W-:Y:S01]  /*00e0*/  CS2R R36, SRZ ;  /* 0x0000000000247805 */ /* 0x000fe2000001ff00 */
[----:B------:R2:W-:Y:S01]  /*00f0*/  STL [R1+0x8], RZ ;  /* 0x000008ff01007387 */ /* 0x0005e20000100800 */
[----:B------:R-:W-:Y:S01]  /*0100*/  CS2R R38, SRZ ;  /* 0x0000000000267805 */ /* 0x000fe2000001ff00 */
[----:B------:R-:W4:Y:S01]  /*0110*/  LDC R190, c[0x0][0x230] ;  /* 0x00008c00ffbe7b82 */ /* 0x000f220000000800 */
[----:B------:R-:W-:Y:S01]  /*0120*/  CS2R R40, SRZ ;  /* 0x0000000000287805 */ /* 0x000fe2000001ff00 */
[----:B------:R2:W-:Y:S01]  /*0130*/  STL [R1+0xc], RZ ;  /* 0x00000cff01007387 */ /* 0x0005e20000100800 */
[----:B------:R-:W-:-:S02]  /*0140*/  CS2R R42, SRZ ;  /* 0x00000000002a7805 */ /* 0x000fc4000001ff00 */
[----:B------:R-:W-:Y:S02]  /*0150*/  CS2R R44, SRZ ;  /* 0x00000000002c7805 */ /* 0x000fe4000001ff00 */
[----:B------:R-:W-:Y:S01]  /*0160*/  CS2R R46, SRZ ;  /* 0x00000000002e7805 */ /* 0x000fe2000001ff00 */
[----:B------:R2:W-:Y:S01]  /*0170*/  STL [R1+0x10], RZ ;  /* 0x000010ff01007387 */ /* 0x0005e20000100800 */
[----:B------:R-:W-:Y:S01]  /*0180*/  CS2R R48, SRZ ;  /* 0x0000000000307805 */ /* 0x000fe2000001ff00 */
[----:B-1----:R-:W-:Y:S01]  /*0190*/  VIADD R0, R3, 0x1ff ;  /* 0x000001ff03007836 */ /* 0x002fe20000000000 */
[----:B------:R-:W-:Y:S01]  /*01a0*/  CS2R R50, SRZ ;  /* 0x0000000000327805 */ /* 0x000fe2000001ff00 */
[----:B------:R2:W-:Y:S01]  /*01b0*/  STL [R1+0x14], RZ ;  /* 0x000014ff01007387 */ /* 0x0005e20000100800 */
[----:B------:R-:W-:Y:S02]  /*01c0*/  CS2R R52, SRZ ;  /* 0x0000000000347805 */ /* 0x000fe4000001ff00 */
[----:B------:R-:W-:-:S02]  /*01d0*/  CS2R R54, SRZ ;  /* 0x0000000000367805 */ /* 0x000fc4000001ff00 */
[----:B------:R-:W-:Y:S01]  /*01e0*/  SHF.R.S32.HI R5, RZ, 0x1f, R0 ;  /* 0x0000001fff057819 */ /* 0x000fe20000011400 */
[----:B------:R2:W-:Y:S01]  /*01f0*/  STL [R1+0x18], RZ ;  /* 0x000018ff01007387 */ /* 0x0005e20000100800 */
[----:B------:R-:W-:Y:S02]  /*0200*/  CS2R R56, SRZ ;  /* 0x0000000000387805 */ /* 0x000fe4000001ff00 */
[----:B---3--:R-:W-:Y:S01]  /*0210*/  I2FP.F32.U32 R7, UR4 ;  /* 0x0000000400077c45 */ /* 0x008fe20008201000 */
[----:B------:R-:W-:Y:S01]  /*0220*/  ULDC UR4, c[0x0][0x150] ;  /* 0x0000540000047ab9 */ /* 0x000fe20000000800 */
[----:B------:R-:W-:Y:S01]  /*0230*/  LEA.HI R5, R5, R0, RZ, 0x9 ;  /* 0x0000000005057211 */ /* 0x000fe200078f48ff */
[----:B------:R2:W-:Y:S01]  /*0240*/  STL [R1+0x1c], RZ ;  /* 0x00001cff01007387 */ /* 0x0005e20000100800 */
[----:B0-----:R-:W-:Y:S01]  /*0250*/  LOP3.LUT R153, R154, 0x7f, RZ, 0xc0, !PT ;  /* 0x0000007f9a997812 */ /* 0x001fe200078ec0ff */
[----:B------:R-:W-:Y:S01]  /*0260*/  FMUL R7, R7, UR4 ;  /* 0x0000000407077c20 */ /* 0x000fe20008400000 */
[----:B------:R-:W-:Y:S01]  /*0270*/  SHF.R.S32.HI R5, RZ, 0x9, R5 ;  /* 0x00000009ff057819 */ /* 0x000fe20000011405 */
[----:B------:R2:W-:Y:S01]  /*0280*/  STL [R1+0x20], RZ ;  /* 0x000020ff01007387 */ /* 0x0005e20000100800 */
[----:B----4-:R-:W-:Y:S01]  /*0290*/  VIADD R190, R190, 0x1f ;  /* 0x0000001fbebe7836 */ /* 0x010fe20000000000 */
[----:B------:R-:W-:-:S02]  /*02a0*/  CS2R R58, SRZ ;  /* 0x00000000003a7805 */ /* 0x000fc4000001ff00 */
[----:B------:R-:W-:Y:S01]  /*02b0*/  CS2R R60, SRZ ;  /* 0x00000000003c7805 */ /* 0x000fe2000001ff00 */
[----:B------:R-:W-:Y:S01]  /*02c0*/  IMAD.SHL.U32 R6, R5, 0x8, RZ ;  /* 0x0000000805067824 */ /* 0x000fe200078e00ff */
[----:B------:R-:W0:Y:S01]  /*02d0*/  F2I.U32.TRUNC.NTZ R7, R7 ;  /* 0x0000000700077305 */ /* 0x000e22000020f000 */
[----:B------:R2:W-:Y:S01]  /*02e0*/  STL [R1+0x24], RZ ;  /* 0x000024ff01007387 */ /* 0x0005e20000100800 */
[----:B------:R-:W-:Y:S02]  /*02f0*/  CS2R R62, SRZ ;  /* 0x00000000003e7805 */ /* 0x000fe4000001ff00 */
[----:B------:R-:W-:Y:S02]  /*0300*/  CS2R R64, SRZ ;  /* 0x0000000000407805 */ /* 0x000fe4000001ff00 */
[----:B------:R-:W-:Y:S01]  /*0310*/  IABS R9, R6 ;  /* 0x0000000600097213 */ /* 0x000fe20000000000 */
[----:B------:R2:W-:Y:S01]  /*0320*/  STL [R1+0x28], RZ ;  /* 0x000028ff01007387 */ /* 0x0005e20000100800 */
[----:B------:R-:W-:-:S02]  /*0330*/  CS2R R66, SRZ ;  /* 0x0000000000427805 */ /* 0x000fc4000001ff00 */
[----:B------:R-:W-:Y:S01]  /*0340*/  CS2R R68, SRZ ;  /* 0x0000000000447805 */ /* 0x000fe2000001ff00 */
[----:B------:R-:W1:Y:S01]  /*0350*/  I2F.RP R0, R9 ;  /* 0x0000000900007306 */ /* 0x000e620000209400 */
[----:B------:R2:W-:Y:S01]  /*0360*/  STL [R1+0x2c], RZ ;  /* 0x00002cff01007387 */ /* 0x0005e20000100800 */
[----:B------:R-:W-:Y:S02]  /*0370*/  CS2R R70, SRZ ;  /* 0x0000000000467805 */ /* 0x000fe4000001ff00 */
[----:B------:R-:W-:Y:S02]  /*0380*/  CS2R R72, SRZ ;  /* 0x0000000000487805 */ /* 0x000fe4000001ff00 */
[----:B------:R-:W-:Y:S01]  /*0390*/  CS2R R74, SRZ ;  /* 0x00000000004a7805 */ /* 0x000fe2000001ff00 */
[----:B------:R2:W-:Y:S01]  /*03a0*/  STL [R1+0x30], RZ ;  /* 0x000030ff01007387 */ /* 0x0005e20000100800 */
[----:B------:R-:W-:Y:S02]  /*03b0*/  CS2R R76, SRZ ;  /* 0x00000000004c7805 */ /* 0x000fe4000001ff00 */
[----:B0-----:R-:W-:-:S02]  /*03c0*/  IABS R13, R7 ;  /* 0x00000007000d7213 */ /* 0x001fc40000000000 */
[----:B------:R-:W-:Y:S01]  /*03d0*/  CS2R R78, SRZ ;  /* 0x00000000004e7805 */ /* 0x000fe2000001ff00 */
[----:B------:R2:W-:Y:S01]  /*03e0*/  STL [R1+0x34], RZ ;  /* 0x000034ff01007387 */ /* 0x0005e20000100800 */
[----:B------:R-:W-:Y:S02]  /*03f0*/  CS2R R80, SRZ ;  /* 0x0000000000507805 */ /* 0x000fe4000001ff00 */
[----:B------:R-:W-:Y:S02]  /*0400*/  CS2R R82, SRZ ;  /* 0x0000000000527805 */ /* 0x000fe4000001ff00 */
[----:B------:R-:W-:Y:S01]  /*0410*/  CS2R R84, SRZ ;  /* 0x0000000000547805 */ /* 0x000fe2000001ff00 */
[----:B------:R2:W-:Y:S01]  /*0420*/  STL [R1+0x38], RZ ;  /* 0x000038ff01007387 */ /* 0x0005e20000100800 */
[----:B------:R-:W-:Y:S01]  /*0430*/  CS2R R86, SRZ ;  /* 0x0000000000567805 */ /* 0x000fe2000001ff00 */
[----:B-1----:R-:W0:Y:S01]  /*0440*/  MUFU.RCP R0, R0 ;  /* 0x0000000000007308 */ /* 0x002e220000001000 */
[----:B------:R-:W-:Y:S01]  /*0450*/  CS2R R88, SRZ ;  /* 0x0000000000587805 */ /* 0x000fe2000001ff00 */
[----:B------:R2:W-:Y:S01]  /*0460*/  STL [R1+0x3c], RZ ;  /* 0x00003cff01007387 */ /* 0x0005e20000100800 */
[----:B------:R-:W-:-:S02]  /*0470*/  CS2R R90, SRZ ;  /* 0x00000000005a7805 */ /* 0x000fc4000001ff00 */
[----:B------:R-:W-:Y:S02]  /*0480*/  CS2R R92, SRZ ;  /* 0x00000000005c7805 */ /* 0x000fe4000001ff00 */
[----:B------:R-:W-:Y:S01]  /*0490*/  CS2R R94, SRZ ;  /* 0x00000000005e7805 */ /* 0x000fe2000001ff00 */
[----:B------:R2:W-:Y:S01]  /*04a0*/  STL [R1+0x40], RZ ;  /* 0x000040ff01007387 */ /* 0x0005e20000100800 */
[----:B------:R-:W-:Y:S02]  /*04b0*/  CS2R R96, SRZ ;  /* 0x0000000000607805 */ /* 0x000fe4000001ff00 */
[----:B------:R-:W-:Y:S02]  /*04c0*/  CS2R R98, SRZ ;  /* 0x0000000000627805 */ /* 0x000fe4000001ff00 */
[----:B------:R-:W-:Y:S01]  /*04d0*/  CS2R R100, SRZ ;  /* 0x0000000000647805 */ /* 0x000fe2000001ff00 */
[----:B------:R2:W-:Y:S01]  /*04e0*/  STL [R1+0x44], RZ ;  /* 0x000044ff01007387 */ /* 0x0005e20000100800 */
[----:B------:R-:W-:-:S02]  /*04f0*/  CS2R R102, SRZ ;  /* 0x0000000000667805 */ /* 0x000fc4000001ff00 */
[----:B------:R-:W-:Y:S02]  /*0500*/  CS2R R104, SRZ ;  /* 0x0000000000687805 */ /* 0x000fe4000001ff00 */
[----:B------:R-:W-:Y:S01]  /*0510*/  CS2R R106, SRZ ;  /* 0x00000000006a7805 */ /* 0x000fe2000001ff00 */
[----:B------:R2:W-:Y:S01]  /*0520*/  STL [R1+0x48], RZ ;  /* 0x000048ff01007387 */ /* 0x0005e20000100800 */
[----:B------:R-:W-:Y:S02]  /*0530*/  CS2R R108, SRZ ;  /* 0x00000000006c7805 */ /* 0x000fe4000001ff00 */
[----:B------:R-:W-:Y:S01]  /*0540*/  CS2R R110, SRZ ;  /* 0x00000000006e7805 */ /* 0x000fe2000001ff00 */
[----:B0-----:R-:W-:Y:S01]  /*0550*/  VIADD R4, R0, 0xffffffe ;  /* 0x0ffffffe00047836 */ /* 0x001fe20000000000 */
[----:B------:R-:W-:Y:S01]  /*0560*/  IABS R0, R6 ;  /* 0x0000000600007213 */ /* 0x000fe20000000000 */
[----:B------:R2:W-:Y:S01]  /*0570*/  STL [R1+0x4c], RZ ;  /* 0x00004cff01007387 */ /* 0x0005e20000100800 */
[----:B------:R-:W-:Y:S01]  /*0580*/  CS2R R112, SRZ ;  /* 0x0000000000707805 */ /* 0x000fe2000001ff00 */
[----:B------:R0:W1:Y:S01]  /*0590*/  F2I.FTZ.U32.TRUNC.NTZ R5, R4 ;  /* 0x0000000400057305 */ /* 0x000062000021f000 */
[----:B------:R-:W-:Y:S01]  /*05a0*/  CS2R R114, SRZ ;  /* 0x0000000000727805 */ /* 0x000fe2000001ff00 */
[----:B------:R-:W-:Y:S01]  /*05b0*/  IMAD.MOV R0, RZ, RZ, -R0 ;  /* 0x000000ffff007224 */ /* 0x000fe200078e0a00 */
[----:B------:R2:W-:Y:S01]  /*05c0*/  STL [R1+0x50], RZ ;  /* 0x000050ff01007387 */ /* 0x0005e20000100800 */
[----:B------:R-:W-:-:S02]  /*05d0*/  CS2R R116, SRZ ;  /* 0x0000000000747805 */ /* 0x000fc4000001ff00 */
[----:B------:R-:W-:Y:S02]  /*05e0*/  CS2R R118, SRZ ;  /* 0x0000000000767805 */ /* 0x000fe4000001ff00 */
[----:B------:R-:W-:Y:S01]  /*05f0*/  CS2R R120, SRZ ;  /* 0x0000000000787805 */ /* 0x000fe2000001ff00 */
[----:B------:R2:W-:Y:S01]  /*0600*/  STL [R1+0x54], RZ ;  /* 0x000054ff01007387 */ /* 0x0005e20000100800 */
[----:B------:R-:W-:Y:S01]  /*0610*/  CS2R R122, SRZ ;  /* 0x00000000007a7805 */ /* 0x000fe2000001ff00 */
[----:B0-----:R-:W-:Y:S01]  /*0620*/  IMAD.MOV.U32 R4, RZ, RZ, RZ ;  /* 0x000000ffff047224 */ /* 0x001fe200078e00ff */
[----:B------:R-:W-:Y:S01]  /*0630*/  CS2R R124, SRZ ;  /* 0x00000000007c7805 */ /* 0x000fe2000001ff00 */
[----:B------:R2:W-:Y:S01]  /*0640*/  STL [R1+0x58], RZ ;  /* 0x000058ff01007387 */ /* 0x0005e20000100800 */
[----:B------:R-:W-:Y:S02]  /*0650*/  CS2R R126, SRZ ;  /* 0x00000000007e7805 */ /* 0x000fe4000001ff00 */
[----:B------:R-:W-:-:S02]  /*0660*/  CS2R R128, SRZ ;  /* 0x0000000000807805 */ /* 0x000fc4000001ff00 */
[----:B------:R-:W-:Y:S01]  /*0670*/  CS2R R130, SRZ ;  /* 0x0000000000827805 */ /* 0x000fe2000001ff00 */
[--C-:B-1----:R-:W-:Y:S01]  /*0680*/  IMAD.MOV R8, RZ, RZ, -R5.reuse ;  /* 0x000000ffff087224 */ /* 0x102fe200078e0a05 */
[----:B------:R2:W-:Y:S01]  /*0690*/  STL [R1+0x5c], RZ ;  /* 0x00005cff01007387 */ /* 0x0005e20000100800 */
[----:B------:R-:W-:Y:S02]  /*06a0*/  CS2R R132, SRZ ;  /* 0x0000000000847805 */ /* 0x000fe4000001ff00 */
[----:B------:R-:W-:Y:S01]  /*06b0*/  CS2R R134, SRZ ;  /* 0x0000000000867805 */ /* 0x000fe2000001ff00 */
[----:B------:R-:W-:Y:S01]  /*06c0*/  IMAD R11, R8, R9, RZ ;  /* 0x00000009080b7224 */ /* 0x000fe200078e02ff */
[----:B------:R2:W-:Y:S01]  /*06d0*/  STL [R1+0x60], RZ ;  /* 0x000060ff01007387 */ /* 0x0005e20000100800 */
[----:B------:R-:W-:Y:S02]  /*06e0*/  CS2R R136, SRZ ;  /* 0x0000000000887805 */ /* 0x000fe4000001ff00 */
[----:B------:R-:W-:Y:S01]  /*06f0*/  CS2R R138, SRZ ;  /* 0x00000000008a7805 */ /* 0x000fe2000001ff00 */
[----:B------:R-:W-:Y:S01]  /*0700*/  IMAD.HI.U32 R4, R5, R11, R4 ;  /* 0x0000000b05047227 */ /* 0x000fe200078e0004 */
[----:B------:R2:W-:Y:S01]  /*0710*/  STL [R1+0x64], RZ ;  /* 0x000064ff01007387 */ /* 0x0005e20000100800 */
[----:B------:R-:W-:-:S02]  /*0720*/  CS2R R140, SRZ ;  /* 0x00000000008c7805 */ /* 0x000fc4000001ff00 */
[----:B------:R-:W-:Y:S02]  /*0730*/  CS2R R142, SRZ ;  /* 0x00000000008e7805 */ /* 0x000fe4000001ff00 */
[----:B------:R-:W-:Y:S01]  /*0740*/  CS2R R144, SRZ ;  /* 0x0000000000907805 */ /* 0x000fe2000001ff00 */
[----:B------:R2:W-:Y:S01]  /*0750*/  STL [R1+0x68], RZ ;  /* 0x000068ff01007387 */ /* 0x0005e20000100800 */
[----:B------:R-:W-:Y:S01]  /*0760*/  IMAD.HI.U32 R4, R4, R13, RZ ;  /* 0x0000000d04047227 */ /* 0x000fe200078e00ff */
[----:B------:R-:W-:Y:S02]  /*0770*/  CS2R R146, SRZ ;  /* 0x0000000000927805 */ /* 0x000fe4000001ff00 */
[----:B------:R-:W-:Y:S01]  /*0780*/  CS2R R148, SRZ ;  /* 0x0000000000947805 */ /* 0x000fe2000001ff00 */
[----:B------:R2:W-:Y:S01]  /*0790*/  STL [R1+0x6c], RZ ;  /* 0x00006cff01007387 */ /* 0x0005e20000100800 */
[----:B------:R-:W-:Y:S01]  /*07a0*/  IMAD R0, R4, R0, R13 ;  /* 0x0000000004007224 */ /* 0x000fe200078e020d */
[----:B------:R-:W-:-:S02]  /*07b0*/  CS2R R150, SRZ ;  /* 0x0000000000967805 */ /* 0x000fc4000001ff00 */
[----:B------:R2:W-:Y:S02]  /*07c0*/  STL [R1+0x70], RZ ;  /* 0x000070ff01007387 */ /* 0x0005e40000100800 */
[----:B------:R-:W-:Y:S02]  /*07d0*/  ISETP.GT.U32.AND P1, PT, R9, R0, PT ;  /* 0x000000000900720c */ /* 0x000fe40003f24070 */
[----:B------:R2:W-:Y:S04]  /*07e0*/  STL [R1+0x74], RZ ;  /* 0x000074ff01007387 */ /* 0x0005e80000100800 */
[----:B------:R2:W-:Y:S04]  /*07f0*/  STL [R1+0x78], RZ ;  /* 0x000078ff01007387 */ /* 0x0005e80000100800 */
[----:B------:R2:W-:Y:S03]  /*0800*/  STL [R1+0x7c], RZ ;  /* 0x00007cff01007387 */ /* 0x0005e60000100800 */
[----:B------:R-:W-:Y:S01]  /*0810*/  @!P1 IMAD.IADD R0, R0, 0x1, -R9 ;  /* 0x0000000100009824 */ /* 0x000fe200078e0a09 */
[----:B------:R2:W-:Y:S01]  /*0820*/  STL [R1+0x80], RZ ;  /* 0x000080ff01007387 */ /* 0x0005e20000100800 */
[----:B------:R-:W-:Y:S01]  /*0830*/  @!P1 VIADD R4, R4, 0x1 ;  /* 0x0000000104049836 */ /* 0x000fe20000000000 */
[----:B------:R-:W-:-:S02]  /*0840*/  ISETP.NE.AND P1, PT, R6, RZ, PT ;  /* 0x000000ff0600720c */ /* 0x000fc40003f25270 */
[----:B------:R-:W-:Y:S01]  /*0850*/  ISETP.GE.U32.AND P0, PT, R0, R9, PT ;  /* 0x000000090000720c */ /* 0x000fe20003f06070 */
[----:B------:R2:W-:Y:S01]  /*0860*/  STL [R1+0x84], RZ ;  /* 0x000084ff01007387 */ /* 0x0005e20000100800 */
[----:B------:R-:W-:-:S03]  /*0870*/  LOP3.LUT R0, R7, R6, RZ, 0x3c, !PT ;  /* 0x0000000607007212 */ /* 0x000fc600078e3cff */
[----:B------:R2:W-:Y:S01]  /*0880*/  STL [R1+0x88], RZ ;  /* 0x000088ff01007387 */ /* 0x0005e20000100800 */
[----:B------:R-:W-:Y:S01]  /*0890*/  ISETP.GE.AND P2, PT, R0, RZ, PT ;  /* 0x000000ff0000720c */ /* 0x000fe20003f46270 */
[----:B------:R-:W-:Y:S02]  /*08a0*/  VIADD R0, R2, 0xff ;  /* 0x000000ff02007836 */ /* 0x000fe40000000000 */
[----:B------:R2:W-:Y:S03]  /*08b0*/  STL [R1+0x8c], RZ ;  /* 0x00008cff01007387 */ /* 0x0005e60000100800 */
[----:B------:R-:W-:Y:S01]  /*08c0*/  SHF.R.S32.HI R5, RZ, 0x1f, R0 ;  /* 0x0000001fff057819 */ /* 0x000fe20000011400 */
[----:B------:R-:W-:Y:S01]  /*08d0*/  @P0 VIADD R4, R4, 0x1 ;  /* 0x0000000104040836 */ /* 0x000fe20000000000 */
[----:B------:R2:W-:Y:S02]  /*08e0*/  STL [R1+0x90], RZ ;  /* 0x000090ff01007387 */ /* 0x0005e40000100800 */
[----:B------:R-:W-:-:S02]  /*08f0*/  LEA.HI R5, R5, R0, RZ, 0x8 ;  /* 0x0000000005057211 */ /* 0x000fc400078f40ff */
[----:B------:R2:W-:Y:S01]  /*0900*/  STL [R1+0x94], RZ ;  /* 0x000094ff01007387 */ /* 0x0005e20000100800 */
[----:B------:R-:W-:Y:S01]  /*0910*/  @!P2 IMAD.MOV R4, RZ, RZ, -R4 ;  /* 0x000000ffff04a224 */ /* 0x000fe200078e0a04 */
[----:B------:R-:W-:Y:S02]  /*0920*/  @!P1 LOP3.LUT R4, RZ, R6, RZ, 0x33, !PT ;  /* 0x00000006ff049212 */ /* 0x000fe400078e33ff */
[----:B------:R2:W-:Y:S03]  /*0930*/  STL [R1+0x98], RZ ;  /* 0x000098ff01007387 */ /* 0x0005e60000100800 */
[----:B------:R-:W-:Y:S01]  /*0940*/  IMAD.SHL.U32 R8, R4, 0x8, RZ ;  /* 0x0000000804087824 */ /* 0x000fe200078e00ff */
[----:B------:R2:W-:Y:S01]  /*0950*/  STL [R1+0x9c], RZ ;  /* 0x00009cff01007387 */ /* 0x0005e20000100800 */
[----:B------:R-:W-:-:S03]  /*0960*/  IMAD.MOV R4, RZ, RZ, -R4 ;  /* 0x000000ffff047224 */ /* 0x000fc600078e0a04 */
[----:B------:R-:W-:Y:S01]  /*0970*/  LEA.HI.SX32 R5, R5, -R8, 0x18 ;  /* 0x8000000805057211 */ /* 0x000fe200078fc2ff */
[----:B------:R-:W-:Y:S01]  /*0980*/  IMAD R13, R6, R4, R7 ;  /* 0x00000004060d7224 */ /* 0x000fe200078e0207 */
[----:B------:R2:W-:Y:S02]  /*0990*/  STL [R1+0xa0], RZ ;  /* 0x0000a0ff01007387 */ /* 0x0005e40000100800 */
[----:B------:R-:W-:Y:S02]  /*09a0*/  VIMNMX R10, R5, 0x8, PT ;  /* 0x00000008050a7848 */ /* 0x000fe40003fe0100 */
[----:B------:R2:W-:Y:S02]  /*09b0*/  STL [R1+0xa4], RZ ;  /* 0x0000a4ff01007387 */ /* 0x0005e40000100800 */
[-C--:B------:R-:W-:Y:S02]  /*09c0*/  IABS R9, R10.reuse ;  /* 0x0000000a00097213 */ /* 0x080fe40000000000 */
[----:B------:R2:W-:Y:S01]  /*09d0*/  STL [R1+0xa8], RZ ;  /* 0x0000a8ff01007387 */ /* 0x0005e20000100800 */
[----:B------:R-:W-:Y:S01]  /*09e0*/  IABS R6, R10 ;  /* 0x0000000a00067213 */ /* 0x000fe20000000000 */
[----:B------:R-:W0:Y:S02]  /*09f0*/  I2F.RP R0, R9 ;  /* 0x0000000900007306 */ /* 0x000e240000209400 */
[----:B------:R2:W-:Y:S04]  /*0a00*/  STL [R1+0xac], RZ ;  /* 0x0000acff01007387 */ /* 0x0005e80000100800 */
[----:B------:R2:W-:Y:S04]  /*0a10*/  STL [R1+0xb0], RZ ;  /* 0x0000b0ff01007387 */ /* 0x0005e80000100800 */
[----:B------:R2:W-:Y:S04]  /*0a20*/  STL [R1+0xb4], RZ ;  /* 0x0000b4ff01007387 */ /* 0x0005e80000100800 */
[----:B------:R2:W-:Y:S01]  /*0a30*/  STL [R1+0xb8], RZ ;  /* 0x0000b8ff01007387 */ /* 0x0005e20000100800 */
[----:B0-----:R-:W0:Y:S03]  /*0a40*/  MUFU.RCP R0, R0 ;  /* 0x0000000000007308 */ /* 0x001e260000001000 */
[----:B------:R2:W-:Y:S04]  /*0a50*/  STL [R1+0xbc], RZ ;  /* 0x0000bcff01007387 */ /* 0x0005e80000100800 */
[----:B------:R2:W-:Y:S04]  /*0a60*/  STL [R1+0xc0], RZ ;  /* 0x0000c0ff01007387 */ /* 0x0005e80000100800 */
[----:B------:R2:W-:Y:S04]  /*0a70*/  STL [R1+0xc4], RZ ;  /* 0x0000c4ff01007387 */ /* 0x0005e80000100800 */
[----:B------:R2:W-:Y:S01]  /*0a80*/  STL [R1+0xc8], RZ ;  /* 0x0000c8ff01007387 */ /* 0x0005e20000100800 */
[----:B0-----:R-:W-:-:S02]  /*0a90*/  VIADD R5, R0, 0xffffffe ;  /* 0x0ffffffe00057836 */ /* 0x001fc40000000000 */
[----:B------:R-:W-:Y:S01]  /*0aa0*/  IMAD.MOV R0, RZ, RZ, -R6 ;  /* 0x000000ffff007224 */ /* 0x000fe200078e0a06 */
[----:B------:R2:W-:Y:S03]  /*0ab0*/  STL [R1+0xcc], RZ ;  /* 0x0000ccff01007387 */ /* 0x0005e60000100800 */
[----:B------:R-:W0:Y:S01]  /*0ac0*/  F2I.FTZ.U32.TRUNC.NTZ R5, R5 ;  /* 0x0000000500057305 */ /* 0x000e22000021f000 */
[----:B------:R2:W-:Y:S04]  /*0ad0*/  STL [R1+0xd0], RZ ;  /* 0x0000d0ff01007387 */ /* 0x0005e80000100800 */
[----:B------:R2:W-:Y:S04]  /*0ae0*/  STL [R1+0xd4], RZ ;  /* 0x0000d4ff01007387 */ /* 0x0005e80000100800 */
[----:B------:R2:W-:Y:S04]  /*0af0*/  STL [R1+0xd8], RZ ;  /* 0x0000d8ff01007387 */ /* 0x0005e80000100800 */
[----:B------:R2:W-:Y:S01]  /*0b00*/  STL [R1+0xdc], RZ ;  /* 0x0000dcff01007387 */ /* 0x0005e20000100800 */
[----:B0-----:R-:W-:-:S03]  /*0b10*/  IMAD.MOV R11, RZ, RZ, -R5 ;  /* 0x000000ffff0b7224 */ /* 0x001fc600078e0a05 */
[----:B------:R2:W-:Y:S01]  /*0b20*/  STL [R1+0xe0], RZ ;  /* 0x0000e0ff01007387 */ /* 0x0005e20000100800 */
[----:B------:R-:W-:Y:S01]  /*0b30*/  IMAD.MOV.U32 R4, RZ, RZ, R11 ;  /* 0x000000ffff047224 */ /* 0x000fe200078e000b */
[----:B------:R-:W-:Y:S02]  /*0b40*/  IABS R11, R13 ;  /* 0x0000000d000b7213 */ /* 0x000fe40000000000 */
[----:B------:R2:W-:Y:S01]  /*0b50*/  STL [R1+0xe4], RZ ;  /* 0x0000e4ff01007387 */ /* 0x0005e20000100800 */
[----:B------:R-:W-:Y:S02]  /*0b60*/  IMAD R7, R4, R9, RZ ;  /* 0x0000000904077224 */ /* 0x000fe400078e02ff */
[----:B------:R-:W-:Y:S01]  /*0b70*/  IMAD.MOV.U32 R4, RZ, RZ, RZ ;  /* 0x000000ffff047224 */ /* 0x000fe200078e00ff */
[----:B------:R2:W-:Y:S03]  /*0b80*/  STL [R1+0xe8], RZ ;  /* 0x0000e8ff01007387 */ /* 0x0005e60000100800 */
[----:B------:R-:W-:Y:S01]  /*0b90*/  IMAD.HI.U32 R4, R5, R7, R4 ;  /* 0x0000000705047227 */ /* 0x000fe200078e0004 */
[----:B------:R2:W-:Y:S01]  /*0ba0*/  STL [R1+0xec], RZ ;  /* 0x0000ecff01007387 */ /* 0x0005e20000100800 */
[----:B------:R-:W-:-:S02]  /*0bb0*/  LOP3.LUT R5, R13, R10, RZ, 0x3c, !PT ;  /* 0x0000000a0d057212 */ /* 0x000fc400078e3cff */
[----:B------:R-:W-:Y:S01]  /*0bc0*/  MOV R7, 0x400 ;  /* 0x0000040000077802 */ /* 0x000fe20000000f00 */
[----:B------:R2:W-:Y:S01]  /*0bd0*/  STL [R1+0xf0], RZ ;  /* 0x0000f0ff01007387 */ /* 0x0005e20000100800 */
[----:B------:R-:W-:Y:S01]  /*0be0*/  IMAD.HI.U32 R4, R4, R11, RZ ;  /* 0x0000000b04047227 */ /* 0x000fe200078e00ff */
[----:B------:R-:W-:Y:S02]  /*0bf0*/  ISETP.GE.AND P2, PT, R5, RZ, PT ;  /* 0x000000ff0500720c */ /* 0x000fe40003f46270 */
[----:B------:R2:W-:Y:S01]  /*0c00*/  STL [R1+0xf4], RZ ;  /* 0x0000f4ff01007387 */ /* 0x0005e20000100800 */
[----:B------:R-:W-:Y:S01]  /*0c10*/  IMAD R0, R4, R0, R11 ;  /* 0x0000000004007224 */ /* 0x000fe200078e020b */
[----:B------:R-:W-:Y:S02]  /*0c20*/  R2UR UR12, R7 ;  /* 0x00000000070c72ca */ /* 0x000fe400000e0000 */
[----:B------:R2:W-:Y:S02]  /*0c30*/  STL [R1+0xf8], RZ ;  /* 0x0000f8ff01007387 */ /* 0x0005e40000100800 */
[----:B------:R-:W-:-:S02]  /*0c40*/  ISETP.GT.U32.AND P1, PT, R9, R0, PT ;  /* 0x000000000900720c */ /* 0x000fc40003f24070 */
[----:B------:R2:W-:Y:S04]  /*0c50*/  STL [R1+0xfc], RZ ;  /* 0x0000fcff01007387 */ /* 0x0005e80000100800 */
[----:B------:R2:W-:Y:S04]  /*0c60*/  STL [R1+0x100], RZ ;  /* 0x000100ff01007387 */ /* 0x0005e80000100800 */
[----:B------:R2:W-:Y:S03]  /*0c70*/  STL [R1+0x104], RZ ;  /* 0x000104ff01007387 */ /* 0x0005e60000100800 */
[----:B------:R-:W-:Y:S01]  /*0c80*/  @!P1 IMAD.IADD R0, R0, 0x1, -R9 ;  /* 0x0000000100009824 */ /* 0x000fe200078e0a09 */
[----:B------:R2:W-:Y:S01]  /*0c90*/  STL [R1+0x108], RZ ;  /* 0x000108ff01007387 */ /* 0x0005e20000100800 */
[----:B------:R-:W-:Y:S01]  /*0ca0*/  @!P1 VIADD R4, R4, 0x1 ;  /* 0x0000000104049836 */ /* 0x000fe20000000000 */
[----:B------:R-:W-:-:S02]  /*0cb0*/  ISETP.NE.AND P1, PT, R10, RZ, PT ;  /* 0x000000ff0a00720c */ /* 0x000fc40003f25270 */
[----:B------:R2:W-:Y:S01]  /*0cc0*/  STL [R1+0x10c], RZ ;  /* 0x00010cff01007387 */ /* 0x0005e20000100800 */
[----:B------:R-:W-:-:S03]  /*0cd0*/  ISETP.GE.U32.AND P0, PT, R0, R9, PT ;  /* 0x000000090000720c */ /* 0x000fc60003f06070 */
[----:B------:R2:W-:Y:S04]  /*0ce0*/  STL [R1+0x110], RZ ;  /* 0x000110ff01007387 */ /* 0x0005e80000100800 */
[----:B------:R2:W-:Y:S04]  /*0cf0*/  STL [R1+0x114], RZ ;  /* 0x000114ff01007387 */ /* 0x0005e80000100800 */
[----:B------:R2:W-:Y:S02]  /*0d00*/  STL [R1+0x118], RZ ;  /* 0x000118ff01007387 */ /* 0x0005e40000100800 */
[----:B------:R-:W-:Y:S01]  /*0d10*/  @P0 VIADD R4, R4, 0x1 ;  /* 0x0000000104040836 */ /* 0x000fe20000000000 */
[----:B------:R-:W-:Y:S01]  /*0d20*/  ISETP.GE.AND P0, PT, R190, 0x20, PT ;  /* 0x00000020be00780c */ /* 0x000fe20003f06270 */
[----:B------:R2:W-:Y:S02]  /*0d30*/  STL [R1+0x11c], RZ ;  /* 0x00011cff01007387 */ /* 0x0005e40000100800 */
[----:B------:R-:W-:Y:S01]  /*0d40*/  @!P2 IMAD.MOV R4, RZ, RZ, -R4 ;  /* 0x000000ffff04a224 */ /* 0x000fe200078e0a04 */
[----:B------:R-:W-:Y:S01]  /*0d50*/  @!P1 LOP3.LUT R4, RZ, R10, RZ, 0x33, !PT ;  /* 0x0000000aff049212 */ /* 0x000fe200078e33ff */
[----:B------:R2:W-:Y:S04]  /*0d60*/  STL [R1+0x120], RZ ;  /* 0x000120ff01007387 */ /* 0x0005e80000100800 */
[----:B------:R2:W-:Y:S01]  /*0d70*/  STL [R1+0x124], RZ ;  /* 0x000124ff01007387 */ /* 0x0005e20000100800 */
[----:B------:R-:W-:-:S02]  /*0d80*/  IMAD.MOV R5, RZ, RZ, -R4 ;  /* 0x000000ffff057224 */ /* 0x000fc400078e0a04 */
[----:B------:R-:W-:Y:S01]  /*0d90*/  IMAD.SHL.U32 R4, R4, 0x200, RZ ;  /* 0x0000020004047824 */ /* 0x000fe200078e00ff */
[----:B------:R2:W-:Y:S01]  /*0da0*/  STL [R1+0x128], RZ ;  /* 0x000128ff01007387 */ /* 0x0005e20000100800 */
[----:B------:R-:W-:-:S03]  /*0db0*/  IMAD R5, R10, R5, R13 ;  /* 0x000000050a057224 */ /* 0x000fc600078e020d */
[----:B------:R2:W-:Y:S01]  /*0dc0*/  STL [R1+0x12c], RZ ;  /* 0x00012cff01007387 */ /* 0x0005e20000100800 */
[----:B------:R-:W-:-:S03]  /*0dd0*/  IMAD.IADD R5, R8, 0x1, R5 ;  /* 0x0000000108057824 */ /* 0x000fc600078e0205 */
[----:B------:R2:W-:Y:S01]  /*0de0*/  STL [R1+0x130], RZ ;  /* 0x000130ff01007387 */ /* 0x0005e20000100800 */
[----:B------:R-:W0:Y:S03]  /*0df0*/  S2R R0, SR_CgaCtaId ;  /* 0x0000000000007919 */ /* 0x000e260000008800 */
[----:B------:R2:W-:Y:S04]  /*0e00*/  STL [R1+0x134], RZ ;  /* 0x000134ff01007387 */ /* 0x0005e80000100800 */
[----:B------:R2:W-:Y:S04]  /*0e10*/  STL [R1+0x138], RZ ;  /* 0x000138ff01007387 */ /* 0x0005e80000100800 */
[----:B------:R2:W-:Y:S04]  /*0e20*/  STL [R1+0x13c], RZ ;  /* 0x00013cff01007387 */ /* 0x0005e80000100800 */
[----:B------:R2:W-:Y:S04]  /*0e30*/  STL [R1+0x140], RZ ;  /* 0x000140ff01007387 */ /* 0x0005e80000100800 */
[----:B------:R2:W-:Y:S04]  /*0e40*/  STL [R1+0x144], RZ ;  /* 0x000144ff01007387 */ /* 0x0005e80000100800 */
[----:B------:R2:W-:Y:S04]  /*0e50*/  STL [R1+0x148], RZ ;  /* 0x000148ff01007387 */ /* 0x0005e80000100800 */
[----:B------:R2:W-:Y:S04]  /*0e60*/  STL [R1+0x14c], RZ ;  /* 0x00014cff01007387 */ /* 0x0005e80000100800 */
[----:B------:R2:W-:Y:S01]  /*0e70*/  STL [R1+0x150], RZ ;  /* 0x000150ff01007387 */ /* 0x0005e20000100800 */
[C---:B0-----:R-:W-:Y:S01]  /*0e80*/  IMAD.SHL.U32 R6, R0.reuse, 0x40, RZ ;  /* 0x0000004000067824 */ /* 0x041fe200078e00ff */
[C---:B------:R-:W-:Y:S01]  /*0e90*/  R2UR UR4, R0.reuse ;  /* 0x00000000000472ca */ /* 0x040fe200000e0000 */
[----:B------:R-:W-:Y:S01]  /*0ea0*/  IMAD.SHL.U32 R0, R0, 0x100, RZ ;  /* 0x0000010000007824 */ /* 0x000fe200078e00ff */
[----:B------:R2:W-:Y:S02]  /*0eb0*/  STL [R1+0x154], RZ ;  /* 0x000154ff01007387 */ /* 0x0005e40000100800 */
[----:B------:R-:W-:-:S02]  /*0ec0*/  LOP3.LUT R6, R6, 0x80, RZ, 0xc0, !PT ;  /* 0x0000008006067812 */ /* 0x000fc400078ec0ff */
[----:B------:R2:W-:Y:S01]  /*0ed0*/  STL [R1+0x158], RZ ;  /* 0x000158ff01007387 */ /* 0x0005e20000100800 */
[----:B------:R-:W-:Y:S02]  /*0ee0*/  LOP3.LUT R13, R0, 0x100, RZ, 0xc0, !PT ;  /* 0x00000100000d7812 */ /* 0x000fe400078ec0ff */
[----:B------:R-:W-:Y:S01]  /*0ef0*/  IMAD R5, R5, 0x100, R6 ;  /* 0x0000010005057824 */ /* 0x000fe200078e0206 */
[----:B------:R2:W-:Y:S03]  /*0f00*/  STL [R1+0x15c], RZ ;  /* 0x00015cff01007387 */ /* 0x0005e60000100800 */
[----:B------:R-:W-:Y:S01]  /*0f10*/  IMAD.IADD R19, R153, 0x1, R5 ;  /* 0x0000000199137824 */ /* 0x000fe200078e0205 */
[----:B------:R2:W-:Y:S01]  /*0f20*/  STL [R1+0x160], RZ ;  /* 0x000160ff01007387 */ /* 0x0005e20000100800 */
[----:B------:R-:W-:-:S03]  /*0f30*/  ULEA UR12, UR4, UR12, 0x18 ;  /* 0x0000000c040c7291 */ /* 0x000fc6000f8ec03f */
[----:B------:R2:W-:Y:S04]  /*0f40*/  STL [R1+0x164], RZ ;  /* 0x000164ff01007387 */ /* 0x0005e80000100800 */
        /* <DEDUP_REMOVED lines=38> */
[----:B------:R2:W-:Y:S01]  /*11b0*/  STL [R1+0x310], R19 ;  /* 0x0003101301007387 */ /* 0x0005e20000100800 */
[----:B------:R-:W-:Y:S05]  /*11c0*/  @!P0 BRA `(.L_x_0) ;  /* 0x000000a000cc8947 */ /* 0x000fea0003800000 */
[----:B------:R-:W-:Y:S01]  /*11d0*/  IABS R15, R2 ;  /* 0x00000002000f7213 */ /* 0x000fe20000000000 */
[----:B------:R-:W-:Y:S01]  /*11e0*/  ULDC UR6, c[0x0][0x240] ;  /* 0x0000900000067ab9 */ /* 0x000fe20000000800 */
[----:B------:R-:W-:Y:S01]  /*11f0*/  IABS R5, R3 ;  /* 0x0000000300057213 */ /* 0x000fe20000000000 */
[----:B------:R-:W-:Y:S01]  /*1200*/  ULDC.64 UR16, c[0x0][0x218] ;  /* 0x0000860000107ab9 */ /* 0x000fe20000000a00 */
[----:B------:R-:W0:Y:S01]  /*1210*/  I2F.RP R10, R15 ;  /* 0x0000000f000a7306 */ /* 0x000e220000209400 */
[----:B------:R-:W-:Y:S01]  /*1220*/  ISETP.GE.AND P3, PT, R19, RZ, PT ;  /* 0x000000ff1300720c */ /* 0x000fe20003f66270 */
[----:B------:R-:W-:Y:S01]  /*1230*/  IMAD.MOV.U32 R101, RZ, RZ, RZ ;  /* 0x000000ffff657224 */ /* 0x000fe200078e00ff */
[----:B------:R-:W-:Y:S01]  /*1240*/  ULDC UR7, c[0x0][0x234] ;  /* 0x00008d0000077ab9 */ /* 0x000fe20000000800 */
[----:B------:R-:W-:Y:S01]  /*1250*/  ULDC.64 UR8, c[0x0][0x210] ;  /* 0x0000840000087ab9 */ /* 0x000fe20000000a00 */
[----:B------:R-:W-:Y:S02]  /*1260*/  LOP3.LUT R189, R153, 0x10, RZ, 0x3c, !PT ;  /* 0x0000001099bd7812 */ /* 0x000fe400078e3cff */
[----:B------:R-:W-:-:S02]  /*1270*/  CS2R R102, SRZ ;  /* 0x0000000000667805 */ /* 0x000fc4000001ff00 */
[----:B------:R-:W-:Y:S01]  /*1280*/  R2UR UR5, R101 ;  /* 0x00000000650572ca */ /* 0x000fe200000e0000 */
[----:B------:R-:W1:Y:S01]  /*1290*/  I2F.RP R0, R5 ;  /* 0x0000000500007306 */ /* 0x000e620000209400 */
[----:B------:R-:W-:Y:S02]  /*12a0*/  CS2R R104, SRZ ;  /* 0x0000000000687805 */ /* 0x000fe4000001ff00 */
[----:B------:R-:W-:Y:S02]  /*12b0*/  CS2R R106, SRZ ;  /* 0x00000000006a7805 */ /* 0x000fe4000001ff00 */
[----:B------:R-:W-:Y:S02]  /*12c0*/  CS2R R108, SRZ ;  /* 0x00000000006c7805 */ /* 0x000fe4000001ff00 */
[----:B------:R-:W-:Y:S02]  /*12d0*/  CS2R R110, SRZ ;  /* 0x00000000006e7805 */ /* 0x000fe4000001ff00 */
[----:B------:R-:W-:-:S02]  /*12e0*/  CS2R R112, SRZ ;  /* 0x0000000000707805 */ /* 0x000fc4000001ff00 */
[----:B------:R-:W-:Y:S02]  /*12f0*/  CS2R R114, SRZ ;  /* 0x0000000000727805 */ /* 0x000fe4000001ff00 */
[----:B------:R-:W-:Y:S01]  /*1300*/  CS2R R116, SRZ ;  /* 0x0000000000747805 */ /* 0x000fe2000001ff00 */
[----:B0-----:R-:W0:Y:S01]  /*1310*/  MUFU.RCP R10, R10 ;  /* 0x0000000a000a7308 */ /* 0x001e220000001000 */
[----:B------:R-:W-:Y:S02]  /*1320*/  CS2R R118, SRZ ;  /* 0x0000000000767805 */ /* 0x000fe4000001ff00 */
[----:B------:R-:W-:Y:S02]  /*1330*/  CS2R R120, SRZ ;  /* 0x0000000000787805 */ /* 0x000fe4000001ff00 */
[----:B------:R-:W-:Y:S02]  /*1340*/  CS2R R122, SRZ ;  /* 0x00000000007a7805 */ /* 0x000fe4000001ff00 */
[----:B------:R-:W-:-:S02]  /*1350*/  CS2R R124, SRZ ;  /* 0x00000000007c7805 */ /* 0x000fc4000001ff00 */
[----:B------:R-:W-:Y:S02]  /*1360*/  CS2R R126, SRZ ;  /* 0x00000000007e7805 */ /* 0x000fe4000001ff00 */
[----:B------:R-:W-:Y:S02]  /*1370*/  CS2R R128, SRZ ;  /* 0x0000000000807805 */ /* 0x000fe4000001ff00 */
[----:B------:R-:W-:Y:S01]  /*1380*/  CS2R R130, SRZ ;  /* 0x0000000000827805 */ /* 0x000fe2000001ff00 */
[----:B-1----:R-:W1:Y:S01]  /*1390*/  MUFU.RCP R0, R0 ;  /* 0x0000000000007308 */ /* 0x002e620000001000 */
[----:B------:R-:W-:Y:S02]  /*13a0*/  CS2R R132, SRZ ;  /* 0x0000000000847805 */ /* 0x000fe4000001ff00 */
[----:B------:R-:W-:Y:S02]  /*13b0*/  CS2R R134, SRZ ;  /* 0x0000000000867805 */ /* 0x000fe4000001ff00 */
[----:B------:R-:W-:-:S02]  /*13c0*/  CS2R R136, SRZ ;  /* 0x0000000000887805 */ /* 0x000fc4000001ff00 */
[----:B------:R-:W-:Y:S02]  /*13d0*/  CS2R R138, SRZ ;  /* 0x00000000008a7805 */ /* 0x000fe4000001ff00 */
[----:B------:R-:W-:Y:S02]  /*13e0*/  CS2R R140, SRZ ;  /* 0x00000000008c7805 */ /* 0x000fe4000001ff00 */
[----:B------:R-:W-:Y:S02]  /*13f0*/  CS2R R142, SRZ ;  /* 0x00000000008e7805 */ /* 0x000fe4000001ff00 */
[----:B------:R-:W-:Y:S02]  /*1400*/  CS2R R144, SRZ ;  /* 0x0000000000907805 */ /* 0x000fe4000001ff00 */
[----:B------:R-:W-:Y:S01]  /*1410*/  CS2R R146, SRZ ;  /* 0x0000000000927805 */ /* 0x000fe2000001ff00 */
[----:B0-----:R-:W-:Y:S01]  /*1420*/  VIADD R8, R10, 0xffffffe ;  /* 0x0ffffffe0a087836 */ /* 0x001fe20000000000 */
[----:B------:R-:W-:-:S02]  /*1430*/  CS2R R148, SRZ ;  /* 0x0000000000947805 */ /* 0x000fc4000001ff00 */
[----:B------:R-:W-:Y:S01]  /*1440*/  CS2R R150, SRZ ;  /* 0x0000000000967805 */ /* 0x000fe2000001ff00 */
[----:B------:R-:W-:Y:S01]  /*1450*/  ULDC UR13, c[0x0][0x238] ;  /* 0x00008e00000d7ab9 */ /* 0x000fe20000000800 */
[----:B------:R0:W3:Y:S01]  /*1460*/  F2I.FTZ.U32.TRUNC.NTZ R9, R8 ;  /* 0x0000000800097305 */ /* 0x0000e2000021f000 */
[----:B------:R-:W-:Y:S01]  /*1470*/  UMOV UR11, 0xc0000010 ;  /* 0xc0000010000b7882 */ /* 0x000fe20000000000 */
[----:B-1----:R-:W-:-:S06]  /*1480*/  VIADD R6, R0, 0xffffffe ;  /* 0x0ffffffe00067836 */ /* 0x002fcc0000000000 */
[----:B------:R1:W4:Y:S01]  /*1490*/  F2I.FTZ.U32.TRUNC.NTZ R7, R6 ;  /* 0x0000000600077305 */ /* 0x000322000021f000 */
[----:B0-----:R-:W-:Y:S02]  /*14a0*/  IMAD.MOV.U32 R8, RZ, RZ, RZ ;  /* 0x000000ffff087224 */ /* 0x001fe400078e00ff */
[----:B---3--:R-:W-:Y:S02]  /*14b0*/  IMAD.MOV R12, RZ, RZ, -R9 ;  /* 0x000000ffff0c7224 */ /* 0x008fe400078e0a09 */
[----:B-1----:R-:W-:Y:S02]  /*14c0*/  IMAD.MOV.U32 R6, RZ, RZ, RZ ;  /* 0x000000ffff067224 */ /* 0x002fe400078e00ff */
[----:B------:R-:W-:Y:S01]  /*14d0*/  IMAD R11, R12, R15, RZ ;  /* 0x0000000f0c0b7224 */ /* 0x000fe200078e02ff */
[----:B------:R-:W-:-:S03]  /*14e0*/  IABS R12, R19 ;  /* 0x00000013000c7213 */ /* 0x000fc60000000000 */
[----:B------:R-:W-:Y:S01]  /*14f0*/  IMAD.HI.U32 R9, R9, R11, R8 ;  /* 0x0000000b09097227 */ /* 0x000fe200078e0008 */
[----:B------:R-:W-:-:S03]  /*1500*/  SHF.R.U32.HI R11, RZ, 0x5, R154 ;  /* 0x00000005ff0b7819 */ /* 0x000fc6000001169a */
[----:B----4-:R-:W-:Y:S01]  /*1510*/  IMAD.MOV R0, RZ, RZ, -R7 ;  /* 0x000000ffff007224 */ /* 0x010fe200078e0a07 */
[----:B------:R-:W-:Y:S01]  /*1520*/  SGXT.U32 R11, R11, 0x2 ;  /* 0x000000020b0b781a */ /* 0x000fe20000000000 */
[----:B------:R-:W-:-:S03]  /*1530*/  IMAD.HI.U32 R9, R9, R12, RZ ;  /* 0x0000000c09097227 */ /* 0x000fc600078e00ff */
[----:B------:R-:W-:Y:S01]  /*1540*/  LOP3.LUT R11, R4, R13, R11, 0xfe, !PT ;  /* 0x0000000d040b7212 */ /* 0x000fe200078efe0b */
[----:B------:R-:W-:-:S03]  /*1550*/  IMAD.MOV R9, RZ, RZ, -R9 ;  /* 0x000000ffff097224 */ /* 0x000fc600078e0a09 */
[----:B------:R-:W-:Y:S01]  /*1560*/  LOP3.LUT R14, R11, 0xfc, RZ, 0xfc, !PT ;  /* 0x000000fc0b0e7812 */ /* 0x000fe200078efcff */
[----:B------:R-:W-:Y:S01]  /*1570*/  IMAD R12, R15, R9, R12 ;  /* 0x000000090f0c7224 */ /* 0x000fe200078e020c */
[----:B------:R-:W-:Y:S01]  /*1580*/  LOP3.LUT R16, R11, 0xf8, RZ, 0xfc, !PT ;  /* 0x000000f80b107812 */ /* 0x000fe200078efcff */
[----:B------:R-:W-:Y:S01]  /*1590*/  IMAD R9, R0, R5, RZ ;  /* 0x0000000500097224 */ /* 0x000fe200078e02ff */
[----:B------:R-:W-:Y:S02]  /*15a0*/  IABS R8, R14 ;  /* 0x0000000e00087213 */ /* 0x000fe40000000000 */
[----:B------:R-:W-:Y:S01]  /*15b0*/  IABS R10, R16 ;  /* 0x00000010000a7213 */ /* 0x000fe20000000000 */
[----:B------:R-:W-:Y:S01]  /*15c0*/  IMAD.HI.U32 R9, R7, R9, R6 ;  /* 0x0000000907097227 */ /* 0x000fe200078e0006 */
[----:B------:R-:W-:Y:S02]  /*15d0*/  ISETP.GT.U32.AND P0, PT, R15, R12, PT ;  /* 0x0000000c0f00720c */ /* 0x000fe40003f04070 */
[----:B------:R-:W-:-:S02]  /*15e0*/  LOP3.LUT R18, R11, 0xf0, RZ, 0xfc, !PT ;  /* 0x000000f00b127812 */ /* 0x000fc400078efcff */
[----:B------:R-:W-:Y:S01]  /*15f0*/  ISETP.GE.AND P4, PT, R16, RZ, PT ;  /* 0x000000ff1000720c */ /* 0x000fe20003f86270 */
[----:B------:R-:W-:Y:S01]  /*1600*/  IMAD.HI.U32 R0, R9, R8, RZ ;  /* 0x0000000809007227 */ /* 0x000fe200078e00ff */
[----:B------:R-:W-:Y:S02]  /*1610*/  IABS R16, R18 ;  /* 0x0000001200107213 */ /* 0x000fe40000000000 */
[----:B------:R-:W-:Y:S01]  /*1620*/  LOP3.LUT R17, R11, 0xf4, RZ, 0xfc, !PT ;  /* 0x000000f40b117812 */ /* 0x000fe200078efcff */
[----:B------:R-:W-:Y:S01]  /*1630*/  IMAD.HI.U32 R6, R9, R10, RZ ;  /* 0x0000000a09067227 */ /* 0x000fe200078e00ff */
[----:B------:R-:W-:Y:S02]  /*1640*/  ISETP.GE.AND P1, PT, R14, RZ, PT ;  /* 0x000000ff0e00720c */ /* 0x000fe40003f26270 */
[----:B------:R-:W-:Y:S01]  /*1650*/  IABS R14, R17 ;  /* 0x00000011000e7213 */ /* 0x000fe20000000000 */
[----:B------:R-:W-:Y:S01]  /*1660*/  IMAD.MOV R0, RZ, RZ, -R0 ;  /* 0x000000ffff007224 */ /* 0x000fe200078e0a00 */
[----:B------:R-:W-:Y:S01]  /*1670*/  SHF.R.S32.HI R7, RZ, 0x1f, R190 ;  /* 0x0000001fff077819 */ /* 0x000fe200000114be */
[----:B------:R-:W-:Y:S01]  /*1680*/  IMAD.MOV R13, RZ, RZ, -R6 ;  /* 0x000000ffff0d7224 */ /* 0x000fe200078e0a06 */
[----:B--2---:R-:W-:Y:S01]  /*1690*/  LOP3.LUT R19, R11, 0xdc, RZ, 0xfc, !PT ;  /* 0x000000dc0b137812 */ /* 0x004fe200078efcff */
[----:B------:R-:W-:Y:S01]  /*16a0*/  IMAD R6, R5, R0, R8 ;  /* 0x0000000005067224 */ /* 0x000fe200078e0208 */
[----:B------:R-:W-:Y:S01]  /*16b0*/  LEA.HI R190, R7, R190, RZ, 0x5 ;  /* 0x000000be07be7211 */ /* 0x000fe200078f28ff */
[C---:B------:R-:W-:Y:S01]  /*16c0*/  IMAD R8, R5.reuse, R13, R10 ;  /* 0x0000000d05087224 */ /* 0x040fe200078e020a */
[----:B------:R-:W-:Y:S01]  /*16d0*/  IABS R20, R19 ;  /* 0x0000001300147213 */ /* 0x000fe20000000000 */
[----:B------:R-:W-:Y:S01]  /*16e0*/  @!P0 IMAD.IADD R12, R12, 0x1, -R15 ;  /* 0x000000010c0c8824 */ /* 0x000fe200078e0a0f */
[----:B------:R-:W-:Y:S01]  /*16f0*/  ISETP.GT.U32.AND P0, PT, R5, R6, PT ;  /* 0x000000060500720c */ /* 0x000fe20003f04070 */
[----:B------:R-:W-:Y:S01]  /*1700*/  IMAD.HI.U32 R10, R9, R16, RZ ;  /* 0x00000010090a7227 */ /* 0x000fe200078e00ff */
[----:B------:R-:W-:-:S02]  /*1710*/  ISETP.GT.U32.AND P5, PT, R5, R8, PT ;  /* 0x000000080500720c */ /* 0x000fc40003fa4070 */
[----:B------:R-:W-:Y:S01]  /*1720*/  ISETP.GT.U32.AND P2, PT, R15, R12, PT ;  /* 0x0000000c0f00720c */ /* 0x000fe20003f44070 */
[----:B------:R-:W-:Y:S01]  /*1730*/  IMAD.MOV R10, RZ, RZ, -R10 ;  /* 0x000000ffff0a7224 */ /* 0x000fe200078e0a0a */
[----:B------:R-:W-:Y:S01]  /*1740*/  LOP3.LUT R21, R11, 0xd0, RZ, 0xfc, !PT ;  /* 0x000000d00b157812 */ /* 0x000fe200078efcff */
[----:B------:R-:W-:Y:S01]  /*1750*/  IMAD.HI.U32 R0, R9, R14, RZ ;  /* 0x0000000e09007227 */ /* 0x000fe200078e00ff */
[----:B------:R-:W-:Y:S02]  /*1760*/  LOP3.LUT R23, R11, 0xc8, RZ, 0xfc, !PT ;  /* 0x000000c80b177812 */ /* 0x000fe400078efcff */
[----:B------:R-:W-:Y:S01]  /*1770*/  IABS R24, R21 ;  /* 0x0000001500187213 */ /* 0x000fe20000000000 */
[----:B------:R-:W-:Y:S01]  /*1780*/  IMAD R10, R5, R10, R16 ;  /* 0x0000000a050a7224 */ /* 0x000fe200078e0210 */
[C---:B------:R-:W-:Y:S01]  /*1790*/  LOP3.LUT R25, R11.reuse, 0xc4, RZ, 0xfc, !PT ;  /* 0x000000c40b197812 */ /* 0x040fe200078efcff */
[----:B------:R-:W-:Y:S01]  /*17a0*/  IMAD.MOV R7, RZ, RZ, -R0 ;  /* 0x000000ffff077224 */ /* 0x000fe200078e0a00 */
[----:B------:R-:W-:Y:S01]  /*17b0*/  LOP3.LUT R27, R11, 0xc0, RZ, 0xfc, !PT ;  /* 0x000000c00b1b7812 */ /* 0x000fe200078efcff */
[----:B------:R-:W-:Y:S01]  /*17c0*/  @!P5 IMAD.IADD R8, R8, 0x1, -R5 ;  /* 0x000000010808d824 */ /* 0x000fe200078e0a05 */
[----:B------:R-:W-:Y:S01]  /*17d0*/  IABS R26, R25 ;  /* 0x00000019001a7213 */ /* 0x000fe20000000000 */
[----:B------:R-:W-:Y:S01]  /*17e0*/  @!P2 IMAD.IADD R12, R12, 0x1, -R15 ;  /* 0x000000010c0ca824 */ /* 0x000fe200078e0a0f */
[----:B------:R-:W-:Y:S01]  /*17f0*/  ISETP.NE.AND P2, PT, R2, RZ, PT ;  /* 0x000000ff0200720c */ /* 0x000fe20003f45270 */
[----:B------:R-:W-:Y:S01]  /*1800*/  @!P0 IMAD.IADD R6, R6, 0x1, -R5 ;  /* 0x0000000106068824 */ /* 0x000fe200078e0a05 */
[----:B------:R-:W-:Y:S01]  /*1810*/  ISETP.GT.U32.AND P5, PT, R5, R8, PT ;  /* 0x000000080500720c */ /* 0x000fe20003fa4070 */
[----:B------:R-:W-:Y:S01]  /*1820*/  IMAD.MOV.U32 R0, RZ, RZ, R12 ;  /* 0x000000ffff007224 */ /* 0x000fe200078e000c */
[----:B------:R-:W-:Y:S01]  /*1830*/  LOP3.LUT R15, R11, 0xec, RZ, 0xfc, !PT ;  /* 0x000000ec0b0f7812 */ /* 0x000fe200078efcff */
[C---:B------:R-:W-:Y:S01]  /*1840*/  IMAD R7, R5.reuse, R7, R14 ;  /* 0x0000000705077224 */ /* 0x040fe200078e020e */
[----:B------:R-:W-:Y:S01]  /*1850*/  ISETP.GT.U32.AND P0, PT, R5, R6, PT ;  /* 0x000000060500720c */ /* 0x000fe20003f04070 */
[----:B------:R-:W-:Y:S01]  /*1860*/  @!P3 IMAD.MOV R0, RZ, RZ, -R0 ;  /* 0x000000ffff00b224 */ /* 0x000fe200078e0a00 */
[----:B------:R-:W-:-:S02]  /*1870*/  IABS R13, R15 ;  /* 0x0000000f000d7213 */ /* 0x000fc40000000000 */
[----:B------:R-:W-:Y:S02]  /*1880*/  ISETP.GT.U32.AND P6, PT, R5, R7, PT ;  /* 0x000000070500720c */ /* 0x000fe40003fc4070 */
[----:B------:R-:W-:Y:S01]  /*1890*/  ISETP.GE.AND P3, PT, R17, RZ, PT ;  /* 0x000000ff1100720c */ /* 0x000fe20003f66270 */
[----:B------:R-:W-:Y:S01]  /*18a0*/  IMAD.MOV.U32 R12, RZ, RZ, R13 ;  /* 0x000000ffff0c7224 */ /* 0x000fe200078e000d */
[----:B------:R-:W-:Y:S01]  /*18b0*/  @!P2 LOP3.LUT R0, RZ, R2, RZ, 0x33, !PT ;  /* 0x00000002ff00a212 */ /* 0x000fe200078e33ff */
[--C-:B------:R-:W-:Y:S01]  /*18c0*/  @!P5 IMAD.IADD R8, R8, 0x1, -R5.reuse ;  /* 0x000000010808d824 */ /* 0x100fe200078e0a05 */
[----:B------:R-:W-:Y:S01]  /*18d0*/  ISETP.GT.U32.AND P5, PT, R5, R10, PT ;  /* 0x0000000a0500720c */ /* 0x000fe20003fa4070 */
[----:B------:R-:W-:Y:S01]  /*18e0*/  IMAD.HI.U32 R2, R9, R12, RZ ;  /* 0x0000000c09027227 */ /* 0x000fe200078e00ff */
[C---:B------:R-:W-:Y:S02]  /*18f0*/  LOP3.LUT R13, R11.reuse, 0xe8, RZ, 0xfc, !PT ;  /* 0x000000e80b0d7812 */ /* 0x040fe400078efcff */
[----:B------:R-:W-:Y:S01]  /*1900*/  LOP3.LUT R17, R11, 0xe0, RZ, 0xfc, !PT ;  /* 0x000000e00b117812 */ /* 0x000fe200078efcff */
[----:B------:R-:W-:Y:S01]  /*1910*/  IMAD.MOV R2, RZ, RZ, -R2 ;  /* 0x000000ffff027224 */ /* 0x000fe200078e0a02 */
[----:B------:R-:W-:Y:S01]  /*1920*/  IABS R14, R13 ;  /* 0x0000000d000e7213 */ /* 0x000fe20000000000 */
[--C-:B------:R-:W-:Y:S01]  /*1930*/  @!P0 IMAD.IADD R6, R6, 0x1, -R5.reuse ;  /* 0x0000000106068824 */ /* 0x100fe200078e0a05 */
[----:B------:R-:W-:Y:S01]  /*1940*/  ISETP.GE.AND P2, PT, R18, RZ, PT ;  /* 0x000000ff1200720c */ /* 0x000fe20003f46270 */
[----:B------:R-:W-:Y:S01]  /*1950*/  IMAD R12, R5, R2, R12 ;  /* 0x00000002050c7224 */ /* 0x000fe200078e020c */
[----:B------:R-:W-:Y:S01]  /*1960*/  ISETP.GE.AND P0, PT, R15, RZ, PT ;  /* 0x000000ff0f00720c */ /* 0x000fe20003f06270 */
[----:B------:R-:W-:Y:S01]  /*1970*/  IMAD.MOV.U32 R2, RZ, RZ, R8 ;  /* 0x000000ffff027224 */ /* 0x000fe200078e0008 */
[----:B------:R-:W-:Y:S01]  /*1980*/  IABS R18, R17 ;  /* 0x0000001100127213 */ /* 0x000fe20000000000 */
[----:B------:R-:W-:Y:S01]  /*1990*/  @!P5 IMAD.IADD R10, R10, 0x1, -R5 ;  /* 0x000000010a0ad824 */ /* 0x000fe200078e0a05 */
[----:B------:R-:W-:Y:S01]  /*19a0*/  LOP3.LUT R29, R11, 0xbc, RZ, 0xfc, !PT ;  /* 0x000000bc0b1d7812 */ /* 0x000fe200078efcff */
[----:B------:R-:W-:Y:S01]  /*19b0*/  IMAD.HI.U32 R8, R9, R14, RZ ;  /* 0x0000000e09087227 */ /* 0x000fe200078e00ff */
[----:B------:R-:W-:-:S02]  /*19c0*/  IABS R28, R27 ;  /* 0x0000001b001c7213 */ /* 0x000fc40000000000 */
[C---:B------:R-:W-:Y:S01]  /*19d0*/  ISETP.GT.U32.AND P5, PT, R5.reuse, R10, PT ;  /* 0x0000000a0500720c */ /* 0x040fe20003fa4070 */
[----:B------:R-:W-:Y:S01]  /*19e0*/  @!P4 IMAD.MOV R2, RZ, RZ, -R2 ;  /* 0x000000ffff02c224 */ /* 0x000fe200078e0a02 */
[----:B------:R-:W-:Y:S01]  /*19f0*/  ISETP.GT.U32.AND P4, PT, R5, R12, PT ;  /* 0x0000000c0500720c */ /* 0x000fe20003f84070 */
[----:B------:R-:W-:Y:S01]  /*1a00*/  IMAD.MOV R8, RZ, RZ, -R8 ;  /* 0x000000ffff087224 */ /* 0x000fe200078e0a08 */
[----:B------:R-:W-:Y:S01]  /*1a10*/  IABS R30, R29 ;  /* 0x0000001d001e7213 */ /* 0x000fe20000000000 */
[--C-:B------:R-:W-:Y:S01]  /*1a20*/  @!P6 IMAD.IADD R7, R7, 0x1, -R5.reuse ;  /* 0x000000010707e824 */ /* 0x100fe200078e0a05 */
[----:B------:R-:W-:Y:S01]  /*1a30*/  LOP3.LUT R31, R11, 0xb0, RZ, 0xfc, !PT ;  /* 0x000000b00b1f7812 */ /* 0x000fe200078efcff */
[----:B------:R-:W-:Y:S01]  /*1a40*/  IMAD R14, R5, R8, R14 ;  /* 0x00000008050e7224 */ /* 0x000fe200078e020e */
[----:B------:R-:W-:Y:S01]  /*1a50*/  LOP3.LUT R35, R11, 0xa8, RZ, 0xfc, !PT ;  /* 0x000000a80b237812 */ /* 0x000fe200078efcff */
[----:B------:R-:W-:Y:S01]  /*1a60*/  @!P1 IMAD.MOV R6, RZ, RZ, -R6 ;  /* 0x000000ffff069224 */ /* 0x000fe200078e0a06 */
[----:B------:R-:W-:Y:S01]  /*1a70*/  ISETP.GE.AND P1, PT, R13, RZ, PT ;  /* 0x000000ff0d00720c */ /* 0x000fe20003f26270 */
[----:B------:R-:W-:Y:S01]  /*1a80*/  IMAD R0, R0, UR7, RZ ;  /* 0x0000000700007c24 */ /* 0x000fe2000f8e02ff */
[----:B------:R-:W-:Y:S01]  /*1a90*/  LOP3.LUT R13, R11, 0xe4, RZ, 0xfc, !PT ;  /* 0x000000e40b0d7812 */ /* 0x000fe200078efcff */
[--C-:B------:R-:W-:Y:S01]  /*1aa0*/  @!P5 IMAD.IADD R10, R10, 0x1, -R5.reuse ;  /* 0x000000010a0ad824 */ /* 0x100fe200078e0a05 */
[C---:B------:R-:W-:Y:S01]  /*1ab0*/  ISETP.GT.U32.AND P5, PT, R5.reuse, R14, PT ;  /* 0x0000000e0500720c */ /* 0x040fe20003fa4070 */
[----:B------:R-:W-:Y:S01]  /*1ac0*/  @!P4 IMAD.IADD R12, R12, 0x1, -R5 ;  /* 0x000000010c0cc824 */ /* 0x000fe200078e0a05 */
[----:B------:R-:W-:Y:S01]  /*1ad0*/  ISETP.GT.U32.AND P6, PT, R5, R7, PT ;  /* 0x000000070500720c */ /* 0x000fe20003fc4070 */
[----:B------:R-:W-:Y:S01]  /*1ae0*/  UMOV UR7, 0x3fffffef ;  /* 0x3fffffef00077882 */ /* 0x000fe20000000000 */
[----:B------:R-:W-:-:S02]  /*1af0*/  IABS R16, R13 ;  /* 0x0000000d00107213 */ /* 0x000fc40000000000 */
[----:B------:R-:W-:Y:S02]  /*1b00*/  ISETP.GT.U32.AND P4, PT, R5, R12, PT ;  /* 0x0000000c0500720c */ /* 0x000fe40003f84070 */
[----:B------:R-:W-:Y:S01]  /*1b10*/  LOP3.LUT R37, R11, 0xa4, RZ, 0xfc, !PT ;  /* 0x000000a40b257812 */ /* 0x000fe200078efcff */
[----:B------:R-:W-:Y:S01]  /*1b20*/  IMAD.HI.U32 R8, R9, R16, RZ ;  /* 0x0000001009087227 */ /* 0x000fe200078e00ff */
[C---:B------:R-:W-:Y:S02]  /*1b30*/  LOP3.LUT R39, R11.reuse, 0xa0, RZ, 0xfc, !PT ;  /* 0x000000a00b277812 */ /* 0x040fe400078efcff */
[----:B------:R-:W-:Y:S01]  /*1b40*/  IABS R34, R37 ;  /* 0x0000002500227213 */ /* 0x000fe20000000000 */
[----:B------:R-:W-:Y:S01]  /*1b50*/  IMAD.MOV R15, RZ, RZ, -R8 ;  /* 0x000000ffff0f7224 */ /* 0x000fe200078e0a08 */
[C---:B------:R-:W-:Y:S01]  /*1b60*/  LOP3.LUT R41, R11.reuse, 0x98, RZ, 0xfc, !PT ;  /* 0x000000980b297812 */ /* 0x040fe200078efcff */
[--C-:B------:R-:W-:Y:S01]  /*1b70*/  @!P5 IMAD.IADD R14, R14, 0x1, -R5.reuse ;  /* 0x000000010e0ed824 */ /* 0x100fe200078e0a05 */
[----:B------:R-:W-:Y:S01]  /*1b80*/  LOP3.LUT R40, R11, 0x9c, RZ, 0xfc, !PT ;  /* 0x0000009c0b287812 */ /* 0x000fe200078efcff */
[----:B------:R-:W-:Y:S01]  /*1b90*/  @!P6 IMAD.IADD R7, R7, 0x1, -R5 ;  /* 0x000000010707e824 */ /* 0x000fe200078e0a05 */
[----:B------:R-:W-:Y:S01]  /*1ba0*/  ISETP.GE.AND P6, PT, R13, RZ, PT ;  /* 0x000000ff0d00720c */ /* 0x000fe20003fc6270 */
[C---:B------:R-:W-:Y:S01]  /*1bb0*/  IMAD R15, R5.reuse, R15, R16 ;  /* 0x0000000f050f7224 */ /* 0x040fe200078e0210 */
[----:B------:R-:W-:Y:S01]  /*1bc0*/  ISETP.GT.U32.AND P5, PT, R5, R14, PT ;  /* 0x0000000e0500720c */ /* 0x000fe20003fa4070 */
[----:B------:R-:W-:Y:S01]  /*1bd0*/  IMAD.HI.U32 R13, R9, R18, RZ ;  /* 0x00000012090d7227 */ /* 0x000fe200078e00ff */
[----:B------:R-:W-:-:S02]  /*1be0*/  IABS R36, R40 ;  /* 0x0000002800247213 */ /* 0x000fc40000000000 */
[----:B------:R-:W-:Y:S01]  /*1bf0*/  LOP3.LUT R42, R11, 0x94, RZ, 0xfc, !PT ;  /* 0x000000940b2a7812 */ /* 0x000fe200078efcff */
[----:B------:R-:W-:Y:S01]  /*1c00*/  IMAD.HI.U32 R16, R9, R20, RZ ;  /* 0x0000001409107227 */ /* 0x000fe200078e00ff */
[C---:B------:R-:W-:Y:S02]  /*1c10*/  LOP3.LUT R43, R11.reuse, 0x90, RZ, 0xfc, !PT ;  /* 0x000000900b2b7812 */ /* 0x040fe400078efcff */
[----:B------:R-:W-:Y:S01]  /*1c20*/  LOP3.LUT R45, R11, 0x84, RZ, 0xfc, !PT ;  /* 0x000000840b2d7812 */ /* 0x000fe200078efcff */
[----:B------:R-:W-:Y:S01]  /*1c30*/  @!P4 IMAD.IADD R12, R12, 0x1, -R5 ;  /* 0x000000010c0cc824 */ /* 0x000fe200078e0a05 */
[----:B------:R-:W-:Y:S01]  /*1c40*/  ISETP.GT.U32.AND P4, PT, R5, R15, PT ;  /* 0x0000000f0500720c */ /* 0x000fe20003f84070 */
[----:B------:R-:W-:Y:S01]  /*1c50*/  IMAD.MOV R13, RZ, RZ, -R13 ;  /* 0x000000ffff0d7224 */ /* 0x000fe200078e0a0d */
[----:B------:R-:W-:Y:S01]  /*1c60*/  IABS R38, R43 ;  /* 0x0000002b00267213 */ /* 0x000fe20000000000 */
[----:B------:R-:W-:Y:S01]  /*1c70*/  IMAD.MOV R16, RZ, RZ, -R16 ;  /* 0x000000ffff107224 */ /* 0x000fe200078e0a10 */
[C---:B------:R-:W-:Y:S01]  /*1c80*/  LOP3.LUT R46, R11.reuse, 0x80, RZ, 0xfc, !PT ;  /* 0x000000800b2e7812 */ /* 0x040fe200078efcff */
[----:B------:R-:W-:Y:S01]  /*1c90*/  IMAD.MOV.U32 R8, RZ, RZ, R10 ;  /* 0x000000ffff087224 */ /* 0x000fe200078e000a */
[----:B------:R-:W-:Y:S01]  /*1ca0*/  LOP3.LUT R47, R11, 0x7c, RZ, 0xfc, !PT ;  /* 0x0000007c0b2f7812 */ /* 0x000fe200078efcff */
[----:B------:R-:W-:Y:S01]  /*1cb0*/  IMAD R13, R5, R13, R18 ;  /* 0x0000000d050d7224 */ /* 0x000fe200078e0212 */
[C---:B------:R-:W-:Y:S01]  /*1cc0*/  LOP3.LUT R18, R11.reuse, 0xd8, RZ, 0xfc, !PT ;  /* 0x000000d80b127812 */ /* 0x040fe200078efcff */
[----:B------:R-:W-:Y:S01]  /*1cd0*/  IMAD.MOV.U32 R10, RZ, RZ, R12 ;  /* 0x000000ffff0a7224 */ /* 0x000fe200078e000c */
[----:B------:R-:W-:Y:S01]  /*1ce0*/  LOP3.LUT R48, R11, 0x78, RZ, 0xfc, !PT ;  /* 0x000000780b307812 */ /* 0x000fe200078efcff */
[C---:B------:R-:W-:Y:S01]  /*1cf0*/  IMAD R16, R5.reuse, R16, R20 ;  /* 0x0000001005107224 */ /* 0x040fe200078e0214 */
[----:B------:R-:W-:Y:S01]  /*1d00*/  IABS R20, R18 ;  /* 0x0000001200147213 */ /* 0x000fe20000000000 */
[----:B------:R-:W-:Y:S01]  /*1d10*/  @!P0 IMAD.MOV R10, RZ, RZ, -R10 ;  /* 0x000000ffff0a8224 */ /* 0x000fe200078e0a0a */
[C---:B------:R-:W-:Y:S01]  /*1d20*/  ISETP.GT.U32.AND P0, PT, R5.reuse, R13, PT ;  /* 0x0000000d0500720c */ /* 0x040fe20003f04070 */
[--C-:B------:R-:W-:Y:S01]  /*1d30*/  @!P5 IMAD.IADD R14, R14, 0x1, -R5.reuse ;  /* 0x000000010e0ed824 */ /* 0x100fe200078e0a05 */
[----:B------:R-:W-:Y:S01]  /*1d40*/  ISETP.GT.U32.AND P5, PT, R5, R16, PT ;  /* 0x000000100500720c */ /* 0x000fe20003fa4070 */
[----:B------:R-:W-:Y:S01]  /*1d50*/  @!P4 IMAD.IADD R15, R15, 0x1, -R5 ;  /* 0x000000010f0fc824 */ /* 0x000fe200078e0a05 */
[----:B------:R-:W-:Y:S01]  /*1d60*/  IABS R44, R47 ;  /* 0x0000002f002c7213 */ /* 0x000fe20000000000 */
[----:B------:R-:W-:Y:S01]  /*1d70*/  @!P2 IMAD.MOV R8, RZ, RZ, -R8 ;  /* 0x000000ffff08a224 */ /* 0x000fe200078e0a08 */
[----:B------:R-:W-:Y:S01]  /*1d80*/  ISETP.GE.AND P2, PT, R19, RZ, PT ;  /* 0x000000ff1300720c */ /* 0x000fe20003f46270 */
[----:B------:R-:W-:Y:S01]  /*1d90*/  @!P3 IMAD.MOV R7, RZ, RZ, -R7 ;  /* 0x000000ffff07b224 */ /* 0x000fe200078e0a07 */
[----:B------:R-:W-:Y:S01]  /*1da0*/  LOP3.LUT R19, R11, 0xd4, RZ, 0xfc, !PT ;  /* 0x000000d40b137812 */ /* 0x000fe200078efcff */
[----:B------:R-:W-:Y:S01]  /*1db0*/  IMAD.MOV.U32 R12, RZ, RZ, R14 ;  /* 0x000000ffff0c7224 */ /* 0x000fe200078e000e */
[----:B------:R-:W-:Y:S01]  /*1dc0*/  ISETP.GT.U32.AND P4, PT, R5, R15, PT ;  /* 0x0000000f0500720c */ /* 0x000fe20003f84070 */
[----:B------:R-:W-:Y:S01]  /*1dd0*/  IMAD.HI.U32 R14, R9, R20, RZ ;  /* 0x00000014090e7227 */ /* 0x000fe200078e00ff */
[----:B------:R-:W-:-:S02]  /*1de0*/  IABS R22, R19 ;  /* 0x0000001300167213 */ /* 0x000fc40000000000 */
[----:B------:R-:W-:Y:S01]  /*1df0*/  ISETP.GE.AND P3, PT, R17, RZ, PT ;  /* 0x000000ff1100720c */ /* 0x000fe20003f66270 */
[--C-:B------:R-:W-:Y:S01]  /*1e00*/  @!P0 IMAD.IADD R13, R13, 0x1, -R5.reuse ;  /* 0x000000010d0d8824 */ /* 0x100fe200078e0a05 */
[C---:B------:R-:W-:Y:S01]  /*1e10*/  LOP3.LUT R51, R11.reuse, 0x64, RZ, 0xfc, !PT ;  /* 0x000000640b337812 */ /* 0x040fe200078efcff */
[----:B------:R-:W-:Y:S01]  /*1e20*/  @!P5 IMAD.IADD R16, R16, 0x1, -R5 ;  /* 0x000000011010d824 */ /* 0x000fe200078e0a05 */
[----:B------:R-:W-:Y:S01]  /*1e30*/  LOP3.LUT R49, R11, 0x68, RZ, 0xfc, !PT ;  /* 0x000000680b317812 */ /* 0x000fe200078efcff */
[----:B------:R-:W-:Y:S01]  /*1e40*/  IMAD.HI.U32 R17, R9, R22, RZ ;  /* 0x0000001609117227 */ /* 0x000fe200078e00ff */
[C---:B------:R-:W-:Y:S02]  /*1e50*/  ISETP.GT.U32.AND P0, PT, R5.reuse, R13, PT ;  /* 0x0000000d0500720c */ /* 0x040fe40003f04070 */
[----:B------:R-:W-:Y:S01]  /*1e60*/  ISETP.GT.U32.AND P5, PT, R5, R16, PT ;  /* 0x000000100500720c */ /* 0x000fe20003fa4070 */
[----:B------:R-:W-:Y:S01]  /*1e70*/  @!P1 IMAD.MOV R12, RZ, RZ, -R12 ;  /* 0x000000ffff0c9224 */ /* 0x000fe200078e0a0c */
[----:B------:R-:W-:Y:S01]  /*1e80*/  ISETP.GE.AND P1, PT, R18, RZ, PT ;  /* 0x000000ff1200720c */ /* 0x000fe20003f26270 */
[----:B------:R-:W-:Y:S01]  /*1e90*/  IMAD.HI.U32 R18, R9, R24, RZ ;  /* 0x0000001809127227 */ /* 0x000fe200078e00ff */
[----:B------:R-:W-:-:S02]  /*1ea0*/  IABS R50, R51 ;  /* 0x0000003300327213 */ /* 0x000fc40000000000 */
[C---:B------:R-:W-:Y:S01]  /*1eb0*/  LOP3.LUT R53, R11.reuse, 0x54, RZ, 0xfc, !PT ;  /* 0x000000540b357812 */ /* 0x040fe200078efcff */
[----:B------:R-:W-:Y:S01]  /*1ec0*/  IMAD.MOV R17, RZ, RZ, -R17 ;  /* 0x000000ffff117224 */ /* 0x000fe200078e0a11 */
[----:B------:R-:W-:Y:S01]  /*1ed0*/  LOP3.LUT R55, R11, 0x50, RZ, 0xfc, !PT ;  /* 0x000000500b377812 */ /* 0x000fe200078efcff */
[----:B------:R-:W-:Y:S01]  /*1ee0*/  @!P4 IMAD.IADD R15, R15, 0x1, -R5 ;  /* 0x000000010f0fc824 */ /* 0x000fe200078e0a05 */
[----:B------:R-:W-:Y:S01]  /*1ef0*/  ISETP.GE.AND P4, PT, R19, RZ, PT ;  /* 0x000000ff1300720c */ /* 0x000fe20003f86270 */
[----:B------:R-:W-:Y:S01]  /*1f00*/  IMAD.MOV R14, RZ, RZ, -R14 ;  /* 0x000000ffff0e7224 */ /* 0x000fe200078e0a0e */
[----:B------:R-:W-:Y:S01]  /*1f10*/  IABS R56, R53 ;  /* 0x0000003500387213 */ /* 0x000fe20000000000 */
[----:B------:R-:W-:Y:S01]  /*1f20*/  IMAD.MOV R19, RZ, RZ, -R18 ;  /* 0x000000ffff137224 */ /* 0x000fe200078e0a12 */
[----:B------:R-:W-:Y:S01]  /*1f30*/  IABS R58, R55 ;  /* 0x00000037003a7213 */ /* 0x000fe20000000000 */
[----:B------:R-:W-:Y:S01]  /*1f40*/  IMAD R17, R5, R17, R22 ;  /* 0x0000001105117224 */ /* 0x000fe200078e0216 */
[----:B------:R-:W-:Y:S01]  /*1f50*/  LOP3.LUT R57, R11, 0x20, RZ, 0xfc, !PT ;  /* 0x000000200b397812 */ /* 0x000fe200078efcff */
[----:B------:R-:W-:Y:S01]  /*1f60*/  IMAD R18, R5, R14, R20 ;  /* 0x0000000e05127224 */ /* 0x000fe200078e0214 */
[----:B------:R-:W-:Y:S01]  /*1f70*/  LOP3.LUT R14, R11, 0xcc, RZ, 0xfc, !PT ;  /* 0x000000cc0b0e7812 */ /* 0x000fe200078efcff */
[C---:B------:R-:W-:Y:S01]  /*1f80*/  IMAD R20, R5.reuse, R19, R24 ;  /* 0x0000001305147224 */ /* 0x040fe200078e0218 */
[----:B------:R-:W-:Y:S01]  /*1f90*/  IABS R24, R23 ;  /* 0x0000001700187213 */ /* 0x000fe20000000000 */
[----:B------:R-:W-:Y:S01]  /*1fa0*/  @!P6 IMAD.MOV R15, RZ, RZ, -R15 ;  /* 0x000000ffff0fe224 */ /* 0x000fe200078e0a0f */
[----:B------:R-:W-:Y:S01]  /*1fb0*/  ISETP.GT.U32.AND P6, PT, R5, R17, PT ;  /* 0x000000110500720c */ /* 0x000fe20003fc4070 */
[--C-:B------:R-:W-:Y:S01]  /*1fc0*/  @!P0 IMAD.IADD R13, R13, 0x1, -R5.reuse ;  /* 0x000000010d0d8824 */ /* 0x100fe200078e0a05 */
[C---:B------:R-:W-:Y:S01]  /*1fd0*/  ISETP.GT.U32.AND P0, PT, R5.reuse, R18, PT ;  /* 0x000000120500720c */ /* 0x040fe20003f04070 */
[----:B------:R-:W-:Y:S01]  /*1fe0*/  @!P5 IMAD.IADD R16, R16, 0x1, -R5 ;  /* 0x000000011010d824 */ /* 0x000fe200078e0a05 */
[----:B------:R-:W-:Y:S01]  /*1ff0*/  ISETP.GT.U32.AND P5, PT, R5, R20, PT ;  /* 0x000000140500720c */ /* 0x000fe20003fa4070 */
[----:B------:R-:W-:Y:S01]  /*2000*/  @!P3 IMAD.MOV R13, RZ, RZ, -R13 ;  /* 0x000000ffff0db224 */ /* 0x000fe200078e0a0d */
[----:B------:R-:W-:-:S02]  /*2010*/  IABS R22, R14 ;  /* 0x0000000e00167213 */ /* 0x000fc40000000000 */
[----:B------:R-:W-:Y:S01]  /*2020*/  ISETP.GE.AND P3, PT, R21, RZ, PT ;  /* 0x000000ff1500720c */ /* 0x000fe20003f66270 */
[----:B------:R-:W-:Y:S01]  /*2030*/  IMAD.HI.U32 R21, R9, R26, RZ ;  /* 0x0000001a09157227 */ /* 0x000fe200078e00ff */
[----:B------:R-:W-:Y:S02]  /*2040*/  IABS R80, R57 ;  /* 0x0000003900507213 */ /* 0x000fe40000000000 */
[----:B------:R-:W-:Y:S01]  /*2050*/  LOP3.LUT R59, R11, 0x1c, RZ, 0xfc, !PT ;  /* 0x0000001c0b3b7812 */ /* 0x000fe200078efcff */
[--C-:B------:R-:W-:Y:S01]  /*2060*/  @!P6 IMAD.IADD R17, R17, 0x1, -R5.reuse ;  /* 0x000000011111e824 */ /* 0x100fe200078e0a05 */
[----:B------:R-:W-:Y:S01]  /*2070*/  LOP3.LUT R61, R11, 0x18, RZ, 0xfc, !PT ;  /* 0x000000180b3d7812 */ /* 0x000fe200078efcff */
[--C-:B------:R-:W-:Y:S01]  /*2080*/  @!P0 IMAD.IADD R18, R18, 0x1, -R5.reuse ;  /* 0x0000000112128824 */ /* 0x100fe200078e0a05 */
[----:B------:R-:W-:Y:S01]  /*2090*/  ISETP.GE.AND P0, PT, R14, RZ, PT ;  /* 0x000000ff0e00720c */ /* 0x000fe20003f06270 */
[----:B------:R-:W-:Y:S01]  /*20a0*/  @!P5 IMAD.IADD R20, R20, 0x1, -R5 ;  /* 0x000000011414d824 */ /* 0x000fe200078e0a05 */
[----:B------:R-:W-:Y:S01]  /*20b0*/  ISETP.GT.U32.AND P5, PT, R5, R17, PT ;  /* 0x000000110500720c */ /* 0x000fe20003fa4070 */
[----:B------:R-:W-:Y:S01]  /*20c0*/  IMAD.HI.U32 R19, R9, R22, RZ ;  /* 0x0000001609137227 */ /* 0x000fe200078e00ff */
[----:B------:R-:W-:-:S02]  /*20d0*/  ISETP.GT.U32.AND P6, PT, R5, R18, PT ;  /* 0x000000120500720c */ /* 0x000fc40003fc4070 */
[----:B------:R-:W-:Y:S01]  /*20e0*/  IABS R82, R59 ;  /* 0x0000003b00527213 */ /* 0x000fe20000000000 */
[----:B------:R-:W-:Y:S01]  /*20f0*/  IMAD.MOV.U32 R14, RZ, RZ, R16 ;  /* 0x000000ffff0e7224 */ /* 0x000fe200078e0010 */
[----:B------:R-:W-:Y:S01]  /*2100*/  LOP3.LUT R63, R11, 0x14, RZ, 0xfc, !PT ;  /* 0x000000140b3f7812 */ /* 0x000fe200078efcff */
[----:B------:R-:W-:Y:S01]  /*2110*/  IMAD.HI.U32 R16, R9, R24, RZ ;  /* 0x0000001809107227 */ /* 0x000fe200078e00ff */
[----:B------:R-:W-:Y:S02]  /*2120*/  IABS R84, R61 ;  /* 0x0000003d00547213 */ /* 0x000fe40000000000 */
[----:B------:R-:W-:Y:S01]  /*2130*/  IABS R86, R63 ;  /* 0x0000003f00567213 */ /* 0x000fe20000000000 */
[----:B------:R-:W-:Y:S01]  /*2140*/  IMAD.MOV R19, RZ, RZ, -R19 ;  /* 0x000000ffff137224 */ /* 0x000fe200078e0a13 */
[C---:B------:R-:W-:Y:S01]  /*2150*/  LOP3.LUT R65, R11.reuse, 0x8, RZ, 0xfc, !PT ;  /* 0x000000080b417812 */ /* 0x040fe200078efcff */
[----:B------:R-:W-:Y:S01]  /*2160*/  IMAD.MOV R16, RZ, RZ, -R16 ;  /* 0x000000ffff107224 */ /* 0x000fe200078e0a10 */
[----:B------:R-:W-:Y:S01]  /*2170*/  LOP3.LUT R67, R11, 0x4, RZ, 0xfc, !PT ;  /* 0x000000040b437812 */ /* 0x000fe200078efcff */
[C---:B------:R-:W-:Y:S01]  /*2180*/  IMAD R22, R5.reuse, R19, R22 ;  /* 0x0000001305167224 */ /* 0x040fe200078e0216 */
[----:B------:R-:W-:Y:S01]  /*2190*/  IABS R96, R11 ;  /* 0x0000000b00607213 */ /* 0x000fe20000000000 */
[----:B------:R-:W-:Y:S01]  /*21a0*/  IMAD R19, R5, R16, R24 ;  /* 0x0000001005137224 */ /* 0x000fe200078e0218 */
[----:B------:R-:W-:Y:S01]  /*21b0*/  IABS R92, R65 ;  /* 0x00000041005c7213 */ /* 0x000fe20000000000 */
[--C-:B------:R-:W-:Y:S01]  /*21c0*/  @!P5 IMAD.IADD R17, R17, 0x1, -R5.reuse ;  /* 0x000000011111d824 */ /* 0x100fe200078e0a05 */
[----:B------:R-:W-:Y:S01]  /*21d0*/  IABS R94, R67 ;  /* 0x00000043005e7213 */ /* 0x000fe20000000000 */
[----:B------:R-:W-:Y:S01]  /*21e0*/  @!P6 IMAD.IADD R18, R18, 0x1, -R5 ;  /* 0x000000011212e824 */ /* 0x000fe200078e0a05 */
[C---:B------:R-:W-:Y:S01]  /*21f0*/  ISETP.GT.U32.AND P5, PT, R5.reuse, R19, PT ;  /* 0x000000130500720c */ /* 0x040fe20003fa4070 */
[----:B------:R-:W-:Y:S01]  /*2200*/  @!P2 IMAD.MOV R14, RZ, RZ, -R14 ;  /* 0x000000ffff0ea224 */ /* 0x000fe200078e0a0e */
[C---:B------:R-:W-:Y:S01]  /*2210*/  ISETP.GT.U32.AND P6, PT, R5.reuse, R22, PT ;  /* 0x000000160500720c */ /* 0x040fe20003fc4070 */
[----:B------:R-:W-:Y:S01]  /*2220*/  IMAD.MOV R21, RZ, RZ, -R21 ;  /* 0x000000ffff157224 */ /* 0x000fe200078e0a15 */
[----:B------:R-:W-:Y:S01]  /*2230*/  ISETP.GT.U32.AND P2, PT, R5, R20, PT ;  /* 0x000000140500720c */ /* 0x000fe20003f44070 */
[----:B------:R-:W-:Y:S01]  /*2240*/  IMAD.MOV.U32 R16, RZ, RZ, R18 ;  /* 0x000000ffff107224 */ /* 0x000fe200078e0012 */
[----:B------:R-:W-:Y:S01]  /*2250*/  SHF.R.S32.HI R190, RZ, 0x5, R190 ;  /* 0x00000005ffbe7819 */ /* 0x000fe200000114be */
[----:B------:R-:W-:-:S04]  /*2260*/  IMAD.HI.U32 R18, R9, R28, RZ ;  /* 0x0000001c09127227 */ /* 0x000fc800078e00ff */
[----:B------:R-:W-:Y:S02]  /*2270*/  IMAD R24, R5, R21, R26 ;  /* 0x0000001505187224 */ /* 0x000fe400078e021a */
[--C-:B------:R-:W-:Y:S02]  /*2280*/  @!P5 IMAD.IADD R19, R19, 0x1, -R5.reuse ;  /* 0x000000011313d824 */ /* 0x100fe400078e0a05 */
[--C-:B------:R-:W-:Y:S01]  /*2290*/  @!P6 IMAD.IADD R22, R22, 0x1, -R5.reuse ;  /* 0x000000011616e824 */ /* 0x100fe200078e0a05 */
[----:B------:R-:W-:Y:S01]  /*22a0*/  ISETP.GE.AND P6, PT, R25, RZ, PT ;  /* 0x000000ff1900720c */ /* 0x000fe20003fc6270 */
[----:B------:R-:W-:Y:S01]  /*22b0*/  @!P2 IMAD.IADD R20, R20, 0x1, -R5 ;  /* 0x000000011414a824 */ /* 0x000fe200078e0a05 */
[----:B------:R-:W-:Y:S01]  /*22c0*/  ISETP.GT.U32.AND P5, PT, R5, R19, PT ;  /* 0x000000130500720c */ /* 0x000fe20003fa4070 */
[----:B------:R-:W-:Y:S01]  /*22d0*/  IMAD.HI.U32 R21, R9, R30, RZ ;  /* 0x0000001e09157227 */ /* 0x000fe200078e00ff */
[----:B------:R-:W-:-:S03]  /*22e0*/  ISETP.GE.AND P2, PT, R23, RZ, PT ;  /* 0x000000ff1700720c */ /* 0x000fc60003f46270 */
[----:B------:R-:W-:Y:S01]  /*22f0*/  @!P1 IMAD.MOV R16, RZ, RZ, -R16 ;  /* 0x000000ffff109224 */ /* 0x000fe200078e0a10 */
[C---:B------:R-:W-:Y:S01]  /*2300*/  ISETP.GT.U32.AND P1, PT, R5.reuse, R22, PT ;  /* 0x000000160500720c */ /* 0x040fe20003f24070 */
[----:B------:R-:W-:Y:S02]  /*2310*/  IMAD.MOV R23, RZ, RZ, -R18 ;  /* 0x000000ffff177224 */ /* 0x000fe400078e0a12 */
[----:B------:R-:W-:Y:S02]  /*2320*/  IMAD.MOV.U32 R18, RZ, RZ, R20 ;  /* 0x000000ffff127224 */ /* 0x000fe400078e0014 */
[----:B------:R-:W-:Y:S02]  /*2330*/  IMAD.MOV R20, RZ, RZ, -R21 ;  /* 0x000000ffff147224 */ /* 0x000fe400078e0a15 */
[----:B------:R-:W-:Y:S01]  /*2340*/  @!P4 IMAD.MOV R17, RZ, RZ, -R17 ;  /* 0x000000ffff11c224 */ /* 0x000fe200078e0a11 */
[C---:B------:R-:W-:Y:S01]  /*2350*/  ISETP.GT.U32.AND P4, PT, R5.reuse, R24, PT ;  /* 0x000000180500720c */ /* 0x040fe20003f84070 */
[----:B------:R-:W-:-:S02]  /*2360*/  IMAD R21, R5, R23, R28 ;  /* 0x0000001705157224 */ /* 0x000fc400078e021c */
[--C-:B------:R-:W-:Y:S02]  /*2370*/  @!P5 IMAD.IADD R19, R19, 0x1, -R5.reuse ;  /* 0x000000011313d824 */ /* 0x100fe400078e0a05 */
[--C-:B------:R-:W-:Y:S01]  /*2380*/  @!P1 IMAD.IADD R22, R22, 0x1, -R5.reuse ;  /* 0x0000000116169824 */ /* 0x100fe200078e0a05 */
[----:B------:R-:W-:Y:S01]  /*2390*/  ISETP.GT.U32.AND P5, PT, R5, R21, PT ;  /* 0x000000150500720c */ /* 0x000fe20003fa4070 */
[----:B------:R-:W-:Y:S01]  /*23a0*/  @!P3 IMAD.MOV R18, RZ, RZ, -R18 ;  /* 0x000000ffff12b224 */ /* 0x000fe200078e0a12 */
[----:B------:R-:W-:Y:S01]  /*23b0*/  ISETP.GE.AND P3, PT, R27, RZ, PT ;  /* 0x000000ff1b00720c */ /* 0x000fe20003f66270 */
[----:B------:R-:W-:Y:S01]  /*23c0*/  IMAD R23, R5, R20, R30 ;  /* 0x0000001405177224 */ /* 0x000fe200078e021e */
[----:B------:R-:W-:Y:S01]  /*23d0*/  LOP3.LUT R27, R11, 0xb8, RZ, 0xfc, !PT ;  /* 0x000000b80b1b7812 */ /* 0x000fe200078efcff */
[----:B------:R-:W-:Y:S01]  /*23e0*/  IMAD.MOV.U32 R20, RZ, RZ, R22 ;  /* 0x000000ffff147224 */ /* 0x000fe200078e0016 */
[----:B------:R-:W-:Y:S01]  /*23f0*/  ISETP.GE.AND P1, PT, R29, RZ, PT ;  /* 0x000000ff1d00720c */ /* 0x000fe20003f26270 */
[----:B------:R-:W-:Y:S01]  /*2400*/  @!P4 IMAD.IADD R24, R24, 0x1, -R5 ;  /* 0x000000011818c824 */ /* 0x000fe200078e0a05 */
[----:B------:R-:W-:Y:S01]  /*2410*/  LOP3.LUT R29, R11, 0xb4, RZ, 0xfc, !PT ;  /* 0x000000b40b1d7812 */ /* 0x000fe200078efcff */
[----:B------:R-:W-:Y:S01]  /*2420*/  @!P0 IMAD.MOV R20, RZ, RZ, -R20 ;  /* 0x000000ffff148224 */ /* 0x000fe200078e0a14 */
[----:B------:R-:W-:Y:S01]  /*2430*/  IABS R26, R27 ;  /* 0x0000001b001a7213 */ /* 0x000fe20000000000 */
[----:B------:R-:W-:Y:S01]  /*2440*/  @!P2 IMAD.MOV R19, RZ, RZ, -R19 ;  /* 0x000000ffff13a224 */ /* 0x000fe200078e0a13 */
[----:B------:R-:W-:Y:S01]  /*2450*/  ISETP.GT.U32.AND P0, PT, R5, R24, PT ;  /* 0x000000180500720c */ /* 0x000fe20003f04070 */
[----:B------:R-:W-:Y:S01]  /*2460*/  @!P5 IMAD.IADD R21, R21, 0x1, -R5 ;  /* 0x000000011515d824 */ /* 0x000fe200078e0a05 */
[----:B------:R-:W-:Y:S01]  /*2470*/  IABS R28, R29 ;  /* 0x0000001d001c7213 */ /* 0x000fe20000000000 */
[----:B------:R-:W-:Y:S01]  /*2480*/  IMAD.HI.U32 R22, R9, R26, RZ ;  /* 0x0000001a09167227 */ /* 0x000fe200078e00ff */
[----:B------:R-:W-:-:S02]  /*2490*/  ISETP.GT.U32.AND P4, PT, R5, R23, PT ;  /* 0x000000170500720c */ /* 0x000fc40003f84070 */
[----:B------:R-:W-:Y:S01]  /*24a0*/  ISETP.GT.U32.AND P2, PT, R5, R21, PT ;  /* 0x000000150500720c */ /* 0x000fe20003f44070 */
[----:B------:R-:W-:Y:S01]  /*24b0*/  IMAD.HI.U32 R25, R9, R28, RZ ;  /* 0x0000001c09197227 */ /* 0x000fe200078e00ff */
[----:B------:R-:W-:Y:S02]  /*24c0*/  IABS R30, R31 ;  /* 0x0000001f001e7213 */ /* 0x000fe40000000000 */
[----:B------:R-:W-:Y:S01]  /*24d0*/  ISETP.GE.AND P5, PT, R27, RZ, PT ;  /* 0x000000ff1b00720c */ /* 0x000fe20003fa6270 */
[----:B------:R-:W-:Y:S02]  /*24e0*/  IMAD.MOV R22, RZ, RZ, -R22 ;  /* 0x000000ffff167224 */ /* 0x000fe400078e0a16 */
[----:B------:R-:W-:Y:S02]  /*24f0*/  IMAD.MOV R25, RZ, RZ, -R25 ;  /* 0x000000ffff197224 */ /* 0x000fe400078e0a19 */
[----:B------:R-:W-:Y:S01]  /*2500*/  @!P0 IMAD.IADD R24, R24, 0x1, -R5 ;  /* 0x0000000118188824 */ /* 0x000fe200078e0a05 */
[----:B------:R-:W-:Y:S01]  /*2510*/  ISETP.GE.AND P0, PT, R29, RZ, PT ;  /* 0x000000ff1d00720c */ /* 0x000fe20003f06270 */
[----:B------:R-:W-:-:S02]  /*2520*/  IMAD R26, R5, R22, R26 ;  /* 0x00000016051a7224 */ /* 0x000fc400078e021a */
[----:B------:R-:W-:Y:S01]  /*2530*/  IMAD R25, R5, R25, R28 ;  /* 0x0000001905197224 */ /* 0x000fe200078e021c */
[----:B------:R-:W-:Y:S01]  /*2540*/  LOP3.LUT R28, R11, 0xac, RZ, 0xfc, !PT ;  /* 0x000000ac0b1c7812 */ /* 0x000fe200078efcff */
[--C-:B------:R-:W-:Y:S01]  /*2550*/  @!P2 IMAD.IADD R21, R21, 0x1, -R5.reuse ;  /* 0x000000011515a824 */ /* 0x100fe200078e0a05 */
[----:B------:R-:W-:Y:S01]  /*2560*/  ISETP.GT.U32.AND P2, PT, R5, R26, PT ;  /* 0x0000001a0500720c */ /* 0x000fe20003f44070 */
[----:B------:R-:W-:Y:S01]  /*2570*/  IMAD.MOV.U32 R22, RZ, RZ, R24 ;  /* 0x000000ffff167224 */ /* 0x000fe200078e0018 */
[----:B------:R-:W-:Y:S01]  /*2580*/  IABS R32, R28 ;  /* 0x0000001c00207213 */ /* 0x000fe20000000000 */
[----:B------:R-:W-:Y:S02]  /*2590*/  @!P4 IMAD.IADD R23, R23, 0x1, -R5 ;  /* 0x000000011717c824 */ /* 0x000fe400078e0a05 */
[----:B------:R-:W-:Y:S01]  /*25a0*/  @!P6 IMAD.MOV R22, RZ, RZ, -R22 ;  /* 0x000000ffff16e224 */ /* 0x000fe200078e0a16 */
[----:B------:R-:W-:Y:S01]  /*25b0*/  ISETP.GT.U32.AND P6, PT, R5, R25, PT ;  /* 0x000000190500720c */ /* 0x000fe20003fc4070 */
[----:B------:R-:W-:Y:S01]  /*25c0*/  IMAD.HI.U32 R27, R9, R30, RZ ;  /* 0x0000001e091b7227 */ /* 0x000fe200078e00ff */
[----:B------:R-:W-:-:S03]  /*25d0*/  ISETP.GT.U32.AND P4, PT, R5, R23, PT ;  /* 0x000000170500720c */ /* 0x000fc60003f84070 */
[----:B------:R-:W-:Y:S02]  /*25e0*/  IMAD.MOV R27, RZ, RZ, -R27 ;  /* 0x000000ffff1b7224 */ /* 0x000fe400078e0a1b */
[----:B------:R-:W-:Y:S02]  /*25f0*/  @!P2 IMAD.IADD R26, R26, 0x1, -R5 ;  /* 0x000000011a1aa824 */ /* 0x000fe400078e0a05 */
[----:B------:R-:W-:-:S03]  /*2600*/  IMAD.HI.U32 R24, R9, R32, RZ ;  /* 0x0000002009187227 */ /* 0x000fc600078e00ff */
[----:B------:R-:W-:Y:S01]  /*2610*/  ISETP.GT.U32.AND P2, PT, R5, R26, PT ;  /* 0x0000001a0500720c */ /* 0x000fe20003f44070 */
[--C-:B------:R-:W-:Y:S02]  /*2620*/  @!P6 IMAD.IADD R25, R25, 0x1, -R5.reuse ;  /* 0x000000011919e824 */ /* 0x100fe400078e0a05 */
[----:B------:R-:W-:Y:S01]  /*2630*/  @!P4 IMAD.IADD R23, R23, 0x1, -R5 ;  /* 0x000000011717c824 */ /* 0x000fe200078e0a05 */
[----:B------:R-:W-:Y:S01]  /*2640*/  ISETP.GE.AND P4, PT, R28, RZ, PT ;  /* 0x000000ff1c00720c */ /* 0x000fe20003f86270 */
[C---:B------:R-:W-:Y:S01]  /*2650*/  IMAD R28, R5.reuse, R27, R30 ;  /* 0x0000001b051c7224 */ /* 0x040fe200078e021e */
[----:B------:R-:W-:Y:S01]  /*2660*/  ISETP.GT.U32.AND P6, PT, R5, R25, PT ;  /* 0x000000190500720c */ /* 0x000fe20003fc4070 */
[----:B------:R-:W-:Y:S01]  /*2670*/  IMAD.MOV R24, RZ, RZ, -R24 ;  /* 0x000000ffff187224 */ /* 0x000fe200078e0a18 */
[----:B------:R-:W-:Y:S01]  /*2680*/  IABS R30, R35 ;  /* 0x00000023001e7213 */ /* 0x000fe20000000000 */
[----:B------:R-:W-:-:S04]  /*2690*/  IMAD.HI.U32 R29, R9, R34, RZ ;  /* 0x00000022091d7227 */ /* 0x000fc800078e00ff */
[C---:B------:R-:W-:Y:S01]  /*26a0*/  IMAD R27, R5.reuse, R24, R32 ;  /* 0x00000018051b7224 */ /* 0x040fe200078e0220 */
[----:B------:R-:W-:Y:S01]  /*26b0*/  IABS R32, R39 ;  /* 0x0000002700207213 */ /* 0x000fe20000000000 */
[----:B------:R-:W-:Y:S01]  /*26c0*/  @!P2 IMAD.IADD R26, R26, 0x1, -R5 ;  /* 0x000000011a1aa824 */ /* 0x000fe200078e0a05 */
[----:B------:R-:W-:Y:S01]  /*26d0*/  ISETP.GT.U32.AND P2, PT, R5, R28, PT ;  /* 0x0000001c0500720c */ /* 0x000fe20003f44070 */
[----:B------:R-:W-:-:S04]  /*26e0*/  IMAD.HI.U32 R24, R9, R30, RZ ;  /* 0x0000001e09187227 */ /* 0x000fc800078e00ff */
[----:B------:R-:W-:Y:S01]  /*26f0*/  @!P6 IMAD.IADD R25, R25, 0x1, -R5 ;  /* 0x000000011919e824 */ /* 0x000fe200078e0a05 */
[C---:B------:R-:W-:Y:S01]  /*2700*/  ISETP.GT.U32.AND P6, PT, R5.reuse, R27, PT ;  /* 0x0000001b0500720c */ /* 0x040fe20003fc4070 */
[----:B------:R-:W-:Y:S02]  /*2710*/  IMAD.MOV R24, RZ, RZ, -R24 ;  /* 0x000000ffff187224 */ /* 0x000fe400078e0a18 */
[----:B------:R-:W-:Y:S02]  /*2720*/  IMAD.MOV R29, RZ, RZ, -R29 ;  /* 0x000000ffff1d7224 */ /* 0x000fe400078e0a1d */
[C---:B------:R-:W-:Y:S02]  /*2730*/  IMAD R30, R5.reuse, R24, R30 ;  /* 0x00000018051e7224 */ /* 0x040fe400078e021e */
[C---:B------:R-:W-:Y:S01]  /*2740*/  IMAD R29, R5.reuse, R29, R34 ;  /* 0x0000001d051d7224 */ /* 0x040fe200078e0222 */
[----:B------:R-:W-:Y:S01]  /*2750*/  IABS R34, R41 ;  /* 0x0000002900227213 */ /* 0x000fe20000000000 */
[----:B------:R-:W-:Y:S01]  /*2760*/  @!P2 IMAD.IADD R28, R28, 0x1, -R5 ;  /* 0x000000011c1ca824 */ /* 0x000fe200078e0a05 */
[----:B------:R-:W-:Y:S01]  /*2770*/  ISETP.GT.U32.AND P2, PT, R5, R30, PT ;  /* 0x0000001e0500720c */ /* 0x000fe20003f44070 */
[----:B------:R-:W-:-:S04]  /*2780*/  IMAD.HI.U32 R24, R9, R32, RZ ;  /* 0x0000002009187227 */ /* 0x000fc800078e00ff */
[----:B------:R-:W-:Y:S01]  /*2790*/  @!P6 IMAD.IADD R27, R27, 0x1, -R5 ;  /* 0x000000011b1be824 */ /* 0x000fe200078e0a05 */
[----:B------:R-:W-:Y:S01]  /*27a0*/  ISETP.GT.U32.AND P6, PT, R5, R29, PT ;  /* 0x0000001d0500720c */ /* 0x000fe20003fc4070 */
[----:B------:R-:W-:-:S04]  /*27b0*/  IMAD.HI.U32 R33, R9, R34, RZ ;  /* 0x0000002209217227 */ /* 0x000fc800078e00ff */
[----:B------:R-:W-:Y:S02]  /*27c0*/  IMAD.MOV R24, RZ, RZ, -R24 ;  /* 0x000000ffff187224 */ /* 0x000fe400078e0a18 */
[----:B------:R-:W-:Y:S01]  /*27d0*/  @!P2 IMAD.IADD R30, R30, 0x1, -R5 ;  /* 0x000000011e1ea824 */ /* 0x000fe200078e0a05 */
[----:B------:R-:W-:Y:S01]  /*27e0*/  ISETP.GT.U32.AND P2, PT, R5, R28, PT ;  /* 0x0000001c0500720c */ /* 0x000fe20003f44070 */
[----:B------:R-:W-:Y:S02]  /*27f0*/  IMAD.MOV R33, RZ, RZ, -R33 ;  /* 0x000000ffff217224 */ /* 0x000fe400078e0a21 */
[----:B------:R-:W-:Y:S01]  /*2800*/  @!P3 IMAD.MOV R21, RZ, RZ, -R21 ;  /* 0x000000ffff15b224 */ /* 0x000fe200078e0a15 */
[----:B------:R-:W-:Y:S01]  /*2810*/  ISETP.GE.AND P3, PT, R31, RZ, PT ;  /* 0x000000ff1f00720c */ /* 0x000fe20003f66270 */
[----:B------:R-:W-:Y:S01]  /*2820*/  @!P6 IMAD.IADD R29, R29, 0x1, -R5 ;  /* 0x000000011d1de824 */ /* 0x000fe200078e0a05 */
[C---:B------:R-:W-:Y:S01]  /*2830*/  ISETP.GT.U32.AND P6, PT, R5.reuse, R30, PT ;  /* 0x0000001e0500720c */ /* 0x040fe20003fc4070 */
[----:B------:R-:W-:-:S02]  /*2840*/  IMAD R32, R5, R24, R32 ;  /* 0x0000001805207224 */ /* 0x000fc400078e0220 */
[----:B------:R-:W-:Y:S02]  /*2850*/  IMAD.MOV.U32 R24, RZ, RZ, R26 ;  /* 0x000000ffff187224 */ /* 0x000fe400078e001a */
[----:B------:R-:W-:Y:S02]  /*2860*/  IMAD R34, R5, R33, R34 ;  /* 0x0000002105227224 */ /* 0x000fe400078e0222 */
[----:B------:R-:W-:-:S04]  /*2870*/  IMAD.HI.U32 R31, R9, R36, RZ ;  /* 0x00000024091f7227 */ /* 0x000fc800078e00ff */
[----:B------:R-:W-:Y:S01]  /*2880*/  @!P5 IMAD.MOV R24, RZ, RZ, -R24 ;  /* 0x000000ffff18d224 */ /* 0x000fe200078e0a18 */
[C---:B------:R-:W-:Y:S01]  /*2890*/  ISETP.GT.U32.AND P5, PT, R5.reuse, R29, PT ;  /* 0x0000001d0500720c */ /* 0x040fe20003fa4070 */
[----:B------:R-:W-:Y:S01]  /*28a0*/  @!P6 IMAD.IADD R30, R30, 0x1, -R5 ;  /* 0x000000011e1ee824 */ /* 0x000fe200078e0a05 */
[C---:B------:R-:W-:Y:S01]  /*28b0*/  ISETP.GT.U32.AND P6, PT, R5.reuse, R34, PT ;  /* 0x000000220500720c */ /* 0x040fe20003fc4070 */
[----:B------:R-:W-:Y:S02]  /*28c0*/  IMAD.MOV R31, RZ, RZ, -R31 ;  /* 0x000000ffff1f7224 */ /* 0x000fe400078e0a1f */
[----:B------:R-:W-:Y:S01]  /*28d0*/  @!P1 IMAD.MOV R23, RZ, RZ, -R23 ;  /* 0x000000ffff179224 */ /* 0x000fe200078e0a17 */
[C---:B------:R-:W-:Y:S01]  /*28e0*/  ISETP.GT.U32.AND P1, PT, R5.reuse, R27, PT ;  /* 0x0000001b0500720c */ /* 0x040fe20003f24070 */
[C---:B------:R-:W-:Y:S01]  /*28f0*/  IMAD R31, R5.reuse, R31, R36 ;  /* 0x0000001f051f7224 */ /* 0x040fe200078e0224 */
[----:B------:R-:W-:Y:S01]  /*2900*/  IABS R36, R42 ;  /* 0x0000002a00247213 */ /* 0x000fe20000000000 */
[----:B------:R-:W-:Y:S01]  /*2910*/  @!P0 IMAD.MOV R25, RZ, RZ, -R25 ;  /* 0x000000ffff198224 */ /* 0x000fe200078e0a19 */
[C---:B------:R-:W-:Y:S01]  /*2920*/  ISETP.GT.U32.AND P0, PT, R5.reuse, R32, PT ;  /* 0x000000200500720c */ /* 0x040fe20003f04070 */
[----:B------:R-:W-:Y:S01]  /*2930*/  @!P2 IMAD.IADD R28, R28, 0x1, -R5 ;  /* 0x000000011c1ca824 */ /* 0x000fe200078e0a05 */
[----:B------:R-:W-:Y:S01]  /*2940*/  ISETP.GT.U32.AND P2, PT, R5, R31, PT ;  /* 0x0000001f0500720c */ /* 0x000fe20003f44070 */
[----:B------:R-:W-:-:S04]  /*2950*/  IMAD.HI.U32 R26, R9, R36, RZ ;  /* 0x00000024091a7227 */ /* 0x000fc800078e00ff */
[--C-:B------:R-:W-:Y:S01]  /*2960*/  @!P5 IMAD.IADD R29, R29, 0x1, -R5.reuse ;  /* 0x000000011d1dd824 */ /* 0x100fe200078e0a05 */
[----:B------:R-:W-:Y:S01]  /*2970*/  ISETP.GE.AND P5, PT, R37, RZ, PT ;  /* 0x000000ff2500720c */ /* 0x000fe20003fa6270 */
[--C-:B------:R-:W-:Y:S01]  /*2980*/  @!P6 IMAD.IADD R34, R34, 0x1, -R5.reuse ;  /* 0x000000012222e824 */ /* 0x100fe200078e0a05 */
[----:B------:R-:W-:Y:S01]  /*2990*/  LOP3.LUT R37, R11, 0x8c, RZ, 0xfc, !PT ;  /* 0x0000008c0b257812 */ /* 0x000fe200078efcff */
[----:B------:R-:W-:Y:S02]  /*29a0*/  IMAD.MOV R26, RZ, RZ, -R26 ;  /* 0x000000ffff1a7224 */ /* 0x000fe400078e0a1a */
[--C-:B------:R-:W-:Y:S01]  /*29b0*/  @!P1 IMAD.IADD R27, R27, 0x1, -R5.reuse ;  /* 0x000000011b1b9824 */ /* 0x100fe200078e0a05 */
[----:B------:R-:W-:Y:S01]  /*29c0*/  ISETP.GE.AND P1, PT, R35, RZ, PT ;  /* 0x000000ff2300720c */ /* 0x000fe20003f26270 */
[C---:B------:R-:W-:Y:S01]  /*29d0*/  IMAD R33, R5.reuse, R26, R36 ;  /* 0x0000001a05217224 */ /* 0x040fe200078e0224 */
[----:B------:R-:W-:Y:S01]  /*29e0*/  ISETP.GT.U32.AND P6, PT, R5, R34, PT ;  /* 0x000000220500720c */ /* 0x000fe20003fc4070 */
[----:B------:R-:W-:Y:S01]  /*29f0*/  @!P0 IMAD.IADD R32, R32, 0x1, -R5 ;  /* 0x0000000120208824 */ /* 0x000fe200078e0a05 */
[----:B------:R-:W-:Y:S01]  /*2a00*/  ISETP.GE.AND P0, PT, R39, RZ, PT ;  /* 0x000000ff2700720c */ /* 0x000fe20003f06270 */
[----:B------:R-:W-:-:S02]  /*2a10*/  IMAD.MOV.U32 R26, RZ, RZ, R28 ;  /* 0x000000ffff1a7224 */ /* 0x000fc400078e001c */
[----:B------:R-:W-:-:S04]  /*2a20*/  IMAD.HI.U32 R35, R9, R38, RZ ;  /* 0x0000002609237227 */ /* 0x000fc800078e00ff */
[----:B------:R-:W-:Y:S01]  /*2a30*/  @!P2 IMAD.IADD R31, R31, 0x1, -R5 ;  /* 0x000000011f1fa824 */ /* 0x000fe200078e0a05 */
[----:B------:R-:W-:Y:S01]  /*2a40*/  ISETP.GE.AND P2, PT, R40, RZ, PT ;  /* 0x000000ff2800720c */ /* 0x000fe20003f46270 */
[----:B------:R-:W-:Y:S01]  /*2a50*/  @!P3 IMAD.MOV R26, RZ, RZ, -R26 ;  /* 0x000000ffff1ab224 */ /* 0x000fe200078e0a1a */
[C---:B------:R-:W-:Y:S01]  /*2a60*/  ISETP.GT.U32.AND P3, PT, R5.reuse, R32, PT ;  /* 0x000000200500720c */ /* 0x040fe20003f64070 */
[----:B------:R-:W-:Y:S01]  /*2a70*/  IMAD.MOV R35, RZ, RZ, -R35 ;  /* 0x000000ffff237224 */ /* 0x000fe200078e0a23 */
[----:B------:R-:W-:Y:S01]  /*2a80*/  IABS R40, R37 ;  /* 0x0000002500287213 */ /* 0x000fe20000000000 */
[----:B------:R-:W-:Y:S01]  /*2a90*/  @!P4 IMAD.MOV R27, RZ, RZ, -R27 ;  /* 0x000000ffff1bc224 */ /* 0x000fe200078e0a1b */
[C---:B------:R-:W-:Y:S01]  /*2aa0*/  ISETP.GT.U32.AND P4, PT, R5.reuse, R31, PT ;  /* 0x0000001f0500720c */ /* 0x040fe20003f84070 */
[----:B------:R-:W-:Y:S01]  /*2ab0*/  @!P5 IMAD.MOV R29, RZ, RZ, -R29 ;  /* 0x000000ffff1dd224 */ /* 0x000fe200078e0a1d */
[C---:B------:R-:W-:Y:S01]  /*2ac0*/  ISETP.GT.U32.AND P5, PT, R5.reuse, R33, PT ;  /* 0x000000210500720c */ /* 0x040fe20003fa4070 */
[----:B------:R-:W-:-:S02]  /*2ad0*/  IMAD R36, R5, R35, R38 ;  /* 0x0000002305247224 */ /* 0x000fc400078e0226 */
[--C-:B------:R-:W-:Y:S02]  /*2ae0*/  @!P6 IMAD.IADD R34, R34, 0x1, -R5.reuse ;  /* 0x000000012222e824 */ /* 0x100fe400078e0a05 */
[----:B------:R-:W-:Y:S01]  /*2af0*/  IMAD.MOV.U32 R28, RZ, RZ, R30 ;  /* 0x000000ffff1c7224 */ /* 0x000fe200078e001e */
[----:B------:R-:W-:Y:S01]  /*2b00*/  ISETP.GT.U32.AND P6, PT, R5, R36, PT ;  /* 0x000000240500720c */ /* 0x000fe20003fc4070 */
[----:B------:R-:W-:Y:S01]  /*2b10*/  @!P3 IMAD.IADD R32, R32, 0x1, -R5 ;  /* 0x000000012020b824 */ /* 0x000fe200078e0a05 */
[----:B------:R-:W-:Y:S01]  /*2b20*/  ISETP.GE.AND P3, PT, R42, RZ, PT ;  /* 0x000000ff2a00720c */ /* 0x000fe20003f66270 */
[----:B------:R-:W-:Y:S01]  /*2b30*/  IMAD.HI.U32 R35, R9, R40, RZ ;  /* 0x0000002809237227 */ /* 0x000fe200078e00ff */
[----:B------:R-:W-:-:S03]  /*2b40*/  IABS R42, R46 ;  /* 0x0000002e002a7213 */ /* 0x000fc60000000000 */
[--C-:B------:R-:W-:Y:S01]  /*2b50*/  @!P4 IMAD.IADD R31, R31, 0x1, -R5.reuse ;  /* 0x000000011f1fc824 */ /* 0x100fe200078e0a05 */
[----:B------:R-:W-:Y:S01]  /*2b60*/  ISETP.GE.AND P4, PT, R43, RZ, PT ;  /* 0x000000ff2b00720c */ /* 0x000fe20003f86270 */
[----:B------:R-:W-:Y:S01]  /*2b70*/  IMAD.MOV.U32 R30, RZ, RZ, R32 ;  /* 0x000000ffff1e7224 */ /* 0x000fe200078e0020 */
[----:B------:R-:W-:Y:S01]  /*2b80*/  LOP3.LUT R43, R11, 0x88, RZ, 0xfc, !PT ;  /* 0x000000880b2b7812 */ /* 0x000fe200078efcff */
[--C-:B------:R-:W-:Y:S01]  /*2b90*/  @!P5 IMAD.IADD R33, R33, 0x1, -R5.reuse ;  /* 0x000000012121d824 */ /* 0x100fe200078e0a05 */
[----:B------:R-:W-:Y:S01]  /*2ba0*/  ISETP.GE.AND P5, PT, R37, RZ, PT ;  /* 0x000000ff2500720c */ /* 0x000fe20003fa6270 */
[----:B------:R-:W-:Y:S01]  /*2bb0*/  @!P0 IMAD.MOV R30, RZ, RZ, -R30 ;  /* 0x000000ffff1e8224 */ /* 0x000fe200078e0a1e */
[----:B------:R-:W-:Y:S01]  /*2bc0*/  IABS R38, R43 ;  /* 0x0000002b00267213 */ /* 0x000fe20000000000 */
[----:B------:R-:W-:Y:S01]  /*2bd0*/  @!P6 IMAD.IADD R36, R36, 0x1, -R5 ;  /* 0x000000012424e824 */ /* 0x000fe200078e0a05 */
[----:B------:R-:W-:Y:S01]  /*2be0*/  ISETP.GT.U32.AND P0, PT, R5, R33, PT ;  /* 0x000000210500720c */ /* 0x000fe20003f04070 */
[----:B------:R-:W-:-:S02]  /*2bf0*/  IMAD.MOV R35, RZ, RZ, -R35 ;  /* 0x000000ffff237224 */ /* 0x000fc400078e0a23 */
[----:B------:R-:W-:Y:S01]  /*2c00*/  IMAD.HI.U32 R32, R9, R38, RZ ;  /* 0x0000002609207227 */ /* 0x000fe200078e00ff */
[----:B------:R-:W-:-:S03]  /*2c10*/  ISETP.GT.U32.AND P6, PT, R5, R36, PT ;  /* 0x000000240500720c */ /* 0x000fc60003fc4070 */
[----:B------:R-:W-:Y:S01]  /*2c20*/  IMAD R35, R5, R35, R40 ;  /* 0x0000002305237224 */ /* 0x000fe200078e0228 */
[----:B------:R-:W-:Y:S01]  /*2c30*/  IABS R40, R45 ;  /* 0x0000002d00287213 */ /* 0x000fe20000000000 */
[----:B------:R-:W-:Y:S02]  /*2c40*/  IMAD.MOV R32, RZ, RZ, -R32 ;  /* 0x000000ffff207224 */ /* 0x000fe400078e0a20 */
[----:B------:R-:W-:-:S04]  /*2c50*/  IMAD.HI.U32 R37, R9, R42, RZ ;  /* 0x0000002a09257227 */ /* 0x000fc800078e00ff */
[--C-:B------:R-:W-:Y:S01]  /*2c60*/  @!P0 IMAD.IADD R33, R33, 0x1, -R5.reuse ;  /* 0x0000000121218824 */ /* 0x100fe200078e0a05 */
[C---:B------:R-:W-:Y:S01]  /*2c70*/  ISETP.GT.U32.AND P0, PT, R5.reuse, R35, PT ;  /* 0x000000230500720c */ /* 0x040fe20003f04070 */
[----:B------:R-:W-:Y:S02]  /*2c80*/  IMAD R38, R5, R32, R38 ;  /* 0x0000002005267224 */ /* 0x000fe400078e0226 */
[----:B------:R-:W-:Y:S02]  /*2c90*/  @!P6 IMAD.IADD R36, R36, 0x1, -R5 ;  /* 0x000000012424e824 */ /* 0x000fe400078e0a05 */
[----:B------:R-:W-:Y:S01]  /*2ca0*/  IMAD.HI.U32 R32, R9, R40, RZ ;  /* 0x0000002809207227 */ /* 0x000fe200078e00ff */
[----:B------:R-:W-:-:S03]  /*2cb0*/  ISETP.GT.U32.AND P6, PT, R5, R38, PT ;  /* 0x000000260500720c */ /* 0x000fc60003fc4070 */
[----:B------:R-:W-:Y:S02]  /*2cc0*/  IMAD.MOV R32, RZ, RZ, -R32 ;  /* 0x000000ffff207224 */ /* 0x000fe400078e0a20 */
[----:B------:R-:W-:Y:S01]  /*2cd0*/  @!P1 IMAD.MOV R28, RZ, RZ, -R28 ;  /* 0x000000ffff1c9224 */ /* 0x000fe200078e0a1c */
[----:B------:R-:W-:Y:S01]  /*2ce0*/  ISETP.GE.AND P1, PT, R41, RZ, PT ;  /* 0x000000ff2900720c */ /* 0x000fe20003f26270 */
[----:B------:R-:W-:Y:S01]  /*2cf0*/  @!P0 IMAD.IADD R35, R35, 0x1, -R5 ;  /* 0x0000000123238824 */ /* 0x000fe200078e0a05 */
[----:B------:R-:W-:Y:S01]  /*2d00*/  ISETP.GE.AND P0, PT, R43, RZ, PT ;  /* 0x000000ff2b00720c */ /* 0x000fe20003f06270 */
[----:B------:R-:W-:Y:S01]  /*2d10*/  IMAD.MOV R41, RZ, RZ, -R37 ;  /* 0x000000ffff297224 */ /* 0x000fe200078e0a25 */
[----:B------:R-:W-:Y:S01]  /*2d20*/  LOP3.LUT R43, R11, 0x74, RZ, 0xfc, !PT ;  /* 0x000000740b2b7812 */ /* 0x000fe200078efcff */
[C---:B------:R-:W-:Y:S01]  /*2d30*/  IMAD R37, R5.reuse, R32, R40 ;  /* 0x0000002005257224 */ /* 0x040fe200078e0228 */
[----:B------:R-:W-:Y:S01]  /*2d40*/  IABS R32, R48 ;  /* 0x0000003000207213 */ /* 0x000fe20000000000 */
[----:B------:R-:W-:Y:S01]  /*2d50*/  @!P6 IMAD.IADD R38, R38, 0x1, -R5 ;  /* 0x000000012626e824 */ /* 0x000fe200078e0a05 */
[----:B------:R-:W-:Y:S01]  /*2d60*/  ISETP.GT.U32.AND P6, PT, R5, R35, PT ;  /* 0x000000230500720c */ /* 0x000fe20003fc4070 */
[----:B------:R-:W-:-:S04]  /*2d70*/  IMAD.HI.U32 R39, R9, R44, RZ ;  /* 0x0000002c09277227 */ /* 0x000fc800078e00ff */
[C---:B------:R-:W-:Y:S02]  /*2d80*/  IMAD R40, R5.reuse, R41, R42 ;  /* 0x0000002905287224 */ /* 0x040fe400078e022a */
[----:B------:R-:W-:Y:S02]  /*2d90*/  IMAD.MOV.U32 R42, RZ, RZ, R32 ;  /* 0x000000ffff2a7224 */ /* 0x000fe400078e0020 */
[----:B------:R-:W-:Y:S02]  /*2da0*/  IMAD.MOV R39, RZ, RZ, -R39 ;  /* 0x000000ffff277224 */ /* 0x000fe400078e0a27 */
[----:B------:R-:W-:Y:S02]  /*2db0*/  IMAD.MOV.U32 R32, RZ, RZ, R34 ;  /* 0x000000ffff207224 */ /* 0x000fe400078e0022 */
[C---:B------:R-:W-:Y:S01]  /*2dc0*/  IMAD R39, R5.reuse, R39, R44 ;  /* 0x0000002705277224 */ /* 0x040fe200078e022c */
[----:B------:R-:W-:Y:S01]  /*2dd0*/  IABS R44, R43 ;  /* 0x0000002b002c7213 */ /* 0x000fe20000000000 */
[----:B------:R-:W-:Y:S01]  /*2de0*/  @!P1 IMAD.MOV R32, RZ, RZ, -R32 ;  /* 0x000000ffff209224 */ /* 0x000fe200078e0a20 */
[C---:B------:R-:W-:Y:S01]  /*2df0*/  ISETP.GT.U32.AND P1, PT, R5.reuse, R38, PT ;  /* 0x000000260500720c */ /* 0x040fe20003f24070 */
[----:B------:R-:W-:Y:S01]  /*2e00*/  @!P2 IMAD.MOV R31, RZ, RZ, -R31 ;  /* 0x000000ffff1fa224 */ /* 0x000fe200078e0a1f */
[----:B------:R-:W-:Y:S01]  /*2e10*/  ISETP.GT.U32.AND P2, PT, R5, R37, PT ;  /* 0x000000250500720c */ /* 0x000fe20003f44070 */
[----:B------:R-:W-:Y:S01]  /*2e20*/  @!P6 IMAD.IADD R35, R35, 0x1, -R5 ;  /* 0x000000012323e824 */ /* 0x000fe200078e0a05 */
[C---:B------:R-:W-:Y:S01]  /*2e30*/  ISETP.GT.U32.AND P6, PT, R5.reuse, R39, PT ;  /* 0x000000270500720c */ /* 0x040fe20003fc4070 */
[----:B------:R-:W-:Y:S01]  /*2e40*/  @!P3 IMAD.MOV R33, RZ, RZ, -R33 ;  /* 0x000000ffff21b224 */ /* 0x000fe200078e0a21 */
[----:B------:R-:W-:Y:S01]  /*2e50*/  ISETP.GT.U32.AND P3, PT, R5, R40, PT ;  /* 0x000000280500720c */ /* 0x000fe20003f64070 */
[----:B------:R-:W-:-:S02]  /*2e60*/  IMAD.MOV.U32 R34, RZ, RZ, R36 ;  /* 0x000000ffff227224 */ /* 0x000fc400078e0024 */
[----:B------:R-:W-:-:S04]  /*2e70*/  IMAD.HI.U32 R36, R9, R42, RZ ;  /* 0x0000002a09247227 */ /* 0x000fc800078e00ff */
[----:B------:R-:W-:Y:S02]  /*2e80*/  IMAD.MOV R36, RZ, RZ, -R36 ;  /* 0x000000ffff247224 */ /* 0x000fe400078e0a24 */
[--C-:B------:R-:W-:Y:S01]  /*2e90*/  @!P1 IMAD.IADD R38, R38, 0x1, -R5.reuse ;  /* 0x0000000126269824 */ /* 0x100fe200078e0a05 */
[----:B------:R-:W-:Y:S01]  /*2ea0*/  ISETP.GE.AND P1, PT, R46, RZ, PT ;  /* 0x000000ff2e00720c */ /* 0x000fe20003f26270 */
[--C-:B------:R-:W-:Y:S01]  /*2eb0*/  @!P2 IMAD.IADD R37, R37, 0x1, -R5.reuse ;  /* 0x000000012525a824 */ /* 0x100fe200078e0a05 */
[----:B------:R-:W-:Y:S01]  /*2ec0*/  ISETP.GE.AND P2, PT, R47, RZ, PT ;  /* 0x000000ff2f00720c */ /* 0x000fe20003f46270 */
[----:B------:R-:W-:Y:S01]  /*2ed0*/  IMAD R42, R5, R36, R42 ;  /* 0x00000024052a7224 */ /* 0x000fe200078e022a */
[----:B------:R-:W-:Y:S01]  /*2ee0*/  LOP3.LUT R47, R11, 0x6c, RZ, 0xfc, !PT ;  /* 0x0000006c0b2f7812 */ /* 0x000fe200078efcff */
[----:B------:R-:W-:Y:S02]  /*2ef0*/  @!P6 IMAD.IADD R39, R39, 0x1, -R5 ;  /* 0x000000012727e824 */ /* 0x000fe400078e0a05 */
[----:B------:R-:W-:-:S02]  /*2f00*/  IMAD.MOV.U32 R36, RZ, RZ, R38 ;  /* 0x000000ffff247224 */ /* 0x000fc400078e0026 */
[----:B------:R-:W-:Y:S01]  /*2f10*/  @!P3 IMAD.IADD R40, R40, 0x1, -R5 ;  /* 0x000000012828b824 */ /* 0x000fe200078e0a05 */
[C---:B------:R-:W-:Y:S01]  /*2f20*/  ISETP.GT.U32.AND P3, PT, R5.reuse, R37, PT ;  /* 0x000000250500720c */ /* 0x040fe20003f64070 */
[----:B------:R-:W-:Y:S01]  /*2f30*/  @!P0 IMAD.MOV R36, RZ, RZ, -R36 ;  /* 0x000000ffff248224 */ /* 0x000fe200078e0a24 */
[----:B------:R-:W-:Y:S01]  /*2f40*/  ISETP.GT.U32.AND P6, PT, R5, R39, PT ;  /* 0x000000270500720c */ /* 0x000fe20003fc4070 */
[----:B------:R-:W-:Y:S01]  /*2f50*/  IMAD.HI.U32 R41, R9, R44, RZ ;  /* 0x0000002c09297227 */ /* 0x000fe200078e00ff */
[----:B------:R-:W-:-:S03]  /*2f60*/  ISETP.GT.U32.AND P0, PT, R5, R42, PT ;  /* 0x0000002a0500720c */ /* 0x000fc60003f04070 */
[----:B------:R-:W-:Y:S01]  /*2f70*/  @!P4 IMAD.MOV R34, RZ, RZ, -R34 ;  /* 0x000000ffff22c224 */ /* 0x000fe200078e0a22 */
[----:B------:R-:W-:Y:S01]  /*2f80*/  ISETP.GE.AND P4, PT, R45, RZ, PT ;  /* 0x000000ff2d00720c */ /* 0x000fe20003f86270 */
[----:B------:R-:W-:Y:S01]  /*2f90*/  @!P5 IMAD.MOV R35, RZ, RZ, -R35 ;  /* 0x000000ffff23d224 */ /* 0x000fe200078e0a23 */
[----:B------:R-:W-:Y:S01]  /*2fa0*/  ISETP.GT.U32.AND P5, PT, R5, R40, PT ;  /* 0x000000280500720c */ /* 0x000fe20003fa4070 */
[----:B------:R-:W-:Y:S01]  /*2fb0*/  IMAD.MOV R41, RZ, RZ, -R41 ;  /* 0x000000ffff297224 */ /* 0x000fe200078e0a29 */
[----:B------:R-:W-:Y:S01]  /*2fc0*/  LOP3.LUT R45, R11, 0x70, RZ, 0xfc, !PT ;  /* 0x000000700b2d7812 */ /* 0x000fe200078efcff */
[--C-:B------:R-:W-:Y:S01]  /*2fd0*/  @!P3 IMAD.IADD R37, R37, 0x1, -R5.reuse ;  /* 0x000000012525b824 */ /* 0x100fe200078e0a05 */
[----:B------:R-:W-:Y:S01]  /*2fe0*/  ISETP.GE.AND P3, PT, R48, RZ, PT ;  /* 0x000000ff3000720c */ /* 0x000fe20003f66270 */
[----:B------:R-:W-:Y:S01]  /*2ff0*/  IMAD R41, R5, R41, R44 ;  /* 0x0000002905297224 */ /* 0x000fe200078e022c */
[----:B------:R-:W-:Y:S01]  /*3000*/  IABS R46, R45 ;  /* 0x0000002d002e7213 */ /* 0x000fe20000000000 */
[--C-:B------:R-:W-:Y:S01]  /*3010*/  @!P6 IMAD.IADD R39, R39, 0x1, -R5.reuse ;  /* 0x000000012727e824 */ /* 0x100fe200078e0a05 */
[----:B------:R-:W-:Y:S01]  /*3020*/  IABS R48, R47 ;  /* 0x0000002f00307213 */ /* 0x000fe20000000000 */
[----:B------:R-:W-:Y:S01]  /*3030*/  @!P0 IMAD.IADD R42, R42, 0x1, -R5 ;  /* 0x000000012a2a8824 */ /* 0x000fe200078e0a05 */
[----:B------:R-:W-:Y:S01]  /*3040*/  ISETP.GT.U32.AND P6, PT, R5, R41, PT ;  /* 0x000000290500720c */ /* 0x000fe20003fc4070 */
[----:B------:R-:W-:Y:S01]  /*3050*/  IMAD.HI.U32 R38, R9, R46, RZ ;  /* 0x0000002e09267227 */ /* 0x000fe200078e00ff */
[----:B------:R-:W-:-:S03]  /*3060*/  ISETP.GE.AND P0, PT, R45, RZ, PT ;  /* 0x000000ff2d00720c */ /* 0x000fc60003f06270 */
[----:B------:R-:W-:Y:S01]  /*3070*/  @!P5 IMAD.IADD R40, R40, 0x1, -R5 ;  /* 0x000000012828d824 */ /* 0x000fe200078e0a05 */
[----:B------:R-:W-:Y:S01]  /*3080*/  ISETP.GE.AND P5, PT, R43, RZ, PT ;  /* 0x000000ff2b00720c */ /* 0x000fe20003fa6270 */
[----:B------:R-:W-:Y:S01]  /*3090*/  @!P4 IMAD.MOV R37, RZ, RZ, -R37 ;  /* 0x000000ffff25c224 */ /* 0x000fe200078e0a25 */
[----:B------:R-:W-:Y:S01]  /*30a0*/  ISETP.GT.U32.AND P4, PT, R5, R42, PT ;  /* 0x0000002a0500720c */ /* 0x000fe20003f84070 */
[----:B------:R-:W-:Y:S02]  /*30b0*/  IMAD.MOV R38, RZ, RZ, -R38 ;  /* 0x000000ffff267224 */ /* 0x000fe400078e0a26 */
[----:B------:R-:W-:-:S04]  /*30c0*/  IMAD.HI.U32 R43, R9, R48, RZ ;  /* 0x00000030092b7227 */ /* 0x000fc800078e00ff */
[----:B------:R-:W-:Y:S01]  /*30d0*/  IMAD R44, R5, R38, R46 ;  /* 0x00000026052c7224 */ /* 0x000fe200078e022e */
[----:B------:R-:W-:Y:S01]  /*30e0*/  IABS R46, R49 ;  /* 0x00000031002e7213 */ /* 0x000fe20000000000 */
[----:B------:R-:W-:Y:S02]  /*30f0*/  IMAD.MOV R43, RZ, RZ, -R43 ;  /* 0x000000ffff2b7224 */ /* 0x000fe400078e0a2b */
[--C-:B------:R-:W-:Y:S01]  /*3100*/  @!P6 IMAD.IADD R41, R41, 0x1, -R5.reuse ;  /* 0x000000012929e824 */ /* 0x100fe200078e0a05 */
[C---:B------:R-:W-:Y:S01]  /*3110*/  ISETP.GT.U32.AND P6, PT, R5.reuse, R44, PT ;  /* 0x0000002c0500720c */ /* 0x040fe20003fc4070 */
[C---:B------:R-:W-:Y:S02]  /*3120*/  IMAD R43, R5.reuse, R43, R48 ;  /* 0x0000002b052b7224 */ /* 0x040fe400078e0230 */
[----:B------:R-:W-:Y:S02]  /*3130*/  @!P4 IMAD.IADD R42, R42, 0x1, -R5 ;  /* 0x000000012a2ac824 */ /* 0x000fe400078e0a05 */
[----:B------:R-:W-:Y:S01]  /*3140*/  IMAD.MOV.U32 R38, RZ, RZ, R40 ;  /* 0x000000ffff267224 */ /* 0x000fe200078e0028 */
[----:B------:R-:W-:Y:S01]  /*3150*/  ISETP.GT.U32.AND P4, PT, R5, R43, PT ;  /* 0x0000002b0500720c */ /* 0x000fe20003f84070 */
[----:B------:R-:W-:-:S04]  /*3160*/  IMAD.HI.U32 R45, R9, R50, RZ ;  /* 0x00000032092d7227 */ /* 0x000fc800078e00ff */
[----:B------:R-:W-:Y:S01]  /*3170*/  @!P1 IMAD.MOV R38, RZ, RZ, -R38 ;  /* 0x000000ffff269224 */ /* 0x000fe200078e0a26 */
[----:B------:R-:W-:Y:S01]  /*3180*/  ISETP.GT.U32.AND P1, PT, R5, R41, PT ;  /* 0x000000290500720c */ /* 0x000fe20003f24070 */
[----:B------:R-:W-:Y:S01]  /*3190*/  @!P6 IMAD.IADD R44, R44, 0x1, -R5 ;  /* 0x000000012c2ce824 */ /* 0x000fe200078e0a05 */
[----:B------:R-:W-:Y:S01]  /*31a0*/  ISETP.GE.AND P6, PT, R51, RZ, PT ;  /* 0x000000ff3300720c */ /* 0x000fe20003fc6270 */
[----:B------:R-:W-:Y:S01]  /*31b0*/  IMAD.HI.U32 R40, R9, R46, RZ ;  /* 0x0000002e09287227 */ /* 0x000fe200078e00ff */
[----:B------:R-:W-:-:S03]  /*31c0*/  LOP3.LUT R51, R11, 0x58, RZ, 0xfc, !PT ;  /* 0x000000580b337812 */ /* 0x000fc600078efcff */
[----:B------:R-:W-:Y:S01]  /*31d0*/  @!P2 IMAD.MOV R39, RZ, RZ, -R39 ;  /* 0x000000ffff27a224 */ /* 0x000fe200078e0a27 */
[----:B------:R-:W-:Y:S01]  /*31e0*/  ISETP.GE.AND P2, PT, R47, RZ, PT ;  /* 0x000000ff2f00720c */ /* 0x000fe20003f46270 */
[----:B------:R-:W-:Y:S01]  /*31f0*/  IMAD.MOV R45, RZ, RZ, -R45 ;  /* 0x000000ffff2d7224 */ /* 0x000fe200078e0a2d */
[----:B------:R-:W-:Y:S01]  /*3200*/  LOP3.LUT R47, R11, 0x60, RZ, 0xfc, !PT ;  /* 0x000000600b2f7812 */ /* 0x000fe200078efcff */
[--C-:B------:R-:W-:Y:S01]  /*3210*/  @!P4 IMAD.IADD R43, R43, 0x1, -R5.reuse ;  /* 0x000000012b2bc824 */ /* 0x100fe200078e0a05 */
[C---:B------:R-:W-:Y:S01]  /*3220*/  ISETP.GT.U32.AND P4, PT, R5.reuse, R44, PT ;  /* 0x0000002c0500720c */ /* 0x040fe20003f84070 */
[----:B------:R-:W-:Y:S01]  /*3230*/  IMAD.MOV R40, RZ, RZ, -R40 ;  /* 0x000000ffff287224 */ /* 0x000fe200078e0a28 */
[----:B------:R-:W-:Y:S01]  /*3240*/  IABS R54, R51 ;  /* 0x0000003300367213 */ /* 0x000fe20000000000 */
[----:B------:R-:W-:Y:S01]  /*3250*/  IMAD R48, R5, R45, R50 ;  /* 0x0000002d05307224 */ /* 0x000fe200078e0232 */
[----:B------:R-:W-:Y:S01]  /*3260*/  IABS R50, R47 ;  /* 0x0000002f00327213 */ /* 0x000fe20000000000 */
[----:B------:R-:W-:Y:S01]  /*3270*/  @!P1 IMAD.IADD R41, R41, 0x1, -R5 ;  /* 0x0000000129299824 */ /* 0x000fe200078e0a05 */
[----:B------:R-:W-:Y:S01]  /*3280*/  ISETP.GE.AND P1, PT, R49, RZ, PT ;  /* 0x000000ff3100720c */ /* 0x000fe20003f26270 */
[----:B------:R-:W-:Y:S01]  /*3290*/  IMAD R46, R5, R40, R46 ;  /* 0x00000028052e7224 */ /* 0x000fe200078e022e */
[----:B------:R-:W-:Y:S01]  /*32a0*/  LOP3.LUT R49, R11, 0x5c, RZ, 0xfc, !PT ;  /* 0x0000005c0b317812 */ /* 0x000fe200078efcff */
[----:B------:R-:W-:-:S02]  /*32b0*/  IMAD.MOV.U32 R40, RZ, RZ, R42 ;  /* 0x000000ffff287224 */ /* 0x000fc400078e002a */
[----:B------:R-:W-:Y:S01]  /*32c0*/  IMAD.HI.U32 R42, R9, R50, RZ ;  /* 0x00000032092a7227 */ /* 0x000fe200078e00ff */
[----:B------:R-:W-:-:S03]  /*32d0*/  IABS R52, R49 ;  /* 0x0000003100347213 */ /* 0x000fc60000000000 */
[----:B------:R-:W-:Y:S01]  /*32e0*/  @!P5 IMAD.MOV R41, RZ, RZ, -R41 ;  /* 0x000000ffff29d224 */ /* 0x000fe200078e0a29 */
[C---:B------:R-:W-:Y:S01]  /*32f0*/  ISETP.GT.U32.AND P5, PT, R5.reuse, R46, PT ;  /* 0x0000002e0500720c */ /* 0x040fe20003fa4070 */
[----:B------:R-:W-:Y:S02]  /*3300*/  IMAD.MOV R42, RZ, RZ, -R42 ;  /* 0x000000ffff2a7224 */ /* 0x000fe400078e0a2a */
[----:B------:R-:W-:Y:S01]  /*3310*/  @!P4 IMAD.IADD R44, R44, 0x1, -R5 ;  /* 0x000000012c2cc824 */ /* 0x000fe200078e0a05 */
[C---:B------:R-:W-:Y:S01]  /*3320*/  ISETP.GT.U32.AND P4, PT, R5.reuse, R48, PT ;  /* 0x000000300500720c */ /* 0x040fe20003f84070 */
[----:B------:R-:W-:Y:S01]  /*3330*/  @!P3 IMAD.MOV R40, RZ, RZ, -R40 ;  /* 0x000000ffff28b224 */ /* 0x000fe200078e0a28 */
[C---:B------:R-:W-:Y:S01]  /*3340*/  ISETP.GT.U32.AND P3, PT, R5.reuse, R43, PT ;  /* 0x0000002b0500720c */ /* 0x040fe20003f64070 */
[----:B------:R-:W-:Y:S02]  /*3350*/  IMAD R50, R5, R42, R50 ;  /* 0x0000002a05327224 */ /* 0x000fe400078e0232 */
[----:B------:R-:W-:-:S04]  /*3360*/  IMAD.HI.U32 R42, R9, R52, RZ ;  /* 0x00000034092a7227 */ /* 0x000fc800078e00ff */
[----:B------:R-:W-:Y:S02]  /*3370*/  IMAD.MOV R42, RZ, RZ, -R42 ;  /* 0x000000ffff2a7224 */ /* 0x000fe400078e0a2a */
[--C-:B------:R-:W-:Y:S01]  /*3380*/  @!P5 IMAD.IADD R46, R46, 0x1, -R5.reuse ;  /* 0x000000012e2ed824 */ /* 0x100fe200078e0a05 */
[C---:B------:R-:W-:Y:S01]  /*3390*/  ISETP.GT.U32.AND P5, PT, R5.reuse, R50, PT ;  /* 0x000000320500720c */ /* 0x040fe20003fa4070 */
[C---:B------:R-:W-:Y:S02]  /*33a0*/  IMAD R52, R5.reuse, R42, R52 ;  /* 0x0000002a05347224 */ /* 0x040fe400078e0234 */
[----:B------:R-:W-:Y:S01]  /*33b0*/  @!P4 IMAD.IADD R48, R48, 0x1, -R5 ;  /* 0x000000013030c824 */ /* 0x000fe200078e0a05 */
[----:B------:R-:W-:Y:S01]  /*33c0*/  ISETP.GT.U32.AND P4, PT, R5, R46, PT ;  /* 0x0000002e0500720c */ /* 0x000fe20003f84070 */
[----:B------:R-:W-:Y:S02]  /*33d0*/  IMAD.MOV.U32 R42, RZ, RZ, R44 ;  /* 0x000000ffff2a7224 */ /* 0x000fe400078e002c */
[----:B------:R-:W-:-:S04]  /*33e0*/  IMAD.HI.U32 R45, R9, R54, RZ ;  /* 0x00000036092d7227 */ /* 0x000fc800078e00ff */
[----:B------:R-:W-:Y:S01]  /*33f0*/  @!P3 IMAD.IADD R43, R43, 0x1, -R5 ;  /* 0x000000012b2bb824 */ /* 0x000fe200078e0a05 */
[----:B------:R-:W-:Y:S01]  /*3400*/  ISETP.GE.AND P3, PT, R47, RZ, PT ;  /* 0x000000ff2f00720c */ /* 0x000fe20003f66270 */
[----:B------:R-:W-:Y:S01]  /*3410*/  @!P0 IMAD.MOV R42, RZ, RZ, -R42 ;  /* 0x000000ffff2a8224 */ /* 0x000fe200078e0a2a */
[----:B------:R-:W-:Y:S01]  /*3420*/  ISETP.GT.U32.AND P0, PT, R5, R48, PT ;  /* 0x000000300500720c */ /* 0x000fe20003f04070 */
[----:B------:R-:W-:Y:S02]  /*3430*/  IMAD.MOV R47, RZ, RZ, -R45 ;  /* 0x000000ffff2f7224 */ /* 0x000fe400078e0a2d */
[----:B------:R-:W-:-:S04]  /*3440*/  IMAD.HI.U32 R45, R9, R56, RZ ;  /* 0x00000038092d7227 */ /* 0x000fc800078e00ff */
[----:B------:R-:W-:Y:S02]  /*3450*/  IMAD.MOV R45, RZ, RZ, -R45 ;  /* 0x000000ffff2d7224 */ /* 0x000fe400078e0a2d */
[----:B------:R-:W-:Y:S01]  /*3460*/  IMAD R54, R5, R47, R54 ;  /* 0x0000002f05367224 */ /* 0x000fe200078e0236 */
[----:B------:R-:W-:Y:S01]  /*3470*/  LOP3.LUT R47, R11, 0x4c, RZ, 0xfc, !PT ;  /* 0x0000004c0b2f7812 */ /* 0x000fe200078efcff */
[----:B------:R-:W-:Y:S01]  /*3480*/  @!P4 IMAD.IADD R46, R46, 0x1, -R5 ;  /* 0x000000012e2ec824 */ /* 0x000fe200078e0a05 */
[C---:B------:R-:W-:Y:S01]  /*3490*/  ISETP.GT.U32.AND P4, PT, R5.reuse, R52, PT ;  /* 0x000000340500720c */ /* 0x040fe20003f84070 */
[C---:B------:R-:W-:Y:S02]  /*34a0*/  IMAD R56, R5.reuse, R45, R56 ;  /* 0x0000002d05387224 */ /* 0x040fe400078e0238 */
[----:B------:R-:W-:Y:S01]  /*34b0*/  @!P2 IMAD.MOV R43, RZ, RZ, -R43 ;  /* 0x000000ffff2ba224 */ /* 0x000fe200078e0a2b */
[C---:B------:R-:W-:Y:S01]  /*34c0*/  ISETP.GT.U32.AND P2, PT, R5.reuse, R54, PT ;  /* 0x000000360500720c */ /* 0x040fe20003f44070 */
[----:B------:R-:W-:Y:S01]  /*34d0*/  @!P0 IMAD.IADD R48, R48, 0x1, -R5 ;  /* 0x0000000130308824 */ /* 0x000fe200078e0a05 */
[----:B------:R-:W-:Y:S01]  /*34e0*/  ISETP.GT.U32.AND P0, PT, R5, R56, PT ;  /* 0x000000380500720c */ /* 0x000fe20003f04070 */
[----:B------:R-:W-:-:S04]  /*34f0*/  IMAD.HI.U32 R45, R9, R58, RZ ;  /* 0x0000003a092d7227 */ /* 0x000fc800078e00ff */
[----:B------:R-:W-:Y:S02]  /*3500*/  IMAD.MOV R45, RZ, RZ, -R45 ;  /* 0x000000ffff2d7224 */ /* 0x000fe400078e0a2d */
[--C-:B------:R-:W-:Y:S01]  /*3510*/  @!P4 IMAD.IADD R52, R52, 0x1, -R5.reuse ;  /* 0x000000013434c824 */ /* 0x100fe200078e0a05 */
[----:B------:R-:W-:Y:S01]  /*3520*/  ISETP.GE.AND P4, PT, R53, RZ, PT ;  /* 0x000000ff3500720c */ /* 0x000fe20003f86270 */
[----:B------:R-:W-:Y:S01]  /*3530*/  IMAD.MOV.U32 R44, RZ, RZ, R46 ;  /* 0x000000ffff2c7224 */ /* 0x000fe200078e002e */
[----:B------:R-:W-:Y:S01]  /*3540*/  LOP3.LUT R53, R11, 0x40, RZ, 0xfc, !PT ;  /* 0x000000400b357812 */ /* 0x000fe200078efcff */
[--C-:B------:R-:W-:Y:S02]  /*3550*/  @!P5 IMAD.IADD R50, R50, 0x1, -R5.reuse ;  /* 0x000000013232d824 */ /* 0x100fe400078e0a05 */
[C---:B------:R-:W-:Y:S01]  /*3560*/  IMAD R46, R5.reuse, R45, R58 ;  /* 0x0000002d052e7224 */ /* 0x040fe200078e023a */
[----:B------:R-:W-:Y:S01]  /*3570*/  IABS R58, R47 ;  /* 0x0000002f003a7213 */ /* 0x000fe20000000000 */
[--C-:B------:R-:W-:Y:S01]  /*3580*/  @!P2 IMAD.IADD R54, R54, 0x1, -R5.reuse ;  /* 0x000000013636a824 */ /* 0x100fe200078e0a05 */
[C---:B------:R-:W-:Y:S01]  /*3590*/  ISETP.GT.U32.AND P2, PT, R5.reuse, R52, PT ;  /* 0x000000340500720c */ /* 0x040fe20003f44070 */
[----:B------:R-:W-:Y:S01]  /*35a0*/  @!P0 IMAD.IADD R56, R56, 0x1, -R5 ;  /* 0x0000000138388824 */ /* 0x000fe200078e0a05 */
[C---:B------:R-:W-:Y:S01]  /*35b0*/  ISETP.GT.U32.AND P5, PT, R5.reuse, R50, PT ;  /* 0x000000320500720c */ /* 0x040fe20003fa4070 */
[----:B------:R-:W-:Y:S01]  /*35c0*/  @!P6 IMAD.MOV R48, RZ, RZ, -R48 ;  /* 0x000000ffff30e224 */ /* 0x000fe200078e0a30 */
[----:B------:R-:W-:Y:S01]  /*35d0*/  ISETP.GT.U32.AND P0, PT, R5, R54, PT ;  /* 0x000000360500720c */ /* 0x000fe20003f04070 */
[----:B------:R-:W-:Y:S01]  /*35e0*/  IMAD.HI.U32 R45, R9, R58, RZ ;  /* 0x0000003a092d7227 */ /* 0x000fe200078e00ff */
[----:B------:R-:W-:-:S02]  /*35f0*/  ISETP.GT.U32.AND P6, PT, R5, R56, PT ;  /* 0x000000380500720c */ /* 0x000fc40003fc4070 */
[----:B------:R-:W-:Y:S01]  /*3600*/  IABS R64, R53 ;  /* 0x0000003500407213 */ /* 0x000fe20000000000 */
[----:B------:R-:W-:Y:S01]  /*3610*/  @!P1 IMAD.MOV R44, RZ, RZ, -R44 ;  /* 0x000000ffff2c9224 */ /* 0x000fe200078e0a2c */
[----:B------:R-:W-:Y:S01]  /*3620*/  ISETP.GE.AND P1, PT, R49, RZ, PT ;  /* 0x000000ff3100720c */ /* 0x000fe20003f26270 */
[----:B------:R-:W-:Y:S01]  /*3630*/  IMAD.MOV R45, RZ, RZ, -R45 ;  /* 0x000000ffff2d7224 */ /* 0x000fe200078e0a2d */
[----:B------:R-:W-:Y:S01]  /*3640*/  LOP3.LUT R49, R11, 0x48, RZ, 0xfc, !PT ;  /* 0x000000480b317812 */ /* 0x000fe200078efcff */
[--C-:B------:R-:W-:Y:S01]  /*3650*/  @!P2 IMAD.IADD R52, R52, 0x1, -R5.reuse ;  /* 0x000000013434a824 */ /* 0x100fe200078e0a05 */
[C---:B------:R-:W-:Y:S01]  /*3660*/  ISETP.GT.U32.AND P2, PT, R5.reuse, R46, PT ;  /* 0x0000002e0500720c */ /* 0x040fe20003f44070 */
[----:B------:R-:W-:Y:S01]  /*3670*/  IMAD R58, R5, R45, R58 ;  /* 0x0000002d053a7224 */ /* 0x000fe200078e023a */
[----:B------:R-:W-:Y:S01]  /*3680*/  IABS R60, R49 ;  /* 0x00000031003c7213 */ /* 0x000fe20000000000 */
[--C-:B------:R-:W-:Y:S01]  /*3690*/  @!P5 IMAD.IADD R50, R50, 0x1, -R5.reuse ;  /* 0x000000013232d824 */ /* 0x100fe200078e0a05 */
[----:B------:R-:W-:Y:S01]  /*36a0*/  ISETP.GE.AND P5, PT, R51, RZ, PT ;  /* 0x000000ff3300720c */ /* 0x000fe20003fa6270 */
[----:B------:R-:W-:Y:S01]  /*36b0*/  @!P6 IMAD.IADD R56, R56, 0x1, -R5 ;  /* 0x000000013838e824 */ /* 0x000fe200078e0a05 */
[----:B------:R-:W-:Y:S01]  /*36c0*/  ISETP.GT.U32.AND P6, PT, R5, R58, PT ;  /* 0x0000003a0500720c */ /* 0x000fe20003fc4070 */
[----:B------:R-:W-:Y:S01]  /*36d0*/  IMAD.HI.U32 R45, R9, R60, RZ ;  /* 0x0000003c092d7227 */ /* 0x000fe200078e00ff */
[----:B------:R-:W-:-:S03]  /*36e0*/  LOP3.LUT R51, R11, 0x44, RZ, 0xfc, !PT ;  /* 0x000000440b337812 */ /* 0x000fc600078efcff */
[----:B------:R-:W-:Y:S01]  /*36f0*/  @!P0 IMAD.IADD R54, R54, 0x1, -R5 ;  /* 0x0000000136368824 */ /* 0x000fe200078e0a05 */
[----:B------:R-:W-:Y:S01]  /*3700*/  ISETP.GE.AND P0, PT, R47, RZ, PT ;  /* 0x000000ff2f00720c */ /* 0x000fe20003f06270 */
[----:B------:R-:W-:Y:S01]  /*3710*/  IMAD.MOV R47, RZ, RZ, -R45 ;  /* 0x000000ffff2f7224 */ /* 0x000fe200078e0a2d */
[----:B------:R-:W-:Y:S01]  /*3720*/  IABS R62, R51 ;  /* 0x00000033003e7213 */ /* 0x000fe20000000000 */
[--C-:B------:R-:W-:Y:S01]  /*3730*/  @!P2 IMAD.IADD R46, R46, 0x1, -R5.reuse ;  /* 0x000000012e2ea824 */ /* 0x100fe200078e0a05 */
[----:B------:R-:W-:Y:S01]  /*3740*/  ISETP.GE.AND P2, PT, R49, RZ, PT ;  /* 0x000000ff3100720c */ /* 0x000fe20003f46270 */
[----:B------:R-:W-:Y:S01]  /*3750*/  IMAD R60, R5, R47, R60 ;  /* 0x0000002f053c7224 */ /* 0x000fe200078e023c */
[----:B------:R-:W-:Y:S01]  /*3760*/  LOP3.LUT R49, R11, 0x3c, RZ, 0xfc, !PT ;  /* 0x0000003c0b317812 */ /* 0x000fe200078efcff */
[----:B------:R-:W-:Y:S01]  /*3770*/  @!P6 IMAD.IADD R58, R58, 0x1, -R5 ;  /* 0x000000013a3ae824 */ /* 0x000fe200078e0a05 */
[C---:B------:R-:W-:Y:S01]  /*3780*/  ISETP.GT.U32.AND P6, PT, R5.reuse, R46, PT ;  /* 0x0000002e0500720c */ /* 0x040fe20003fc4070 */
[----:B------:R-:W-:Y:S01]  /*3790*/  @!P5 IMAD.MOV R54, RZ, RZ, -R54 ;  /* 0x000000ffff36d224 */ /* 0x000fe200078e0a36 */
[----:B------:R-:W-:Y:S01]  /*37a0*/  ISETP.GT.U32.AND P5, PT, R5, R60, PT ;  /* 0x0000003c0500720c */ /* 0x000fe20003fa4070 */
[----:B------:R-:W-:Y:S01]  /*37b0*/  IMAD.HI.U32 R45, R9, R62, RZ ;  /* 0x0000003e092d7227 */ /* 0x000fe200078e00ff */
[----:B------:R-:W-:-:S03]  /*37c0*/  IABS R66, R49 ;  /* 0x0000003100427213 */ /* 0x000fc60000000000 */
[----:B------:R-:W-:Y:S01]  /*37d0*/  @!P3 IMAD.MOV R50, RZ, RZ, -R50 ;  /* 0x000000ffff32b224 */ /* 0x000fe200078e0a32 */
[----:B------:R-:W-:Y:S01]  /*37e0*/  ISETP.GE.AND P3, PT, R55, RZ, PT ;  /* 0x000000ff3700720c */ /* 0x000fe20003f66270 */
[----:B------:R-:W-:Y:S01]  /*37f0*/  IMAD.MOV R47, RZ, RZ, -R45 ;  /* 0x000000ffff2f7224 */ /* 0x000fe200078e0a2d */
[----:B------:R-:W-:Y:S01]  /*3800*/  LOP3.LUT R55, R11, 0x38, RZ, 0xfc, !PT ;  /* 0x000000380b377812 */ /* 0x000fe200078efcff */
[----:B------:R-:W-:-:S03]  /*3810*/  IMAD.HI.U32 R45, R9, R64, RZ ;  /* 0x00000040092d7227 */ /* 0x000fc600078e00ff */
[----:B------:R-:W-:Y:S01]  /*3820*/  IABS R68, R55 ;  /* 0x0000003700447213 */ /* 0x000fe20000000000 */
[----:B------:R-:W-:Y:S02]  /*3830*/  IMAD.MOV R45, RZ, RZ, -R45 ;  /* 0x000000ffff2d7224 */ /* 0x000fe400078e0a2d */
[--C-:B------:R-:W-:Y:S02]  /*3840*/  @!P6 IMAD.IADD R46, R46, 0x1, -R5.reuse ;  /* 0x000000012e2ee824 */ /* 0x100fe400078e0a05 */
[----:B------:R-:W-:Y:S02]  /*3850*/  @!P5 IMAD.IADD R60, R60, 0x1, -R5 ;  /* 0x000000013c3cd824 */ /* 0x000fe400078e0a05 */
[C---:B------:R-:W-:Y:S02]  /*3860*/  IMAD R64, R5.reuse, R45, R64 ;  /* 0x0000002d05407224 */ /* 0x040fe400078e0240 */
[----:B------:R-:W-:Y:S01]  /*3870*/  @!P3 IMAD.MOV R46, RZ, RZ, -R46 ;  /* 0x000000ffff2eb224 */ /* 0x000fe200078e0a2e */
[C---:B------:R-:W-:Y:S01]  /*3880*/  ISETP.GT.U32.AND P5, PT, R5.reuse, R60, PT ;  /* 0x0000003c0500720c */ /* 0x040fe20003fa4070 */
[----:B------:R-:W-:Y:S01]  /*3890*/  @!P1 IMAD.MOV R52, RZ, RZ, -R52 ;  /* 0x000000ffff349224 */ /* 0x000fe200078e0a34 */
[C---:B------:R-:W-:Y:S01]  /*38a0*/  ISETP.GT.U32.AND P3, PT, R5.reuse, R64, PT ;  /* 0x000000400500720c */ /* 0x040fe20003f64070 */
[C---:B------:R-:W-:Y:S01]  /*38b0*/  IMAD R62, R5.reuse, R47, R62 ;  /* 0x0000002f053e7224 */ /* 0x040fe200078e023e */
[----:B------:R-:W-:Y:S01]  /*38c0*/  ISETP.GT.U32.AND P1, PT, R5, R58, PT ;  /* 0x0000003a0500720c */ /* 0x000fe20003f24070 */
[----:B------:R-:W-:-:S03]  /*38d0*/  IMAD.HI.U32 R45, R9, R66, RZ ;  /* 0x00000042092d7227 */ /* 0x000fc600078e00ff */
[----:B------:R-:W-:Y:S01]  /*38e0*/  ISETP.GT.U32.AND P6, PT, R5, R62, PT ;  /* 0x0000003e0500720c */ /* 0x000fe20003fc4070 */
[----:B------:R-:W-:Y:S02]  /*38f0*/  IMAD.MOV R45, RZ, RZ, -R45 ;  /* 0x000000ffff2d7224 */ /* 0x000fe400078e0a2d */
[----:B------:R-:W-:-:S04]  /*3900*/  IMAD.HI.U32 R47, R9, R68, RZ ;  /* 0x00000044092f7227 */ /* 0x000fc800078e00ff */
[--C-:B------:R-:W-:Y:S01]  /*3910*/  @!P5 IMAD.IADD R60, R60, 0x1, -R5.reuse ;  /* 0x000000013c3cd824 */ /* 0x100fe200078e0a05 */
[----:B------:R-:W-:Y:S01]  /*3920*/  ISETP.GE.AND P5, PT, R55, RZ, PT ;  /* 0x000000ff3700720c */ /* 0x000fe20003fa6270 */
[--C-:B------:R-:W-:Y:S01]  /*3930*/  @!P3 IMAD.IADD R64, R64, 0x1, -R5.reuse ;  /* 0x000000014040b824 */ /* 0x100fe200078e0a05 */
[----:B------:R-:W-:Y:S01]  /*3940*/  LOP3.LUT R55, R11, 0x24, RZ, 0xfc, !PT ;  /* 0x000000240b377812 */ /* 0x000fe200078efcff */
[----:B------:R-:W-:Y:S02]  /*3950*/  @!P2 IMAD.MOV R60, RZ, RZ, -R60 ;  /* 0x000000ffff3ca224 */ /* 0x000fe400078e0a3c */
[C---:B------:R-:W-:Y:S01]  /*3960*/  IMAD R66, R5.reuse, R45, R66 ;  /* 0x0000002d05427224 */ /* 0x040fe200078e0242 */
[----:B------:R-:W-:Y:S01]  /*3970*/  ISETP.GT.U32.AND P2, PT, R5, R64, PT ;  /* 0x000000400500720c */ /* 0x000fe20003f44070 */
[--C-:B------:R-:W-:Y:S01]  /*3980*/  @!P1 IMAD.IADD R58, R58, 0x1, -R5.reuse ;  /* 0x000000013a3a9824 */ /* 0x100fe200078e0a05 */
[----:B------:R-:W-:Y:S01]  /*3990*/  ISETP.GE.AND P1, PT, R53, RZ, PT ;  /* 0x000000ff3500720c */ /* 0x000fe20003f26270 */
[----:B------:R-:W-:Y:S01]  /*39a0*/  @!P6 IMAD.IADD R62, R62, 0x1, -R5 ;  /* 0x000000013e3ee824 */ /* 0x000fe200078e0a05 */
[C---:B------:R-:W-:Y:S01]  /*39b0*/  LOP3.LUT R45, R11.reuse, 0x34, RZ, 0xfc, !PT ;  /* 0x000000340b2d7812 */ /* 0x040fe200078efcff */
[----:B------:R-:W-:Y:S01]  /*39c0*/  IMAD.MOV R47, RZ, RZ, -R47 ;  /* 0x000000ffff2f7224 */ /* 0x000fe200078e0a2f */
[----:B------:R-:W-:Y:S01]  /*39d0*/  LOP3.LUT R53, R11, 0x28, RZ, 0xfc, !PT ;  /* 0x000000280b357812 */ /* 0x000fe200078efcff */
[----:B------:R-:W-:Y:S01]  /*39e0*/  @!P0 IMAD.MOV R58, RZ, RZ, -R58 ;  /* 0x000000ffff3a8224 */ /* 0x000fe200078e0a3a */
[C---:B------:R-:W-:Y:S01]  /*39f0*/  ISETP.GT.U32.AND P6, PT, R5.reuse, R62, PT ;  /* 0x0000003e0500720c */ /* 0x040fe20003fc4070 */
[----:B------:R-:W-:Y:S01]  /*3a00*/  IMAD R68, R5, R47, R68 ;  /* 0x0000002f05447224 */ /* 0x000fe200078e0244 */
[----:B------:R-:W-:Y:S01]  /*3a10*/  LOP3.LUT R47, R11, 0x30, RZ, 0xfc, !PT ;  /* 0x000000300b2f7812 */ /* 0x000fe200078efcff */
[----:B------:R-:W-:Y:S01]  /*3a20*/  @!P4 IMAD.MOV R56, RZ, RZ, -R56 ;  /* 0x000000ffff38c224 */ /* 0x000fe200078e0a38 */
[----:B------:R-:W-:Y:S01]  /*3a30*/  IABS R70, R45 ;  /* 0x0000002d00467213 */ /* 0x000fe20000000000 */
[----:B------:R-:W-:Y:S01]  /*3a40*/  @!P2 IMAD.IADD R64, R64, 0x1, -R5 ;  /* 0x000000014040a824 */ /* 0x000fe200078e0a05 */
[----:B------:R-:W-:-:S02]  /*3a50*/  ISETP.GT.U32.AND P2, PT, R5, R66, PT ;  /* 0x000000420500720c */ /* 0x000fc40003f44070 */
[----:B------:R-:W-:Y:S01]  /*3a60*/  IABS R72, R47 ;  /* 0x0000002f00487213 */ /* 0x000fe20000000000 */
[----:B------:R-:W-:Y:S01]  /*3a70*/  @!P1 IMAD.MOV R64, RZ, RZ, -R64 ;  /* 0x000000ffff409224 */ /* 0x000fe200078e0a40 */
[----:B------:R-:W-:Y:S02]  /*3a80*/  ISETP.GT.U32.AND P1, PT, R5, R68, PT ;  /* 0x000000440500720c */ /* 0x000fe40003f24070 */
[----:B------:R-:W-:Y:S01]  /*3a90*/  ISETP.GE.AND P0, PT, R49, RZ, PT ;  /* 0x000000ff3100720c */ /* 0x000fe20003f06270 */
[--C-:B------:R-:W-:Y:S01]  /*3aa0*/  @!P6 IMAD.IADD R62, R62, 0x1, -R5.reuse ;  /* 0x000000013e3ee824 */ /* 0x100fe200078e0a05 */
[----:B------:R-:W-:Y:S01]  /*3ab0*/  ISETP.GE.AND P6, PT, R47, RZ, PT ;  /* 0x000000ff2f00720c */ /* 0x000fe20003fc6270 */
[----:B------:R-:W-:Y:S01]  /*3ac0*/  IMAD.HI.U32 R47, R9, R72, RZ ;  /* 0x00000048092f7227 */ /* 0x000fe200078e00ff */
[----:B------:R-:W-:Y:S02]  /*3ad0*/  ISETP.GE.AND P3, PT, R45, RZ, PT ;  /* 0x000000ff2d00720c */ /* 0x000fe40003f66270 */
[----:B------:R-:W-:Y:S01]  /*3ae0*/  LOP3.LUT R49, R11, 0x2c, RZ, 0xfc, !PT ;  /* 0x0000002c0b317812 */ /* 0x000fe200078efcff */
[----:B------:R-:W-:Y:S01]  /*3af0*/  @!P2 IMAD.IADD R66, R66, 0x1, -R5 ;  /* 0x000000014242a824 */ /* 0x000fe200078e0a05 */
[----:B------:R-:W-:Y:S01]  /*3b00*/  ISETP.GE.AND P4, PT, R51, RZ, PT ;  /* 0x000000ff3300720c */ /* 0x000fe20003f86270 */
[----:B------:R-:W-:Y:S01]  /*3b10*/  IMAD.HI.U32 R45, R9, R70, RZ ;  /* 0x00000046092d7227 */ /* 0x000fe200078e00ff */
[----:B------:R-:W-:-:S02]  /*3b20*/  IABS R74, R49 ;  /* 0x00000031004a7213 */ /* 0x000fc40000000000 */
[C---:B------:R-:W-:Y:S01]  /*3b30*/  ISETP.GT.U32.AND P2, PT, R5.reuse, R66, PT ;  /* 0x000000420500720c */ /* 0x040fe20003f44070 */
[----:B------:R-:W-:Y:S01]  /*3b40*/  IMAD.MOV R47, RZ, RZ, -R47 ;  /* 0x000000ffff2f7224 */ /* 0x000fe200078e0a2f */
[----:B------:R-:W-:Y:S01]  /*3b50*/  IABS R76, R53 ;  /* 0x00000035004c7213 */ /* 0x000fe20000000000 */
[----:B------:R-:W-:Y:S01]  /*3b60*/  @!P1 IMAD.IADD R68, R68, 0x1, -R5 ;  /* 0x0000000144449824 */ /* 0x000fe200078e0a05 */
[----:B------:R-:W-:Y:S01]  /*3b70*/  IABS R78, R55 ;  /* 0x00000037004e7213 */ /* 0x000fe20000000000 */
[----:B------:R-:W-:Y:S02]  /*3b80*/  IMAD.MOV R45, RZ, RZ, -R45 ;  /* 0x000000ffff2d7224 */ /* 0x000fe400078e0a2d */
[C---:B------:R-:W-:Y:S01]  /*3b90*/  IMAD R72, R5.reuse, R47, R72 ;  /* 0x0000002f05487224 */ /* 0x040fe200078e0248 */
[C---:B------:R-:W-:Y:S01]  /*3ba0*/  ISETP.GT.U32.AND P1, PT, R5.reuse, R68, PT ;  /* 0x000000440500720c */ /* 0x040fe20003f24070 */
[----:B------:R-:W-:Y:S02]  /*3bb0*/  IMAD R70, R5, R45, R70 ;  /* 0x0000002d05467224 */ /* 0x000fe400078e0246 */
[----:B------:R-:W-:-:S04]  /*3bc0*/  IMAD.HI.U32 R45, R9, R74, RZ ;  /* 0x0000004a092d7227 */ /* 0x000fc800078e00ff */
[----:B------:R-:W-:Y:S01]  /*3bd0*/  @!P2 IMAD.IADD R66, R66, 0x1, -R5 ;  /* 0x000000014242a824 */ /* 0x000fe200078e0a05 */
[C---:B------:R-:W-:Y:S01]  /*3be0*/  ISETP.GT.U32.AND P2, PT, R5.reuse, R70, PT ;  /* 0x000000460500720c */ /* 0x040fe20003f44070 */
[----:B------:R-:W-:Y:S02]  /*3bf0*/  IMAD.MOV R45, RZ, RZ, -R45 ;  /* 0x000000ffff2d7224 */ /* 0x000fe400078e0a2d */
[----:B------:R-:W-:Y:S01]  /*3c00*/  @!P0 IMAD.MOV R66, RZ, RZ, -R66 ;  /* 0x000000ffff428224 */ /* 0x000fe200078e0a42 */
        /* <DEDUP_REMOVED lines=8> */
[----:B------:R-:W-:Y:S02]  /*3c90*/  @!P0 IMAD.IADD R72, R72, 0x1, -R5 ;  /* 0x0000000148488824 */ /* 0x000fe400078e0a05 */
[----:B------:R-:W-:Y:S02]  /*3ca0*/  IMAD R76, R5, R47, R76 ;  /* 0x0000002f054c7224 */ /* 0x000fe400078e024c */
[----:B------:R-:W-:Y:S01]  /*3cb0*/  IMAD.HI.U32 R49, R9, R78, RZ ;  /* 0x0000004e09317227 */ /* 0x000fe200078e00ff */
[----:B------:R-:W-:-:S03]  /*3cc0*/  ISETP.GT.U32.AND P0, PT, R5, R72, PT ;  /* 0x000000480500720c */ /* 0x000fc60003f04070 */
[----:B------:R-:W-:Y:S02]  /*3cd0*/  @!P1 IMAD.IADD R74, R74, 0x1, -R5 ;  /* 0x000000014a4a9824 */ /* 0x000fe400078e0a05 */
[----:B------:R-:W-:Y:S02]  /*3ce0*/  IMAD.MOV R49, RZ, RZ, -R49 ;  /* 0x000000ffff317224 */ /* 0x000fe400078e0a31 */
[----:B------:R-:W-:Y:S01]  /*3cf0*/  IMAD.HI.U32 R45, R9, R80, RZ ;  /* 0x00000050092d7227 */ /* 0x000fe200078e00ff */
[----:B------:R-:W-:-:S03]  /*3d00*/  ISETP.GT.U32.AND P1, PT, R5, R74, PT ;  /* 0x0000004a0500720c */ /* 0x000fc60003f24070 */
[C---:B------:R-:W-:Y:S02]  /*3d10*/  IMAD R78, R5.reuse, R49, R78 ;  /* 0x00000031054e7224 */ /* 0x040fe400078e024e */
[----:B------:R-:W-:Y:S01]  /*3d20*/  @!P0 IMAD.IADD R72, R72, 0x1, -R5 ;  /* 0x0000000148488824 */ /* 0x000fe200078e0a05 */
[----:B------:R-:W-:Y:S01]  /*3d30*/  ISETP.GT.U32.AND P0, PT, R5, R76, PT ;  /* 0x0000004c0500720c */ /* 0x000fe20003f04070 */
[----:B------:R-:W-:Y:S02]  /*3d40*/  IMAD.MOV R45, RZ, RZ, -R45 ;  /* 0x000000ffff2d7224 */ /* 0x000fe400078e0a2d */
[----:B------:R-:W-:-:S04]  /*3d50*/  IMAD.HI.U32 R47, R9, R82, RZ ;  /* 0x00000052092f7227 */ /* 0x000fc800078e00ff */
[C---:B------:R-:W-:Y:S02]  /*3d60*/  IMAD R80, R5.reuse, R45, R80 ;  /* 0x0000002d05507224 */ /* 0x040fe400078e0250 */
[----:B------:R-:W-:Y:S01]  /*3d70*/  @!P1 IMAD.IADD R74, R74, 0x1, -R5 ;  /* 0x000000014a4a9824 */ /* 0x000fe200078e0a05 */
[----:B------:R-:W-:Y:S01]  /*3d80*/  ISETP.GT.U32.AND P1, PT, R5, R78, PT ;  /* 0x0000004e0500720c */ /* 0x000fe20003f24070 */
[----:B------:R-:W-:-:S04]  /*3d90*/  IMAD.HI.U32 R49, R9, R84, RZ ;  /* 0x0000005409317227 */ /* 0x000fc800078e00ff */
[----:B------:R-:W-:Y:S01]  /*3da0*/  @!P0 IMAD.IADD R76, R76, 0x1, -R5 ;  /* 0x000000014c4c8824 */ /* 0x000fe200078e0a05 */
[----:B------:R-:W-:Y:S01]  /*3db0*/  ISETP.GT.U32.AND P0, PT, R5, R80, PT ;  /* 0x000000500500720c */ /* 0x000fe20003f04070 */
[----:B------:R-:W-:Y:S02]  /*3dc0*/  IMAD.MOV R47, RZ, RZ, -R47 ;  /* 0x000000ffff2f7224 */ /* 0x000fe400078e0a2f */
[----:B------:R-:W-:-:S04]  /*3dd0*/  IMAD.HI.U32 R51, R9, R86, RZ ;  /* 0x0000005609337227 */ /* 0x000fc800078e00ff */
[----:B------:R-:W-:Y:S02]  /*3de0*/  @!P2 IMAD.IADD R70, R70, 0x1, -R5 ;  /* 0x000000014646a824 */ /* 0x000fe400078e0a05 */
[----:B------:R-:W-:Y:S02]  /*3df0*/  IMAD.MOV R49, RZ, RZ, -R49 ;  /* 0x000000ffff317224 */ /* 0x000fe400078e0a31 */
[C---:B------:R-:W-:Y:S01]  /*3e00*/  IMAD R82, R5.reuse, R47, R82 ;  /* 0x0000002f05527224 */ /* 0x040fe200078e0252 */
[C---:B------:R-:W-:Y:S01]  /*3e10*/  ISETP.GT.U32.AND P2, PT, R5.reuse, R70, PT ;  /* 0x000000460500720c */ /* 0x040fe20003f44070 */
[----:B------:R-:W-:Y:S02]  /*3e20*/  IMAD.MOV R51, RZ, RZ, -R51 ;  /* 0x000000ffff337224 */ /* 0x000fe400078e0a33 */
[----:B------:R-:W-:Y:S01]  /*3e30*/  IMAD R84, R5, R49, R84 ;  /* 0x0000003105547224 */ /* 0x000fe200078e0254 */
[----:B------:R-:W-:Y:S01]  /*3e40*/  LOP3.LUT R49, R11, 0x10, RZ, 0xfc, !PT ;  /* 0x000000100b317812 */ /* 0x000fe200078efcff */
[--C-:B------:R-:W-:Y:S01]  /*3e50*/  @!P1 IMAD.IADD R78, R78, 0x1, -R5.reuse ;  /* 0x000000014e4e9824 */ /* 0x100fe200078e0a05 */
[C---:B------:R-:W-:Y:S01]  /*3e60*/  ISETP.GT.U32.AND P1, PT, R5.reuse, R82, PT ;  /* 0x000000520500720c */ /* 0x040fe20003f24070 */
[----:B------:R-:W-:Y:S01]  /*3e70*/  IMAD R86, R5, R51, R86 ;  /* 0x0000003305567224 */ /* 0x000fe200078e0256 */
[----:B------:R-:W-:Y:S01]  /*3e80*/  LOP3.LUT R51, R11, 0xc, RZ, 0xfc, !PT ;  /* 0x0000000c0b337812 */ /* 0x000fe200078efcff */
[--C-:B------:R-:W-:Y:S01]  /*3e90*/  @!P0 IMAD.IADD R80, R80, 0x1, -R5.reuse ;  /* 0x0000000150508824 */ /* 0x100fe200078e0a05 */
[----:B------:R-:W-:Y:S01]  /*3ea0*/  ISETP.GT.U32.AND P0, PT, R5, R84, PT ;  /* 0x000000540500720c */ /* 0x000fe20003f04070 */
[----:B------:R-:W-:Y:S01]  /*3eb0*/  @!P6 IMAD.MOV R72, RZ, RZ, -R72 ;  /* 0x000000ffff48e224 */ /* 0x000fe200078e0a48 */
[----:B------:R-:W-:Y:S01]  /*3ec0*/  IABS R90, R51 ;  /* 0x00000033005a7213 */ /* 0x000fe20000000000 */
[----:B------:R-:W-:Y:S01]  /*3ed0*/  @!P2 IMAD.IADD R70, R70, 0x1, -R5 ;  /* 0x000000014646a824 */ /* 0x000fe200078e0a05 */
[----:B------:R-:W-:Y:S01]  /*3ee0*/  IABS R88, R49 ;  /* 0x0000003100587213 */ /* 0x000fe20000000000 */
[----:B------:R-:W-:Y:S01]  /*3ef0*/  @!P5 IMAD.MOV R68, RZ, RZ, -R68 ;  /* 0x000000ffff44d224 */ /* 0x000fe200078e0a44 */
[----:B------:R-:W-:Y:S01]  /*3f00*/  ISETP.GE.AND P2, PT, R11, RZ, PT ;  /* 0x000000ff0b00720c */ /* 0x000fe20003f46270 */
[----:B------:R-:W-:Y:S01]  /*3f10*/  IMAD.HI.U32 R45, R9, R90, RZ ;  /* 0x0000005a092d7227 */ /* 0x000fe200078e00ff */
[----:B------:R-:W-:-:S03]  /*3f20*/  ISETP.GT.U32.AND P6, PT, R5, R80, PT ;  /* 0x000000500500720c */ /* 0x000fc60003fc4070 */
[----:B------:R-:W-:Y:S01]  /*3f30*/  @!P1 IMAD.IADD R82, R82, 0x1, -R5 ;  /* 0x0000000152529824 */ /* 0x000fe200078e0a05 */
[----:B------:R-:W-:Y:S01]  /*3f40*/  ISETP.GT.U32.AND P1, PT, R5, R86, PT ;  /* 0x000000560500720c */ /* 0x000fe20003f24070 */
[----:B------:R-:W-:-:S03]  /*3f50*/  IMAD.HI.U32 R11, R9, R88, RZ ;  /* 0x00000058090b7227 */ /* 0x000fc600078e00ff */
[C---:B------:R-:W-:Y:S01]  /*3f60*/  ISETP.GT.U32.AND P5, PT, R5.reuse, R82, PT ;  /* 0x000000520500720c */ /* 0x040fe20003fa4070 */
[----:B------:R-:W-:Y:S02]  /*3f70*/  IMAD.MOV R45, RZ, RZ, -R45 ;  /* 0x000000ffff2d7224 */ /* 0x000fe400078e0a2d */
[----:B------:R-:W-:Y:S01]  /*3f80*/  @!P0 IMAD.IADD R84, R84, 0x1, -R5 ;  /* 0x0000000154548824 */ /* 0x000fe200078e0a05 */
[C---:B------:R-:W-:Y:S01]  /*3f90*/  ISETP.GT.U32.AND P0, PT, R5.reuse, R76, PT ;  /* 0x0000004c0500720c */ /* 0x040fe20003f04070 */
[----:B------:R-:W-:Y:S01]  /*3fa0*/  @!P3 IMAD.MOV R70, RZ, RZ, -R70 ;  /* 0x000000ffff46b224 */ /* 0x000fe200078e0a46 */
[C---:B------:R-:W-:Y:S01]  /*3fb0*/  ISETP.GT.U32.AND P3, PT, R5.reuse, R78, PT ;  /* 0x0000004e0500720c */ /* 0x040fe20003f64070 */
[----:B------:R-:W-:Y:S02]  /*3fc0*/  IMAD.MOV R47, RZ, RZ, -R11 ;  /* 0x000000ffff2f7224 */ /* 0x000fe400078e0a0b */
[----:B------:R-:W-:Y:S02]  /*3fd0*/  IMAD R90, R5, R45, R90 ;  /* 0x0000002d055a7224 */ /* 0x000fe400078e025a */
[----:B------:R-:W-:-:S04]  /*3fe0*/  IMAD.HI.U32 R11, R9, R92, RZ ;  /* 0x0000005c090b7227 */ /* 0x000fc800078e00ff */
[----:B------:R-:W-:-:S04]  /*3ff0*/  IMAD.HI.U32 R45, R9, R94, RZ ;  /* 0x0000005e092d7227 */ /* 0x000fc800078e00ff */
[----:B------:R-:W-:-:S04]  /*4000*/  IMAD.HI.U32 R9, R9, R96, RZ ;  /* 0x0000006009097227 */ /* 0x000fc800078e00ff */
[----:B------:R-:W-:Y:S02]  /*4010*/  IMAD.MOV R9, RZ, RZ, -R9 ;  /* 0x000000ffff097224 */ /* 0x000fe400078e0a09 */
[C---:B------:R-:W-:Y:S02]  /*4020*/  IMAD R88, R5.reuse, R47, R88 ;  /* 0x0000002f05587224 */ /* 0x040fe400078e0258 */
[--C-:B------:R-:W-:Y:S02]  /*4030*/  @!P1 IMAD.IADD R86, R86, 0x1, -R5.reuse ;  /* 0x0000000156569824 */ /* 0x100fe400078e0a05 */
[C---:B------:R-:W-:Y:S02]  /*4040*/  IMAD R96, R5.reuse, R9, R96 ;  /* 0x0000000905607224 */ /* 0x040fe400078e0260 */
[----:B------:R-:W-:Y:S01]  /*4050*/  @!P4 IMAD.MOV R74, RZ, RZ, -R74 ;  /* 0x000000ffff4ac224 */ /* 0x000fe200078e0a4a */
[C---:B------:R-:W-:Y:S01]  /*4060*/  ISETP.GT.U32.AND P4, PT, R5.reuse, R84, PT ;  /* 0x000000540500720c */ /* 0x040fe20003f84070 */
[--C-:B------:R-:W-:Y:S01]  /*4070*/  @!P0 IMAD.IADD R76, R76, 0x1, -R5.reuse ;  /* 0x000000014c4c8824 */ /* 0x100fe200078e0a05 */
[C---:B------:R-:W-:Y:S01]  /*4080*/  ISETP.GT.U32.AND P1, PT, R5.reuse, R86, PT ;  /* 0x000000560500720c */ /* 0x040fe20003f24070 */
[----:B------:R-:W-:Y:S01]  /*4090*/  @!P3 IMAD.IADD R78, R78, 0x1, -R5 ;  /* 0x000000014e4eb824 */ /* 0x000fe200078e0a05 */
[C---:B------:R-:W-:Y:S01]  /*40a0*/  ISETP.GT.U32.AND P0, PT, R5.reuse, R88, PT ;  /* 0x000000580500720c */ /* 0x040fe20003f04070 */
[----:B------:R-:W-:Y:S01]  /*40b0*/  IMAD.MOV R11, RZ, RZ, -R11 ;  /* 0x000000ffff0b7224 */ /* 0x000fe200078e0a0b */
[C---:B------:R-:W-:Y:S01]  /*40c0*/  ISETP.GT.U32.AND P3, PT, R5.reuse, R90, PT ;  /* 0x0000005a0500720c */ /* 0x040fe20003f64070 */
[----:B------:R-:W-:Y:S01]  /*40d0*/  @!P6 IMAD.IADD R80, R80, 0x1, -R5 ;  /* 0x000000015050e824 */ /* 0x000fe200078e0a05 */
[----:B------:R-:W-:Y:S01]  /*40e0*/  ISETP.GT.U32.AND P6, PT, R5, R96, PT ;  /* 0x000000600500720c */ /* 0x000fe20003fc4070 */
[----:B------:R-:W-:-:S02]  /*40f0*/  IMAD.MOV R45, RZ, RZ, -R45 ;  /* 0x000000ffff2d7224 */ /* 0x000fc400078e0a2d */
[C---:B------:R-:W-:Y:S01]  /*4100*/  IMAD R92, R5.reuse, R11, R92 ;  /* 0x0000000b055c7224 */ /* 0x040fe200078e025c */
[----:B------:R-:W-:Y:S01]  /*4110*/  SHF.R.S32.HI R11, RZ, 0x2, R154 ;  /* 0x00000002ff0b7819 */ /* 0x000fe2000001149a */
[C---:B------:R-:W-:Y:S02]  /*4120*/  IMAD R94, R5.reuse, R45, R94 ;  /* 0x0000002d055e7224 */ /* 0x040fe400078e025e */
[--C-:B------:R-:W-:Y:S01]  /*4130*/  @!P5 IMAD.IADD R82, R82, 0x1, -R5.reuse ;  /* 0x000000015252d824 */ /* 0x100fe200078e0a05 */
[C---:B------:R-:W-:Y:S01]  /*4140*/  ISETP.GT.U32.AND P5, PT, R5.reuse, R92, PT ;  /* 0x0000005c0500720c */ /* 0x040fe20003fa4070 */
[--C-:B------:R-:W-:Y:S01]  /*4150*/  @!P4 IMAD.IADD R84, R84, 0x1, -R5.reuse ;  /* 0x000000015454c824 */ /* 0x100fe200078e0a05 */
[----:B------:R-:W-:Y:S01]  /*4160*/  ISETP.GT.U32.AND P4, PT, R5, R94, PT ;  /* 0x0000005e0500720c */ /* 0x000fe20003f84070 */
[--C-:B------:R-:W-:Y:S01]  /*4170*/  @!P1 IMAD.IADD R86, R86, 0x1, -R5.reuse ;  /* 0x0000000156569824 */ /* 0x100fe200078e0a05 */
[----:B------:R-:W-:Y:S01]  /*4180*/  ISETP.GE.AND P1, PT, R53, RZ, PT ;  /* 0x000000ff3500720c */ /* 0x000fe20003f26270 */
[--C-:B------:R-:W-:Y:S01]  /*4190*/  @!P0 IMAD.IADD R88, R88, 0x1, -R5.reuse ;  /* 0x0000000158588824 */ /* 0x100fe200078e0a05 */
[----:B------:R-:W-:Y:S01]  /*41a0*/  ISETP.GE.AND P0, PT, R55, RZ, PT ;  /* 0x000000ff3700720c */ /* 0x000fe20003f06270 */
[--C-:B------:R-:W-:Y:S01]  /*41b0*/  @!P3 IMAD.IADD R90, R90, 0x1, -R5.reuse ;  /* 0x000000015a5ab824 */ /* 0x100fe200078e0a05 */
[----:B------:R-:W-:Y:S01]  /*41c0*/  ISETP.GE.AND P3, PT, R57, RZ, PT ;  /* 0x000000ff3900720c */ /* 0x000fe20003f66270 */
[--C-:B------:R-:W-:Y:S01]  /*41d0*/  @!P6 IMAD.IADD R96, R96, 0x1, -R5.reuse ;  /* 0x000000016060e824 */ /* 0x100fe200078e0a05 */
[----:B------:R-:W-:Y:S01]  /*41e0*/  ISETP.GE.AND P6, PT, R59, RZ, PT ;  /* 0x000000ff3b00720c */ /* 0x000fe20003fc6270 */
[----:B------:R-:W-:Y:S01]  /*41f0*/  IMAD.SHL.U32 R9, R154, 0x20, RZ ;  /* 0x000000209a097824 */ /* 0x000fe200078e00ff */
[----:B------:R-:W-:Y:S01]  /*4200*/  SGXT R11, R11, 0x1 ;  /* 0x000000010b0b781a */ /* 0x000fe20000000200 */
[--C-:B------:R-:W-:Y:S01]  /*4210*/  @!P5 IMAD.IADD R92, R92, 0x1, -R5.reuse ;  /* 0x000000015c5cd824 */ /* 0x100fe200078e0a05 */
[----:B------:R-:W-:Y:S01]  /*4220*/  ISETP.GE.AND P5, PT, R61, RZ, PT ;  /* 0x000000ff3d00720c */ /* 0x000fe20003fa6270 */
[----:B------:R-:W-:Y:S01]  /*4230*/  @!P4 IMAD.IADD R94, R94, 0x1, -R5 ;  /* 0x000000015e5ec824 */ /* 0x000fe200078e0a05 */
[----:B------:R-:W-:Y:S01]  /*4240*/  LOP3.LUT R98, R11, 0x90, RZ, 0xc0, !PT ;  /* 0x000000900b627812 */ /* 0x000fe200078ec0ff */
[----:B------:R-:W-:Y:S01]  /*4250*/  @!P1 IMAD.MOV R76, RZ, RZ, -R76 ;  /* 0x000000ffff4c9224 */ /* 0x000fe200078e0a4c */
[C---:B------:R-:W-:Y:S01]  /*4260*/  ISETP.GT.U32.AND P1, PT, R5.reuse, R88, PT ;  /* 0x000000580500720c */ /* 0x040fe20003f24070 */
[----:B------:R-:W-:Y:S01]  /*4270*/  @!P0 IMAD.MOV R78, RZ, RZ, -R78 ;  /* 0x000000ffff4e8224 */ /* 0x000fe200078e0a4e */
[C---:B------:R-:W-:Y:S01]  /*4280*/  ISETP.GT.U32.AND P0, PT, R5.reuse, R90, PT ;  /* 0x0000005a0500720c */ /* 0x040fe20003f04070 */
[----:B------:R-:W-:Y:S01]  /*4290*/  @!P3 IMAD.MOV R80, RZ, RZ, -R80 ;  /* 0x000000ffff50b224 */ /* 0x000fe200078e0a50 */
[C---:B------:R-:W-:Y:S01]  /*42a0*/  ISETP.GT.U32.AND P3, PT, R5.reuse, R96, PT ;  /* 0x000000600500720c */ /* 0x040fe20003f64070 */
[----:B------:R-:W-:Y:S01]  /*42b0*/  @!P6 IMAD.MOV R82, RZ, RZ, -R82 ;  /* 0x000000ffff52e224 */ /* 0x000fe200078e0a52 */
[C---:B------:R-:W-:Y:S01]  /*42c0*/  ISETP.GT.U32.AND P4, PT, R5.reuse, R92, PT ;  /* 0x0000005c0500720c */ /* 0x040fe20003f84070 */
[----:B------:R-:W-:Y:S01]  /*42d0*/  IMAD.U32 R45, RZ, RZ, UR12 ;  /* 0x0000000cff2d7e24 */ /* 0x000fe2000f8e00ff */
[----:B------:R-:W-:Y:S01]  /*42e0*/  ISETP.GT.U32.AND P6, PT, R5, R94, PT ;  /* 0x0000005e0500720c */ /* 0x000fe20003fc4070 */
[----:B------:R-:W-:Y:S01]  /*42f0*/  @!P5 IMAD.MOV R84, RZ, RZ, -R84 ;  /* 0x000000ffff54d224 */ /* 0x000fe200078e0a54 */
[----:B------:R-:W-:-:S02]  /*4300*/  ISETP.GE.AND P5, PT, R63, RZ, PT ;  /* 0x000000ff3f00720c */ /* 0x000fc40003fa6270 */
[----:B------:R-:W-:Y:S01]  /*4310*/  LOP3.LUT R152, R98, 0xf60, R9, 0xf8, !PT ;  /* 0x00000f6062987812 */ /* 0x000fe200078ef809 */
        /* <DEDUP_REMOVED lines=8> */
[----:B------:R-:W-:Y:S01]  /*43a0*/  @!P6 IMAD.IADD R94, R94, 0x1, -R5 ;  /* 0x000000015e5ee824 */ /* 0x000fe200078e0a05 */
[----:B------:R-:W-:Y:S01]  /*43b0*/  ISETP.NE.AND P6, PT, R3, RZ, PT ;  /* 0x000000ff0300720c */ /* 0x000fe20003fc5270 */
[----:B------:R-:W-:Y:S01]  /*43c0*/  @!P5 IMAD.MOV R86, RZ, RZ, -R86 ;  /* 0x000000ffff56d224 */ /* 0x000fe200078e0a56 */
[----:B------:R-:W-:Y:S01]  /*43d0*/  LOP3.LUT R3, RZ, R3, RZ, 0x33, !PT ;  /* 0x00000003ff037212 */ /* 0x000fe200078e33ff */
[----:B------:R-:W-:Y:S01]  /*43e0*/  @!P2 IMAD.MOV R96, RZ, RZ, -R96 ;  /* 0x000000ffff60a224 */ /* 0x000fe200078e0a60 */
[----:B------:R-:W-:Y:S01]  /*43f0*/  SHF.R.U32.HI R45, RZ, 0x4, R45 ;  /* 0x00000004ff2d7819 */ /* 0x000fe2000001162d */
[----:B------:R-:W-:Y:S01]  /*4400*/  @!P1 IMAD.MOV R88, RZ, RZ, -R88 ;  /* 0x000000ffff589224 */ /* 0x000fe200078e0a58 */
[C---:B------:R-:W-:Y:S01]  /*4410*/  SEL R6, R3.reuse, R6, !P6 ;  /* 0x0000000603067207 */ /* 0x040fe20007000000 */
[----:B------:R-:W-:Y:S01]  /*4420*/  @!P0 IMAD.MOV R90, RZ, RZ, -R90 ;  /* 0x000000ffff5a8224 */ /* 0x000fe200078e0a5a */
[C---:B------:R-:W-:Y:S01]  /*4430*/  SEL R2, R3.reuse, R2, !P6 ;  /* 0x0000000203027207 */ /* 0x040fe20007000000 */
[----:B------:R-:W-:Y:S01]  /*4440*/  @!P3 IMAD.MOV R92, RZ, RZ, -R92 ;  /* 0x000000ffff5cb224 */ /* 0x000fe200078e0a5c */
[C---:B------:R-:W-:Y:S01]  /*4450*/  SEL R8, R3.reuse, R8, !P6 ;  /* 0x0000000803087207 */ /* 0x040fe20007000000 */
[----:B------:R-:W-:Y:S01]  /*4460*/  @!P4 IMAD.MOV R94, RZ, RZ, -R94 ;  /* 0x000000ffff5ec224 */ /* 0x000fe200078e0a5e */
[C---:B------:R-:W-:Y:S01]  /*4470*/  SEL R7, R3.reuse, R7, !P6 ;  /* 0x0000000703077207 */ /* 0x040fe20007000000 */
[----:B------:R-:W-:Y:S01]  /*4480*/  IMAD R6, R6, UR6, RZ ;  /* 0x0000000606067c24 */ /* 0x000fe2000f8e02ff */
[C---:B------:R-:W-:Y:S01]  /*4490*/  SEL R10, R3.reuse, R10, !P6 ;  /* 0x0000000a030a7207 */ /* 0x040fe20007000000 */
[----:B------:R-:W-:Y:S01]  /*44a0*/  IMAD R194, R2, UR6, RZ ;  /* 0x0000000602c27c24 */ /* 0x000fe2000f8e02ff */
[C---:B------:R-:W-:Y:S01]  /*44b0*/  SEL R12, R3.reuse, R12, !P6 ;  /* 0x0000000c030c7207 */ /* 0x040fe20007000000 */
[----:B------:R-:W-:Y:S01]  /*44c0*/  IMAD R8, R8, UR6, RZ ;  /* 0x0000000608087c24 */ /* 0x000fe2000f8e02ff */
[----:B------:R-:W-:Y:S01]  /*44d0*/  SEL R15, R3, R15, !P6 ;  /* 0x0000000f030f7207 */ /* 0x000fe20007000000 */
[----:B------:R-:W-:Y:S01]  /*44e0*/  IMAD R7, R7, UR6, RZ ;  /* 0x0000000607077c24 */ /* 0x000fe2000f8e02ff */
[C---:B------:R-:W-:Y:S01]  /*44f0*/  SEL R13, R3.reuse, R13, !P6 ;  /* 0x0000000d030d7207 */ /* 0x040fe20007000000 */
[----:B------:R-:W-:Y:S01]  /*4500*/  IMAD R10, R10, UR6, RZ ;  /* 0x000000060a0a7c24 */ /* 0x000fe2000f8e02ff */
[C---:B------:R-:W-:Y:S01]  /*4510*/  SEL R14, R3.reuse, R14, !P6 ;  /* 0x0000000e030e7207 */ /* 0x040fe20007000000 */
[----:B------:R-:W-:Y:S01]  /*4520*/  IMAD R12, R12, UR6, RZ ;  /* 0x000000060c0c7c24 */ /* 0x000fe2000f8e02ff */
[----:B------:R-:W-:Y:S01]  /*4530*/  SEL R17, R3, R17, !P6 ;  /* 0x0000001103117207 */ /* 0x000fe20007000000 */
[----:B------:R-:W-:Y:S01]  /*4540*/  IMAD R15, R15, UR6, RZ ;  /* 0x000000060f0f7c24 */ /* 0x000fe2000f8e02ff */
[----:B------:R-:W-:Y:S01]  /*4550*/  SEL R16, R3, R16, !P6 ;  /* 0x0000001003107207 */ /* 0x000fe20007000000 */
        /* <DEDUP_REMOVED lines=20> */
[----:B------:R-:W-:Y:S01]  /*46a0*/  IMAD.U32 R9, RZ, RZ, UR12 ;  /* 0x0000000cff097e24 */ /* 0x000fe2000f8e00ff */
        /* <DEDUP_REMOVED lines=11> */
[----:B------:R-:W-:Y:S01]  /*4760*/  VIADD R9, R9, 0x2000 ;  /* 0x0000200009097836 */ /* 0x000fe20000000000 */
[----:B------:R-:W-:Y:S01]  /*4770*/  SEL R34, R3, R34, !P6 ;  /* 0x0000002203227207 */ /* 0x000fe20007000000 */
        /* <DEDUP_REMOVED lines=73> */
[----:B------:R-:W-:Y:S01]  /*4c10*/  SHF.R.S32.HI R191, RZ, 0x1f, R6 ;  /* 0x0000001fffbf7819 */ /* 0x000fe20000011406 */
[----:B------:R-:W-:Y:S01]  /*4c20*/  IMAD R88, R88, UR6, RZ ;  /* 0x0000000658587c24 */ /* 0x000fe2000f8e02ff */
[----:B------:R-:W-:Y:S01]  /*4c30*/  IADD3 R192, P4, R6, UR16, RZ ;  /* 0x0000001006c07c10 */ /* 0x000fe2000ff9e0ff */
[----:B------:R-:W-:Y:S01]  /*4c40*/  IMAD R90, R90, UR6, RZ ;  /* 0x000000065a5a7c24 */ /* 0x000fe2000f8e02ff */
[----:B------:R-:W-:Y:S01]  /*4c50*/  SHF.R.S32.HI R193, RZ, 0x1f, R194 ;  /* 0x0000001fffc17819 */ /* 0x000fe200000114c2 */
[----:B------:R-:W-:Y:S01]  /*4c60*/  IMAD R5, R5, UR6, RZ ;  /* 0x0000000605057c24 */ /* 0x000fe2000f8e02ff */
[----:B------:R-:W-:Y:S01]  /*4c70*/  IADD3 R194, P6, R194, UR16, RZ ;  /* 0x00000010c2c27c10 */ /* 0x000fe2000ffde0ff */
[----:B------:R-:W-:Y:S01]  /*4c80*/  IMAD R3, R94, UR6, RZ ;  /* 0x000000065e037c24 */ /* 0x000fe2000f8e02ff */
[----:B------:R-:W-:Y:S01]  /*4c90*/  SHF.R.S32.HI R197, RZ, 0x1f, R8 ;  /* 0x0000001fffc57819 */ /* 0x000fe20000011408 */
[----:B------:R-:W-:Y:S01]  /*4ca0*/  IMAD R2, R96, UR6, RZ ;  /* 0x0000000660027c24 */ /* 0x000fe2000f8e02ff */
[----:B------:R-:W-:-:S02]  /*4cb0*/  IADD3 R198, P3, R8, UR16, RZ ;  /* 0x0000001008c67c10 */ /* 0x000fc4000ff7e0ff */
[----:B------:R-:W-:Y:S02]  /*4cc0*/  CS2R R92, SRZ ;  /* 0x00000000005c7805 */ /* 0x000fe4000001ff00 */
[----:B------:R-:W-:Y:S02]  /*4cd0*/  SHF.R.S32.HI R195, RZ, 0x1f, R7 ;  /* 0x0000001fffc37819 */ /* 0x000fe40000011407 */
[----:B------:R-:W-:Y:S02]  /*4ce0*/  CS2R R94, SRZ ;  /* 0x00000000005e7805 */ /* 0x000fe4000001ff00 */
[----:B------:R-:W-:Y:S02]  /*4cf0*/  IADD3 R196, P5, R7, UR16, RZ ;  /* 0x0000001007c47c10 */ /* 0x000fe4000ffbe0ff */
[----:B------:R-:W-:Y:S02]  /*4d00*/  CS2R R96, SRZ ;  /* 0x0000000000607805 */ /* 0x000fe4000001ff00 */
[----:B------:R-:W-:-:S02]  /*4d10*/  SHF.R.S32.HI R199, RZ, 0x1f, R10 ;  /* 0x0000001fffc77819 */ /* 0x000fc4000001140a */
[----:B------:R-:W-:Y:S02]  /*4d20*/  CS2R R98, SRZ ;  /* 0x0000000000627805 */ /* 0x000fe4000001ff00 */
[----:B------:R-:W-:Y:S01]  /*4d30*/  IADD3 R200, P2, R10, UR16, RZ ;  /* 0x000000100ac87c10 */ /* 0x000fe2000ff5e0ff */
[----:B------:R-:W-:Y:S01]  /*4d40*/  UMOV UR6, 0xffffff80 ;  /* 0xffffff8000067882 */ /* 0x000fe20000000000 */
[----:B------:R-:W-:Y:S02]  /*4d50*/  SHF.R.S32.HI R201, RZ, 0x1f, R12 ;  /* 0x0000001fffc97819 */ /* 0x000fe4000001140c */
[----:B------:R-:W-:Y:S02]  /*4d60*/  IADD3 R202, P1, R12, UR16, RZ ;  /* 0x000000100cca7c10 */ /* 0x000fe4000ff3e0ff */
[----:B------:R-:W-:Y:S02]  /*4d70*/  SHF.R.S32.HI R203, RZ, 0x1f, R15 ;  /* 0x0000001fffcb7819 */ /* 0x000fe4000001140f */
[----:B------:R-:W-:-:S02]  /*4d80*/  IADD3 R204, P0, R15, UR16, RZ ;  /* 0x000000100fcc7c10 */ /* 0x000fc4000ff1e0ff */
[----:B------:R-:W-:Y:S02]  /*4d90*/  IADD3.X R191, R191, UR17, RZ, P4, !PT ;  /* 0x00000011bfbf7c10 */ /* 0x000fe4000a7fe4ff */
[----:B------:R-:W-:Y:S02]  /*4da0*/  SHF.R.S32.HI R205, RZ, 0x1f, R13 ;  /* 0x0000001fffcd7819 */ /* 0x000fe4000001140d */
[----:B------:R-:W-:Y:S02]  /*4db0*/  IADD3 R206, P4, R13, UR16, RZ ;  /* 0x000000100dce7c10 */ /* 0x000fe4000ff9e0ff */
[----:B------:R-:W-:Y:S02]  /*4dc0*/  IADD3.X R193, R193, UR17, RZ, P6, !PT ;  /* 0x00000011c1c17c10 */ /* 0x000fe4000b7fe4ff */
[----:B------:R-:W-:Y:S02]  /*4dd0*/  IADD3.X R197, R197, UR17, RZ, P3, !PT ;  /* 0x00000011c5c57c10 */ /* 0x000fe40009ffe4ff */
[----:B------:R-:W-:-:S02]  /*4de0*/  SHF.R.S32.HI R207, RZ, 0x1f, R14 ;  /* 0x0000001fffcf7819 */ /* 0x000fc4000001140e */
[----:B------:R-:W-:Y:S02]  /*4df0*/  IADD3 R208, P6, R14, UR16, RZ ;  /* 0x000000100ed07c10 */ /* 0x000fe4000ffde0ff */
[----:B------:R-:W-:Y:S02]  /*4e00*/  IADD3.X R195, R195, UR17, RZ, P5, !PT ;  /* 0x00000011c3c37c10 */ /* 0x000fe4000affe4ff */
[----:B------:R-:W-:Y:S02]  /*4e10*/  SHF.R.S32.HI R211, RZ, 0x1f, R17 ;  /* 0x0000001fffd37819 */ /* 0x000fe40000011411 */
[----:B------:R-:W-:Y:S02]  /*4e20*/  IADD3 R212, P3, R17, UR16, RZ ;  /* 0x0000001011d47c10 */ /* 0x000fe4000ff7e0ff */
[----:B------:R-:W-:Y:S02]  /*4e30*/  IADD3.X R199, R199, UR17, RZ, P2, !PT ;  /* 0x00000011c7c77c10 */ /* 0x000fe400097fe4ff */
[----:B------:R-:W-:-:S02]  /*4e40*/  SHF.R.S32.HI R209, RZ, 0x1f, R16 ;  /* 0x0000001fffd17819 */ /* 0x000fc40000011410 */
[----:B------:R-:W-:Y:S02]  /*4e50*/  IADD3 R210, P5, R16, UR16, RZ ;  /* 0x0000001010d27c10 */ /* 0x000fe4000ffbe0ff */
[----:B------:R-:W-:Y:S02]  /*4e60*/  SHF.R.S32.HI R213, RZ, 0x1f, R18 ;  /* 0x0000001fffd57819 */ /* 0x000fe40000011412 */
[----:B------:R-:W-:Y:S02]  /*4e70*/  IADD3 R214, P2, R18, UR16, RZ ;  /* 0x0000001012d67c10 */ /* 0x000fe4000ff5e0ff */
[----:B------:R-:W-:Y:S02]  /*4e80*/  IADD3.X R201, R201, UR17, RZ, P1, !PT ;  /* 0x00000011c9c97c10 */ /* 0x000fe40008ffe4ff */
[----:B------:R-:W-:Y:S02]  /*4e90*/  SHF.R.S32.HI R215, RZ, 0x1f, R20 ;  /* 0x0000001fffd77819 */ /* 0x000fe40000011414 */
[----:B------:R-:W-:-:S02]  /*4ea0*/  IADD3 R216, P1, R20, UR16, RZ ;  /* 0x0000001014d87c10 */ /* 0x000fc4000ff3e0ff */
[----:B------:R-:W-:Y:S02]  /*4eb0*/  IADD3.X R203, R203, UR17, RZ, P0, !PT ;  /* 0x00000011cbcb7c10 */ /* 0x000fe400087fe4ff */
[----:B------:R-:W-:Y:S02]  /*4ec0*/  SHF.R.S32.HI R217, RZ, 0x1f, R19 ;  /* 0x0000001fffd97819 */ /* 0x000fe40000011413 */
[----:B------:R-:W-:Y:S02]  /*4ed0*/  IADD3 R218, P0, R19, UR16, RZ ;  /* 0x0000001013da7c10 */ /* 0x000fe4000ff1e0ff */
[----:B------:R-:W-:Y:S02]  /*4ee0*/  IADD3.X R205, R205, UR17, RZ, P4, !PT ;  /* 0x00000011cdcd7c10 */ /* 0x000fe4000a7fe4ff */
[----:B------:R-:W-:Y:S02]  /*4ef0*/  SHF.R.S32.HI R219, RZ, 0x1f, R22 ;  /* 0x0000001fffdb7819 */ /* 0x000fe40000011416 */
[----:B------:R-:W-:-:S02]  /*4f00*/  IADD3 R220, P4, R22, UR16, RZ ;  /* 0x0000001016dc7c10 */ /* 0x000fc4000ff9e0ff */
[----:B------:R-:W-:Y:S02]  /*4f10*/  IADD3.X R207, R207, UR17, RZ, P6, !PT ;  /* 0x00000011cfcf7c10 */ /* 0x000fe4000b7fe4ff */
[----:B------:R-:W-:Y:S02]  /*4f20*/  IADD3.X R211, R211, UR17, RZ, P3, !PT ;  /* 0x00000011d3d37c10 */ /* 0x000fe40009ffe4ff */
[----:B------:R-:W-:Y:S02]  /*4f30*/  SHF.R.S32.HI R221, RZ, 0x1f, R21 ;  /* 0x0000001fffdd7819 */ /* 0x000fe40000011415 */
[----:B------:R-:W-:Y:S02]  /*4f40*/  IADD3 R222, P6, R21, UR16, RZ ;  /* 0x0000001015de7c10 */ /* 0x000fe4000ffde0ff */
[----:B------:R-:W-:Y:S02]  /*4f50*/  IADD3.X R209, R209, UR17, RZ, P5, !PT ;  /* 0x00000011d1d17c10 */ /* 0x000fe4000affe4ff */
[----:B------:R-:W-:-:S02]  /*4f60*/  SHF.R.S32.HI R225, RZ, 0x1f, R24 ;  /* 0x0000001fffe17819 */ /* 0x000fc40000011418 */
[----:B------:R-:W-:Y:S02]  /*4f70*/  IADD3 R226, P3, R24, UR16, RZ ;  /* 0x0000001018e27c10 */ /* 0x000fe4000ff7e0ff */
[----:B------:R-:W-:Y:S02]  /*4f80*/  IADD3.X R213, R213, UR17, RZ, P2, !PT ;  /* 0x00000011d5d57c10 */ /* 0x000fe400097fe4ff */
[----:B------:R-:W-:Y:S02]  /*4f90*/  SHF.R.S32.HI R223, RZ, 0x1f, R23 ;  /* 0x0000001fffdf7819 */ /* 0x000fe40000011417 */
[----:B------:R-:W-:Y:S02]  /*4fa0*/  IADD3 R224, P5, R23, UR16, RZ ;  /* 0x0000001017e07c10 */ /* 0x000fe4000ffbe0ff */
[----:B------:R-:W-:Y:S02]  /*4fb0*/  SHF.R.S32.HI R227, RZ, 0x1f, R25 ;  /* 0x0000001fffe37819 */ /* 0x000fe40000011419 */
[----:B------:R-:W-:-:S02]  /*4fc0*/  IADD3 R228, P2, R25, UR16, RZ ;  /* 0x0000001019e47c10 */ /* 0x000fc4000ff5e0ff */
[----:B------:R-:W-:Y:S02]  /*4fd0*/  CS2R R24, SRZ ;  /* 0x0000000000187805 */ /* 0x000fe4000001ff00 */
[----:B------:R-:W-:Y:S02]  /*4fe0*/  IADD3.X R215, R215, UR17, RZ, P1, !PT ;  /* 0x00000011d7d77c10 */ /* 0x000fe40008ffe4ff */
[----:B------:R-:W-:Y:S02]  /*4ff0*/  SHF.R.S32.HI R229, RZ, 0x1f, R26 ;  /* 0x0000001fffe57819 */ /* 0x000fe4000001141a */
[----:B------:R-:W-:Y:S02]  /*5000*/  IADD3 R230, P1, R26, UR16, RZ ;  /* 0x000000101ae67c10 */ /* 0x000fe4000ff3e0ff */
[----:B------:R-:W-:Y:S02]  /*5010*/  IADD3.X R217, R217, UR17, RZ, P0, !PT ;  /* 0x00000011d9d97c10 */ /* 0x000fe400087fe4ff */
[----:B------:R-:W-:-:S02]  /*5020*/  SHF.R.S32.HI R231, RZ, 0x1f, R27 ;  /* 0x0000001fffe77819 */ /* 0x000fc4000001141b */
[----:B------:R-:W-:Y:S02]  /*5030*/  IADD3 R232, P0, R27, UR16, RZ ;  /* 0x000000101be87c10 */ /* 0x000fe4000ff1e0ff */
[----:B------:R-:W-:Y:S02]  /*5040*/  CS2R R26, SRZ ;  /* 0x00000000001a7805 */ /* 0x000fe4000001ff00 */
[----:B------:R-:W-:Y:S02]  /*5050*/  IADD3.X R219, R219, UR17, RZ, P4, !PT ;  /* 0x00000011dbdb7c10 */ /* 0x000fe4000a7fe4ff */
[----:B------:R-:W-:Y:S02]  /*5060*/  SHF.R.S32.HI R233, RZ, 0x1f, R28 ;  /* 0x0000001fffe97819 */ /* 0x000fe4000001141c */
[----:B------:R-:W-:Y:S02]  /*5070*/  IADD3 R234, P4, R28, UR16, RZ ;  /* 0x000000101cea7c10 */ /* 0x000fe4000ff9e0ff */
[----:B------:R-:W-:-:S02]  /*5080*/  IADD3.X R221, R221, UR17, RZ, P6, !PT ;  /* 0x00000011dddd7c10 */ /* 0x000fc4000b7fe4ff */
[----:B------:R-:W-:Y:S02]  /*5090*/  IADD3.X R225, R225, UR17, RZ, P3, !PT ;  /* 0x00000011e1e17c10 */ /* 0x000fe40009ffe4ff */
[----:B------:R-:W-:Y:S02]  /*50a0*/  SHF.R.U32.HI R9, RZ, 0x4, R9 ;  /* 0x00000004ff097819 */ /* 0x000fe40000011609 */
[----:B------:R-:W-:Y:S02]  /*50b0*/  SHF.R.S32.HI R235, RZ, 0x1f, R29 ;  /* 0x0000001fffeb7819 */ /* 0x000fe4000001141d */
[----:B------:R-:W-:Y:S02]  /*50c0*/  IADD3 R236, P6, R29, UR16, RZ ;  /* 0x000000101dec7c10 */ /* 0x000fe4000ffde0ff */
[----:B------:R-:W-:Y:S02]  /*50d0*/  CS2R R28, SRZ ;  /* 0x00000000001c7805 */ /* 0x000fe4000001ff00 */
[----:B------:R-:W-:-:S02]  /*50e0*/  IADD3.X R223, R223, UR17, RZ, P5, !PT ;  /* 0x00000011dfdf7c10 */ /* 0x000fc4000affe4ff */
[----:B------:R-:W-:Y:S02]  /*50f0*/  SHF.R.S32.HI R239, RZ, 0x1f, R31 ;  /* 0x0000001fffef7819 */ /* 0x000fe4000001141f */
[----:B------:R-:W-:Y:S02]  /*5100*/  IADD3 R240, P3, R31, UR16, RZ ;  /* 0x000000101ff07c10 */ /* 0x000fe4000ff7e0ff */
[----:B------:R-:W-:Y:S02]  /*5110*/  IADD3.X R227, R227, UR17, RZ, P2, !PT ;  /* 0x00000011e3e37c10 */ /* 0x000fe400097fe4ff */
[----:B------:R-:W-:Y:S02]  /*5120*/  SHF.R.S32.HI R237, RZ, 0x1f, R30 ;  /* 0x0000001fffed7819 */ /* 0x000fe4000001141e */
[----:B------:R-:W-:Y:S02]  /*5130*/  IADD3 R238, P5, R30, UR16, RZ ;  /* 0x000000101eee7c10 */ /* 0x000fe4000ffbe0ff */
[----:B------:R-:W-:-:S02]  /*5140*/  CS2R R30, SRZ ;  /* 0x00000000001e7805 */ /* 0x000fc4000001ff00 */
[----:B------:R-:W-:Y:S02]  /*5150*/  SHF.R.S32.HI R241, RZ, 0x1f, R32 ;  /* 0x0000001ffff17819 */ /* 0x000fe40000011420 */
[----:B------:R-:W-:Y:S02]  /*5160*/  IADD3 R242, P2, R32, UR16, RZ ;  /* 0x0000001020f27c10 */ /* 0x000fe4000ff5e0ff */
[----:B------:R-:W-:Y:S02]  /*5170*/  IADD3.X R229, R229, UR17, RZ, P1, !PT ;  /* 0x00000011e5e57c10 */ /* 0x000fe40008ffe4ff */
[----:B------:R-:W-:Y:S02]  /*5180*/  SHF.R.S32.HI R243, RZ, 0x1f, R33 ;  /* 0x0000001ffff37819 */ /* 0x000fe40000011421 */
[----:B------:R-:W-:Y:S02]  /*5190*/  IADD3 R244, P1, R33, UR16, RZ ;  /* 0x0000001021f47c10 */ /* 0x000fe4000ff3e0ff */
[----:B------:R-:W-:-:S02]  /*51a0*/  CS2R R32, SRZ ;  /* 0x0000000000207805 */ /* 0x000fc4000001ff00 */
[----:B------:R-:W-:Y:S02]  /*51b0*/  IADD3.X R231, R231, UR17, RZ, P0, !PT ;  /* 0x00000011e7e77c10 */ /* 0x000fe400087fe4ff */
[----:B------:R-:W-:Y:S02]  /*51c0*/  SGXT.U32 R11, R45, 0xe ;  /* 0x0000000e2d0b781a */ /* 0x000fe40000000000 */
[----:B------:R-:W-:Y:S02]  /*51d0*/  SHF.R.S32.HI R245, RZ, 0x1f, R34 ;  /* 0x0000001ffff57819 */ /* 0x000fe40000011422 */
[----:B------:R-:W-:Y:S02]  /*51e0*/  IADD3 R246, P0, R34, UR16, RZ ;  /* 0x0000001022f67c10 */ /* 0x000fe4000ff1e0ff */
[----:B------:R-:W-:Y:S02]  /*51f0*/  IADD3.X R233, R233, UR17, RZ, P4, !PT ;  /* 0x00000011e9e97c10 */ /* 0x000fe4000a7fe4ff */
[----:B------:R-:W-:-:S02]  /*5200*/  SGXT.U32 R100, R9, 0xe ;  /* 0x0000000e0964781a */ /* 0x000fc40000000000 */
[----:B------:R-:W-:Y:S02]  /*5210*/  SHF.R.S32.HI R247, RZ, 0x1f, R35 ;  /* 0x0000001ffff77819 */ /* 0x000fe40000011423 */
[----:B------:R-:W-:Y:S01]  /*5220*/  IADD3 R248, P4, R35, UR16, RZ ;  /* 0x0000001023f87c10 */ /* 0x000fe2000ff9e0ff */
[----:B------:R-:W-:Y:S01]  /*5230*/  STL.64 [R1+0x308], R100 ;  /* 0x0003086401007387 */ /* 0x000fe20000100a00 */
[----:B------:R-:W-:Y:S02]  /*5240*/  IADD3.X R235, R235, UR17, RZ, P6, !PT ;  /* 0x00000011ebeb7c10 */ /* 0x000fe4000b7fe4ff */
[----:B------:R-:W-:Y:S02]  /*5250*/  CS2R R34, SRZ ;  /* 0x0000000000227805 */ /* 0x000fe4000001ff00 */
[----:B------:R-:W-:Y:S02]  /*5260*/  IADD3.X R239, R239, UR17, RZ, P3, !PT ;  /* 0x00000011efef7c10 */ /* 0x000fe40009ffe4ff */
[----:B------:R-:W-:-:S02]  /*5270*/  SHF.R.S32.HI R249, RZ, 0x1f, R36 ;  /* 0x0000001ffff97819 */ /* 0x000fc40000011424 */
[----:B------:R-:W-:Y:S02]  /*5280*/  IADD3 R250, P6, R36, UR16, RZ ;  /* 0x0000001024fa7c10 */ /* 0x000fe4000ffde0ff */
[----:B------:R-:W-:Y:S02]  /*5290*/  IADD3.X R237, R237, UR17, RZ, P5, !PT ;  /* 0x00000011eded7c10 */ /* 0x000fe4000affe4ff */
[----:B------:R-:W-:Y:S02]  /*52a0*/  IADD3 R8, P3, R38, UR16, RZ ;  /* 0x0000001026087c10 */ /* 0x000fe4000ff7e0ff */
[----:B------:R-:W-:Y:S02]  /*52b0*/  IADD3.X R241, R241, UR17, RZ, P2, !PT ;  /* 0x00000011f1f17c10 */ /* 0x000fe400097fe4ff */
[----:B------:R-:W-:Y:S01]  /*52c0*/  SHF.R.S32.HI R251, RZ, 0x1f, R37 ;  /* 0x0000001ffffb7819 */ /* 0x000fe20000011425 */
[----:B------:R0:W-:Y:S01]  /*52d0*/  STL [R1+0x204], R8 ;  /* 0x0002040801007387 */ /* 0x0001e20000100800 */
[----:B------:R-:W-:-:S02]  /*52e0*/  IADD3 R252, P5, R37, UR16, RZ ;  /* 0x0000001025fc7c10 */ /* 0x000fc4000ffbe0ff */
[----:B------:R-:W-:Y:S02]  /*52f0*/  CS2R R36, SRZ ;  /* 0x0000000000247805 */ /* 0x000fe4000001ff00 */
[----:B------:R-:W-:Y:S02]  /*5300*/  IADD3 R9, P2, R39, UR16, RZ ;  /* 0x0000001027097c10 */ /* 0x000fe4000ff5e0ff */
[----:B------:R-:W-:Y:S02]  /*5310*/  IADD3.X R243, R243, UR17, RZ, P1, !PT ;  /* 0x00000011f3f37c10 */ /* 0x000fe40008ffe4ff */
[----:B------:R-:W-:Y:S01]  /*5320*/  R2UR UR10, R11 ;  /* 0x000000000b0a72ca */ /* 0x000fe200000e0000 */
[----:B------:R1:W-:Y:S01]  /*5330*/  STL [R1+0x20c], R9 ;  /* 0x00020c0901007387 */ /* 0x0003e20000100800 */
[----:B------:R-:W-:Y:S02]  /*5340*/  IADD3 R10, P1, R40, UR16, RZ ;  /* 0x00000010280a7c10 */ /* 0x000fe4000ff3e0ff */
[----:B------:R-:W-:-:S02]  /*5350*/  IADD3.X R245, R245, UR17, RZ, P0, !PT ;  /* 0x00000011f5f57c10 */ /* 0x000fc400087fe4ff */
[----:B------:R-:W-:Y:S01]  /*5360*/  SHF.R.S32.HI R6, RZ, 0x1f, R38 ;  /* 0x0000001fff067819 */ /* 0x000fe20000011426 */
[----:B------:R2:W-:Y:S01]  /*5370*/  STL [R1+0x214], R10 ;  /* 0x0002140a01007387 */ /* 0x0005e20000100800 */
[----:B------:R-:W-:Y:S02]  /*5380*/  IADD3 R11, P0, R41, UR16, RZ ;  /* 0x00000010290b7c10 */ /* 0x000fe4000ff1e0ff */
[----:B------:R-:W-:Y:S02]  /*5390*/  IADD3.X R247, R247, UR17, RZ, P4, !PT ;  /* 0x00000011f7f77c10 */ /* 0x000fe4000a7fe4ff */
[----:B------:R-:W-:Y:S01]  /*53a0*/  IADD3 R12, P4, R42, UR16, RZ ;  /* 0x000000102a0c7c10 */ /* 0x000fe2000ff9e0ff */
[----:B------:R3:W-:Y:S01]  /*53b0*/  STL [R1+0x21c], R11 ;  /* 0x00021c0b01007387 */ /* 0x0007e20000100800 */
[----:B------:R-:W-:Y:S02]  /*53c0*/  IADD3.X R249, R249, UR17, RZ, P6, !PT ;  /* 0x00000011f9f97c10 */ /* 0x000fe4000b7fe4ff */
[----:B------:R-:W-:Y:S01]  /*53d0*/  IADD3 R13, P6, R43, UR16, RZ ;  /* 0x000000102b0d7c10 */ /* 0x000fe2000ffde0ff */
[----:B------:R4:W-:Y:S01]  /*53e0*/  STL [R1+0x224], R12 ;  /* 0x0002240c01007387 */ /* 0x0009e20000100800 */
[----:B------:R-:W-:-:S02]  /*53f0*/  IADD3.X R251, R251, UR17, RZ, P5, !PT ;  /* 0x00000011fbfb7c10 */ /* 0x000fc4000affe4ff */
[----:B------:R-:W-:Y:S01]  /*5400*/  IADD3 R15, P5, R44, UR16, RZ ;  /* 0x000000102c0f7c10 */ /* 0x000fe2000ffbe0ff */
[----:B------:R-:W-:Y:S01]  /*5410*/  STL [R1+0x22c], R13 ;  /* 0x00022c0d01007387 */ /* 0x000fe20000100800 */
[----:B------:R-:W-:Y:S02]  /*5420*/  IADD3.X R14, R6, UR17, RZ, P3, !PT ;  /* 0x00000011060e7c10 */ /* 0x000fe40009ffe4ff */
[----:B------:R-:W-:Y:S01]  /*5430*/  SHF.R.S32.HI R7, RZ, 0x1f, R39 ;  /* 0x0000001fff077819 */ /* 0x000fe20000011427 */
[----:B------:R5:W-:Y:S01]  /*5440*/  STL [R1+0x234], R15 ;  /* 0x0002340f01007387 */ /* 0x000be20000100800 */
[----:B0-----:R-:W-:Y:S02]  /*5450*/  SHF.R.S32.HI R8, RZ, 0x1f, R40 ;  /* 0x0000001fff087819 */ /* 0x001fe40000011428 */
[----:B------:R-:W-:Y:S02]  /*5460*/  CS2R R38, SRZ ;  /* 0x0000000000267805 */ /* 0x000fe4000001ff00 */
[----:B-1----:R-:W-:Y:S01]  /*5470*/  SHF.R.S32.HI R9, RZ, 0x1f, R41 ;  /* 0x0000001fff097819 */ /* 0x002fe20000011429 */
[----:B------:R0:W-:Y:S01]  /*5480*/  STL [R1+0x200], R14 ;  /* 0x0002000e01007387 */ /* 0x0001e20000100800 */
[----:B--2---:R-:W-:-:S02]  /*5490*/  SHF.R.S32.HI R10, RZ, 0x1f, R42 ;  /* 0x0000001fff0a7819 */ /* 0x004fc4000001142a */
[----:B------:R-:W-:Y:S02]  /*54a0*/  CS2R R40, SRZ ;  /* 0x0000000000287805 */ /* 0x000fe4000001ff00 */
[----:B---3--:R-:W-:Y:S02]  /*54b0*/  SHF.R.S32.HI R11, RZ, 0x1f, R43 ;  /* 0x0000001fff0b7819 */ /* 0x008fe4000001142b */
[----:B------:R-:W-:Y:S02]  /*54c0*/  CS2R R42, SRZ ;  /* 0x00000000002a7805 */ /* 0x000fe4000001ff00 */
[----:B----4-:R-:W-:Y:S02]  /*54d0*/  SHF.R.S32.HI R12, RZ, 0x1f, R44 ;  /* 0x0000001fff0c7819 */ /* 0x010fe4000001142c */
[----:B------:R-:W-:Y:S02]  /*54e0*/  CS2R R44, SRZ ;  /* 0x00000000002c7805 */ /* 0x000fe4000001ff00 */
[----:B-----5:R-:W-:-:S02]  /*54f0*/  IADD3 R15, P3, R48, UR16, RZ ;  /* 0x00000010300f7c10 */ /* 0x020fc4000ff7e0ff */
[----:B------:R-:W-:Y:S02]  /*5500*/  SHF.R.S32.HI R13, RZ, 0x1f, R48 ;  /* 0x0000001fff0d7819 */ /* 0x000fe40000011430 */
[----:B------:R-:W-:Y:S02]  /*5510*/  CS2R R48, SRZ ;  /* 0x0000000000307805 */ /* 0x000fe4000001ff00 */
[----:B0-----:R-:W-:Y:S01]  /*5520*/  IADD3.X R14, R7, UR17, RZ, P2, !PT ;  /* 0x00000011070e7c10 */ /* 0x001fe200097fe4ff */
[----:B------:R0:W-:Y:S01]  /*5530*/  STL [R1+0x23c], R15 ;  /* 0x00023c0f01007387 */ /* 0x0001e20000100800 */
[----:B------:R-:W-:Y:S02]  /*5540*/  SHF.R.S32.HI R6, RZ, 0x1f, R50 ;  /* 0x0000001fff067819 */ /* 0x000fe40000011432 */
[----:B------:R-:W-:Y:S01]  /*5550*/  SHF.R.S32.HI R7, RZ, 0x1f, R52 ;  /* 0x0000001fff077819 */ /* 0x000fe20000011434 */
[----:B------:R1:W-:Y:S01]  /*5560*/  STL [R1+0x208], R14 ;  /* 0x0002080e01007387 */ /* 0x0003e20000100800 */
[----:B------:R-:W-:Y:S01]  /*5570*/  R2UR UR4, R100 ;  /* 0x00000000640472ca */ /* 0x000fe200000e0000 */
[----:B------:R-:W-:Y:S01]  /*5580*/  IMAD.MOV.U32 R100, RZ, RZ, RZ ;  /* 0x000000ffff647224 */ /* 0x000fe200078e00ff */
[----:B0-----:R-:W-:-:S02]  /*5590*/  IADD3 R15, P2, R50, UR16, RZ ;  /* 0x00000010320f7c10 */ /* 0x001fc4000ff5e0ff */
[----:B------:R-:W-:Y:S02]  /*55a0*/  CS2R R50, SRZ ;  /* 0x0000000000327805 */ /* 0x000fe4000001ff00 */
[----:B-1----:R-:W-:Y:S01]  /*55b0*/  IADD3.X R14, R8, UR17, RZ, P1, !PT ;  /* 0x00000011080e7c10 */ /* 0x002fe20008ffe4ff */
[----:B------:R0:W-:Y:S01]  /*55c0*/  STL [R1+0x244], R15 ;  /* 0x0002440f01007387 */ /* 0x0001e20000100800 */
[----:B------:R-:W-:-:S05]  /*55d0*/  SHF.R.S32.HI R8, RZ, 0x1f, R54 ;  /* 0x0000001fff087819 */ /* 0x000fca0000011436 */
[----:B------:R-:W-:Y:S01]  /*55e0*/  UIADD3.64 UR4, UR4, -UR6, URZ ;  /* 0x8000000604047297 */ /* 0x000fe2000fffe03f */
[----:B------:R1:W-:Y:S01]  /*55f0*/  STL [R1+0x210], R14 ;  /* 0x0002100e01007387 */ /* 0x0003e20000100800 */
[----:B0-----:R-:W-:Y:S02]  /*5600*/  IADD3 R15, P1, R52, UR16, RZ ;  /* 0x00000010340f7c10 */ /* 0x001fe4000ff3e0ff */
[----:B------:R-:W-:Y:S02]  /*5610*/  CS2R R52, SRZ ;  /* 0x0000000000347805 */ /* 0x000fe4000001ff00 */
[----:B-1----:R-:W-:Y:S01]  /*5620*/  IADD3.X R14, R9, UR17, RZ, P0, !PT ;  /* 0x00000011090e7c10 */ /* 0x002fe200087fe4ff */
[----:B------:R0:W-:Y:S01]  /*5630*/  STL [R1+0x24c], R15 ;  /* 0x00024c0f01007387 */ /* 0x0001e20000100800 */
[----:B------:R-:W-:-:S03]  /*5640*/  SHF.R.S32.HI R9, RZ, 0x1f, R56 ;  /* 0x0000001fff097819 */ /* 0x000fc60000011438 */
        /* <DEDUP_REMOVED lines=118> */
[----:B------:R-:W-:Y:S01]  /*5db0*/  STL [R1+0x2ec], R15 ;  /* 0x0002ec0f01007387 */ /* 0x000fe20000100800 */
[----:B------:R-:W-:Y:S02]  /*5dc0*/  IADD3 R13, P1, R5, UR16, RZ ;  /* 0x00000010050d7c10 */ /* 0x000fe4000ff3e0ff */
[----:B------:R-:W-:Y:S01]  /*5dd0*/  SHF.R.S32.HI R5, RZ, 0x1f, R3 ;  /* 0x0000001fff057819 */ /* 0x000fe20000011403 */
[----:B------:R0:W-:Y:S04]  /*5de0*/  STL [R1+0x2b8], R14 ;  /* 0x0002b80e01007387 */ /* 0x0001e80000100800 */
[----:B------:R1:W-:Y:S01]  /*5df0*/  STL [R1+0x2f4], R13 ;  /* 0x0002f40d01007387 */ /* 0x0003e20000100800 */
[----:B0-----:R-:W-:-:S02]  /*5e00*/  IADD3.X R14, R6, UR17, RZ, P0, !PT ;  /* 0x00000011060e7c10 */ /* 0x001fc400087fe4ff */
[----:B------:R-:W-:Y:S02]  /*5e10*/  SHF.R.S32.HI R6, RZ, 0x1f, R2 ;  /* 0x0000001fff067819 */ /* 0x000fe40000011402 */
[----:B-1----:R-:W-:Y:S01]  /*5e20*/  IADD3 R13, P0, R3, UR16, RZ ;  /* 0x00000010030d7c10 */ /* 0x002fe2000ff1e0ff */
[----:B------:R0:W-:Y:S01]  /*5e30*/  STL [R1+0x2c0], R14 ;  /* 0x0002c00e01007387 */ /* 0x0001e20000100800 */
[----:B------:R-:W-:Y:S02]  /*5e40*/  IADD3.X R3, R7, UR17, RZ, P4, !PT ;  /* 0x0000001107037c10 */ /* 0x000fe4000a7fe4ff */
[----:B------:R-:W-:Y:S01]  /*5e50*/  IADD3 R2, P4, R2, UR16, RZ ;  /* 0x0000001002027c10 */ /* 0x000fe2000ff9e0ff */
[----:B------:R-:W-:Y:S01]  /*5e60*/  STL [R1+0x2fc], R13 ;  /* 0x0002fc0d01007387 */ /* 0x000fe20000100800 */
[----:B------:R-:W-:Y:S02]  /*5e70*/  IADD3.X R7, R8, UR17, RZ, P6, !PT ;  /* 0x0000001108077c10 */ /* 0x000fe4000b7fe4ff */
[----:B------:R-:W-:Y:S01]  /*5e80*/  IADD3.X R8, R11, UR17, RZ, P2, !PT ;  /* 0x000000110b087c10 */ /* 0x000fe200097fe4ff */
[----:B------:R1:W-:Y:S01]  /*5e90*/  STL [R1+0x2c8], R3 ;  /* 0x0002c80301007387 */ /* 0x0003e20000100800 */
[----:B0-----:R-:W-:-:S03]  /*5ea0*/  LOP3.LUT R14, R154, 0x1f, RZ, 0xc0, !PT ;  /* 0x0000001f9a0e7812 */ /* 0x001fc600078ec0ff */
[----:B------:R0:W-:Y:S04]  /*5eb0*/  STL [R1+0x304], R2 ;  /* 0x0003040201007387 */ /* 0x0001e80000100800 */
[----:B------:R2:W-:Y:S01]  /*5ec0*/  STL [R1+0x2d0], R7 ;  /* 0x0002d00701007387 */ /* 0x0005e20000100800 */
[----:B-1----:R-:W-:Y:S01]  /*5ed0*/  IADD3 R3, P6, R0, UR8, RZ ;  /* 0x0000000800037c10 */ /* 0x002fe2000ffde0ff */
[----:B------:R-:W-:Y:S02]  /*5ee0*/  ULDC UR8, c[0x0][0x23c] ;  /* 0x00008f0000087ab9 */ /* 0x000fe40000000800 */
[----:B------:R-:W-:Y:S01]  /*5ef0*/  USHF.L.U32 UR16, UR8, 0x5, URZ ;  /* 0x0000000508107899 */ /* 0x000fe2000800063f */
[----:B0-----:R-:W-:Y:S02]  /*5f00*/  IADD3.X R2, R9, UR17, RZ, P5, !PT ;  /* 0x0000001109027c10 */ /* 0x001fe4000affe4ff */
[----:B--2---:R-:W-:-:S03]  /*5f10*/  IADD3.X R7, R10, UR17, RZ, P3, !PT ;  /* 0x000000110a077c10 */ /* 0x004fc60009ffe4ff */
[----:B------:R0:W-:Y:S04]  /*5f20*/  STL [R1+0x2d8], R2 ;  /* 0x0002d80201007387 */ /* 0x0001e80000100800 */
[----:B------:R1:W-:Y:S04]  /*5f30*/  STL [R1+0x2e0], R7 ;  /* 0x0002e00701007387 */ /* 0x0003e80000100800 */
[----:B------:R-:W-:Y:S01]  /*5f40*/  STL [R1+0x2e8], R8 ;  /* 0x0002e80801007387 */ /* 0x000fe20000100800 */
[----:B0-----:R-:W-:Y:S02]  /*5f50*/  IADD3.X R2, R12, UR17, RZ, P1, !PT ;  /* 0x000000110c027c10 */ /* 0x001fe40008ffe4ff */
[----:B-1----:R-:W-:-:S03]  /*5f60*/  IADD3.X R7, R5, UR17, RZ, P0, !PT ;  /* 0x0000001105077c10 */ /* 0x002fc600087fe4ff */
[----:B------:R0:W-:Y:S01]  /*5f70*/  STL [R1+0x2f0], R2 ;  /* 0x0002f00201007387 */ /* 0x0001e20000100800 */
[----:B------:R-:W-:Y:S01]  /*5f80*/  IADD3.X R5, R6, UR17, RZ, P4, !PT ;  /* 0x0000001106057c10 */ /* 0x000fe2000a7fe4ff */
[----:B------:R-:W-:Y:S01]  /*5f90*/  USHF.R.S32.HI UR17, URZ, 0x1f, UR16 ;  /* 0x0000001f3f117899 */ /* 0x000fe20008011410 */
[----:B------:R-:W-:Y:S01]  /*5fa0*/  LOP3.LUT R6, R152, 0x10, RZ, 0x3c, !PT ;  /* 0x0000001098067812 */ /* 0x000fe200078e3cff */
[----:B------:R-:W-:Y:S04]  /*5fb0*/  STL [R1+0x2f8], R7 ;  /* 0x0002f80701007387 */ /* 0x000fe80000100800 */
[----:B------:R1:W-:Y:S01]  /*5fc0*/  STL [R1+0x300], R5 ;  /* 0x0003000501007387 */ /* 0x0003e20000100800 */
[----:B0-----:R-:W-:Y:S01]  /*5fd0*/  LEA.HI.X.SX32 R2, R0, UR9, 0x1, P6 ;  /* 0x0000000900027c11 */ /* 0x001fe2000b0f0eff */
[----:B------:R-:W-:-:S02]  /*5fe0*/  ULDC UR9, c[0x0][0x230] ;  /* 0x00008c0000097ab9 */ /* 0x000fc40000000800 */
[----:B------:R0:W-:Y:S01]  /*5ff0*/  STL [R1], RZ ;  /* 0x000000ff01007387 */ /* 0x0001e20000100800 */
[----:B------:R-:W-:-:S03]  /*6000*/  IMAD.U32 R0, RZ, RZ, UR9 ;  /* 0x00000009ff007e24 */ /* 0x000fc6000f8e00ff */
[----:B------:R0:W-:Y:S01]  /*6010*/  STL [R1+0x4], RZ ;  /* 0x000004ff01007387 */ /* 0x0001e20000100800 */
[----:B-1----:R-:W-:-:S03]  /*6020*/  IMAD R5, R14, UR8, RZ ;  /* 0x000000080e057c24 */ /* 0x002fc6000f8e02ff */
[----:B------:R0:W-:Y:S02]  /*6030*/  STL [R1+0x8], RZ ;  /* 0x000008ff01007387 */ /* 0x0001e40000100800 */
[----:B------:R-:W-:Y:S02]  /*6040*/  SHF.R.S32.HI R7, RZ, 0x1f, R5 ;  /* 0x0000001fff077819 */ /* 0x000fe40000011405 */
        /* <DEDUP_REMOVED lines=125> */
[----:B------:R0:W-:Y:S02]  /*6820*/  STL [R1+0x314], R6 ;  /* 0x0003140601007387 */ /* 0x0001e40000100800 */
.L_x_1:
[----:B0-----:R-:W0:Y:S01]  /*6830*/  LDC R6, c[0x0][0x238] ;  /* 0x00008e00ff067b82 */ /* 0x001e220000000800 */
[----:B------:R1:W-:Y:S01]  /*6840*/  STL.64 [R1+0x560], R150 ;  /* 0x0005609601007387 */ /* 0x0003e20000100a00 */
[C---:B------:R-:W-:Y:S02]  /*6850*/  ISETP.GT.AND P2, PT, R0.reuse, 0x1, PT ;  /* 0x000000010000780c */ /* 0x040fe40003f44270 */
[----:B------:R-:W-:Y:S01]  /*6860*/  PRMT R168, RZ, 0x7610, R168 ;  /* 0x00007610ffa87816 */ /* 0x000fe200000000a8 */
[----:B------:R2:W-:Y:S01]  /*6870*/  STL.64 [R1+0x558], R148 ;  /* 0x0005589401007387 */ /* 0x0005e20000100a00 */
[----:B------:R-:W-:Y:S02]  /*6880*/  ISETP.GT.AND P3, PT, R0, 0x2, PT ;  /* 0x000000020000780c */ /* 0x000fe40003f64270 */
[----:B------:R-:W3:Y:S01]  /*6890*/  LDC R10, c[0x0][0x238] ;  /* 0x00008e00ff0a7b82 */ /* 0x000ee20000000800 */
[----:B------:R-:W-:Y:S01]  /*68a0*/  STL.64 [R1+0x550], R146 ;  /* 0x0005509201007387 */ /* 0x000fe20000100a00 */
[----:B------:R-:W-:-:S03]  /*68b0*/  PRMT R167, RZ, 0x7610, R167 ;  /* 0x00007610ffa77816 */ /* 0x000fc600000000a7 */
[----:B------:R-:W-:Y:S03]  /*68c0*/  STL.64 [R1+0x548], R144 ;  /* 0x0005489001007387 */ /* 0x000fe60000100a00 */
[----:B-1----:R-:W1:Y:S01]  /*68d0*/  LDC R151, c[0x0][0x238] ;  /* 0x00008e00ff977b82 */ /* 0x002e620000000800 */
[----:B------:R-:W-:Y:S04]  /*68e0*/  STL.64 [R1+0x540], R142 ;  /* 0x0005408e01007387 */ /* 0x000fe80000100a00 */
[----:B------:R-:W-:Y:S01]  /*68f0*/  STL.64 [R1+0x538], R140 ;  /* 0x0005388c01007387 */ /* 0x000fe20000100a00 */
[----:B0-----:R-:W-:Y:S01]  /*6900*/  IMAD.SHL.U32 R11, R6, 0x2, RZ ;  /* 0x00000002060b7824 */ /* 0x001fe200078e00ff */
[----:B------:R-:W-:-:S02]  /*6910*/  IADD3 R6, P1, R3, UR13, RZ ;  /* 0x0000000d03067c10 */ /* 0x000fc4000ff3e0ff */
[----:B------:R-:W-:Y:S01]  /*6920*/  STL.64 [R1+0x530], R138 ;  /* 0x0005308a01007387 */ /* 0x000fe20000100a00 */
[----:B------:R-:W-:Y:S01]  /*6930*/  PRMT R166, RZ, 0x7610, R166 ;  /* 0x00007610ffa67816 */ /* 0x000fe200000000a6 */
[----:B------:R-:W0:Y:S01]  /*6940*/  LDC R150, c[0x0][0x238] ;  /* 0x00008e00ff967b82 */ /* 0x000e220000000800 */
[CC--:B------:R-:W-:Y:S01]  /*6950*/  IADD3 R8, P0, R11.reuse, R3.reuse, RZ ;  /* 0x000000030b087210 */ /* 0x0c0fe20007f1e0ff */
[----:B------:R-:W-:Y:S03]  /*6960*/  STL.64 [R1+0x528], R136 ;  /* 0x0005288801007387 */ /* 0x000fe60000100a00 */
[-C--:B------:R-:W-:Y:S01]  /*6970*/  LEA.HI.X.SX32 R9, R11, R2.reuse, 0x1, P0 ;  /* 0x000000020b097211 */ /* 0x080fe200000f0eff */
[C---:B---3--:R-:W-:Y:S01]  /*6980*/  IMAD R11, R10.reuse, 0x3, RZ ;  /* 0x000000030a0b7824 */ /* 0x048fe200078e02ff */
[----:B------:R-:W-:Y:S04]  /*6990*/  STL.64 [R1+0x520], R134 ;  /* 0x0005208601007387 */ /* 0x000fe80000100a00 */
[----:B------:R-:W-:Y:S01]  /*69a0*/  STL.64 [R1+0x518], R132 ;  /* 0x0005188401007387 */ /* 0x000fe20000100a00 */
[----:B-1----:R-:W-:Y:S01]  /*69b0*/  LEA.HI.X.SX32 R7, R151, R2, 0x1, P1 ;  /* 0x0000000297077211 */ /* 0x002fe200008f0eff */
[----:B------:R-:W-:Y:S01]  /*69c0*/  IMAD.SHL.U32 R10, R10, 0x4, RZ ;  /* 0x000000040a0a7824 */ /* 0x000fe200078e00ff */
[----:B------:R-:W-:Y:S01]  /*69d0*/  ISETP.GT.AND P1, PT, R0, 0x3, PT ;  /* 0x000000030000780c */ /* 0x000fe20003f24270 */
[----:B------:R-:W-:Y:S04]  /*69e0*/  STL.64 [R1+0x510], R130 ;  /* 0x0005108201007387 */ /* 0x000fe80000100a00 */
[----:B------:R1:W3:Y:S04]  /*69f0*/  @P2 LDG.E.U8 R168, desc[UR14][R6.64] ;  /* 0x0000000e06a82981 */ /* 0x0002e8000c1e1100 */
[----:B------:R-:W-:Y:S04]  /*6a00*/  STL.64 [R1+0x508], R128 ;  /* 0x0005088001007387 */ /* 0x000fe80000100a00 */
[----:B------:R-:W-:Y:S01]  /*6a10*/  STL.64 [R1+0x500], R126 ;  /* 0x0005007e01007387 */ /* 0x000fe20000100a00 */
[----:B-1----:R-:W-:-:S03]  /*6a20*/  IADD3 R6, P0, R11, R3, RZ ;  /* 0x000000030b067210 */ /* 0x002fc60007f1e0ff */
[----:B------:R-:W-:Y:S01]  /*6a30*/  STL.64 [R1+0x4f8], R124 ;  /* 0x0004f87c01007387 */ /* 0x000fe20000100a00 */
[----:B------:R-:W-:Y:S02]  /*6a40*/  LEA.HI.X.SX32 R7, R11, R2, 0x1, P0 ;  /* 0x000000020b077211 */ /* 0x000fe400000f0eff */
[----:B------:R-:W1:Y:S01]  /*6a50*/  LDC R11, c[0x0][0x238] ;  /* 0x00008e00ff0b7b82 */ /* 0x000e620000000800 */
[----:B------:R-:W-:Y:S04]  /*6a60*/  STL.64 [R1+0x4f0], R122 ;  /* 0x0004f07a01007387 */ /* 0x000fe80000100a00 */
        /* <DEDUP_REMOVED lines=16> */
[----:B------:R4:W3:Y:S04]  /*6b70*/  @P3 LDG.E.U8 R167, desc[UR14][R8.64] ;  /* 0x0000000e08a73981 */ /* 0x0008e8000c1e1100 */
[----:B------:R-:W-:Y:S04]  /*6b80*/  STL.64 [R1+0x468], R88 ;  /* 0x0004685801007387 */ /* 0x000fe80000100a00 */
[----:B------:R-:W-:Y:S01]  /*6b90*/  STL.64 [R1+0x460], R86 ;  /* 0x0004605601007387 */ /* 0x000fe20000100a00 */
[----:B----4-:R-:W-:-:S03]  /*6ba0*/  IADD3 R8, P3, R10, R3, RZ ;  /* 0x000000030a087210 */ /* 0x010fc60007f7e0ff */
[----:B------:R-:W-:Y:S01]  /*6bb0*/  STL.64 [R1+0x458], R84 ;  /* 0x0004585401007387 */ /* 0x000fe20000100a00 */
[----:B------:R-:W-:-:S03]  /*6bc0*/  LEA.HI.X.SX32 R9, R10, R2, 0x1, P3 ;  /* 0x000000020a097211 */ /* 0x000fc600018f0eff */
[----:B------:R-:W-:Y:S01]  /*6bd0*/  STL.64 [R1+0x450], R82 ;  /* 0x0004505201007387 */ /* 0x000fe20000100a00 */
[----:B-1----:R-:W-:-:S03]  /*6be0*/  IMAD R10, R11, 0x5, RZ ;  /* 0x000000050b0a7824 */ /* 0x002fc600078e02ff */
[----:B------:R-:W-:Y:S04]  /*6bf0*/  STL.64 [R1+0x448], R80 ;  /* 0x0004485001007387 */ /* 0x000fe80000100a00 */
[----:B------:R-:W-:Y:S04]  /*6c00*/  STL.64 [R1+0x440], R78 ;  /* 0x0004404e01007387 */ /* 0x000fe80000100a00 */
[----:B------:R-:W-:Y:S04]  /*6c10*/  STL.64 [R1+0x438], R76 ;  /* 0x0004384c01007387 */ /* 0x000fe80000100a00 */
[----:B------:R-:W-:Y:S04]  /*6c20*/  STL.64 [R1+0x430], R74 ;  /* 0x0004304a01007387 */ /* 0x000fe80000100a00 */
[----:B------:R-:W-:Y:S04]  /*6c30*/  STL.64 [R1+0x428], R72 ;  /* 0x0004284801007387 */ /* 0x000fe80000100a00 */
[----:B------:R-:W-:Y:S04]  /*6c40*/  STL.64 [R1+0x420], R70 ;  /* 0x0004204601007387 */ /* 0x000fe80000100a00 */
[----:B------:R1:W4:Y:S04]  /*6c50*/  @P1 LDG.E.U8 R166, desc[UR14][R6.64] ;  /* 0x0000000e06a61981 */ /* 0x000328000c1e1100 */
[----:B------:R-:W-:Y:S04]  /*6c60*/  STL.64 [R1+0x418], R68 ;  /* 0x0004184401007387 */ /* 0x000fe80000100a00 */
[----:B------:R-:W-:Y:S01]  /*6c70*/  STL.64 [R1+0x410], R66 ;  /* 0x0004104201007387 */ /* 0x000fe20000100a00 */
[----:B-1----:R-:W-:-:S03]  /*6c80*/  IADD3 R6, P4, R10, R3, RZ ;  /* 0x000000030a067210 */ /* 0x002fc60007f9e0ff */
[----:B------:R-:W-:Y:S01]  /*6c90*/  STL.64 [R1+0x408], R64 ;  /* 0x0004084001007387 */ /* 0x000fe20000100a00 */
[----:B------:R-:W-:-:S03]  /*6ca0*/  LEA.HI.X.SX32 R7, R10, R2, 0x1, P4 ;  /* 0x000000020a077211 */ /* 0x000fc600020f0eff */
[----:B------:R-:W-:Y:S01]  /*6cb0*/  STL.64 [R1+0x400], R62 ;  /* 0x0004003e01007387 */ /* 0x000fe20000100a00 */
[----:B------:R-:W2:Y:S03]  /*6cc0*/  LDC R10, c[0x0][0x238] ;  /* 0x00008e00ff0a7b82 */ /* 0x000ea60000000800 */
[----:B------:R-:W-:Y:S04]  /*6cd0*/  STL.64 [R1+0x3f8], R60 ;  /* 0x0003f83c01007387 */ /* 0x000fe80000100a00 */
[----:B------:R-:W-:Y:S04]  /*6ce0*/  STL.64 [R1+0x3f0], R58 ;  /* 0x0003f03a01007387 */ /* 0x000fe80000100a00 */
[----:B------:R-:W-:Y:S04]  /*6cf0*/  STL.64 [R1+0x3e8], R56 ;  /* 0x0003e83801007387 */ /* 0x000fe80000100a00 */
[----:B------:R-:W-:Y:S04]  /*6d00*/  STL.64 [R1+0x3e0], R54 ;  /* 0x0003e03601007387 */ /* 0x000fe80000100a00 */
[----:B------:R-:W-:Y:S04]  /*6d10*/  STL.64 [R1+0x3d8], R52 ;  /* 0x0003d83401007387 */ /* 0x000fe80000100a00 */
[----:B------:R-:W-:Y:S04]  /*6d20*/  STL.64 [R1+0x3d0], R50 ;  /* 0x0003d03201007387 */ /* 0x000fe80000100a00 */
[----:B------:R-:W-:Y:S04]  /*6d30*/  STL.64 [R1+0x3c8], R48 ;  /* 0x0003c83001007387 */ /* 0x000fe80000100a00 */
[----:B------:R-:W-:Y:S01]  /*6d40*/  STL.64 [R1+0x3c0], R46 ;  /* 0x0003c02e01007387 */ /* 0x000fe20000100a00 */
[----:B------:R-:W-:-:S03]  /*6d50*/  ISETP.GT.AND P2, PT, R0, 0x4, PT ;  /* 0x000000040000780c */ /* 0x000fc60003f44270 */
[----:B------:R-:W-:Y:S04]  /*6d60*/  STL.64 [R1+0x3b8], R44 ;  /* 0x0003b82c01007387 */ /* 0x000fe80000100a00 */
[----:B------:R-:W-:Y:S04]  /*6d70*/  STL.64 [R1+0x3b0], R42 ;  /* 0x0003b02a01007387 */ /* 0x000fe80000100a00 */
[----:B------:R-:W-:Y:S04]  /*6d80*/  STL.64 [R1+0x3a8], R40 ;  /* 0x0003a82801007387 */ /* 0x000fe80000100a00 */
[----:B------:R-:W-:Y:S04]  /*6d90*/  STL.64 [R1+0x3a0], R38 ;  /* 0x0003a02601007387 */ /* 0x000fe80000100a00 */
[----:B------:R-:W-:Y:S01]  /*6da0*/  STL.64 [R1+0x398], R36 ;  /* 0x0003982401007387 */ /* 0x000fe20000100a00 */
[----:B------:R-:W-:-:S03]  /*6db0*/  ISETP.GT.AND P0, PT, R0, 0x5, PT ;  /* 0x000000050000780c */ /* 0x000fc60003f04270 */
[----:B------:R-:W-:Y:S04]  /*6dc0*/  STL.64 [R1+0x390], R34 ;  /* 0x0003902201007387 */ /* 0x000fe80000100a00 */
[----:B------:R-:W-:Y:S01]  /*6dd0*/  STL.64 [R1+0x388], R32 ;  /* 0x0003882001007387 */ /* 0x000fe20000100a00 */
[----:B------:R-:W-:-:S03]  /*6de0*/  PRMT R165, RZ, 0x7610, R165 ;  /* 0x00007610ffa57816 */ /* 0x000fc600000000a5 */
[----:B------:R-:W-:Y:S04]  /*6df0*/  STL.64 [R1+0x380], R30 ;  /* 0x0003801e01007387 */ /* 0x000fe80000100a00 */
[----:B------:R-:W-:Y:S01]  /*6e00*/  STL.64 [R1+0x378], R28 ;  /* 0x0003781c01007387 */ /* 0x000fe20000100a00 */
[----:B------:R-:W-:-:S03]  /*6e10*/  IMAD R11, R11, 0x6, RZ ;  /* 0x000000060b0b7824 */ /* 0x000fc600078e02ff */
[----:B------:R-:W-:Y:S01]  /*6e20*/  STL.64 [R1+0x370], R26 ;  /* 0x0003701a01007387 */ /* 0x000fe20000100a00 */
[----:B------:R-:W-:-:S03]  /*6e30*/  ISETP.GT.AND P1, PT, R0, 0x6, PT ;  /* 0x000000060000780c */ /* 0x000fc60003f24270 */
[----:B------:R0:W-:Y:S04]  /*6e40*/  STL.64 [R1+0x368], R24 ;  /* 0x0003681801007387 */ /* 0x0001e80000100a00 */
[----:B-----5:R1:W-:Y:S01]  /*6e50*/  STL [R1+0x318], R4 ;  /* 0x0003180401007387 */ /* 0x0203e20000100800 */
[----:B------:R-:W-:Y:S01]  /*6e60*/  PRMT R164, RZ, 0x7610, R164 ;  /* 0x00007610ffa47816 */ /* 0x000fe200000000a4 */
[----:B--2---:R-:W-:Y:S02]  /*6e70*/  IMAD R148, R10, 0x7, RZ ;  /* 0x000000070a947824 */ /* 0x004fe400078e02ff */
[----:B------:R2:W4:Y:S01]  /*6e80*/  @P2 LDG.E.U8 R165, desc[UR14][R8.64] ;  /* 0x0000000e08a52981 */ /* 0x000522000c1e1100 */
[C---:B0-----:R-:W-:Y:S02]  /*6e90*/  IMAD R24, R150.reuse, 0x9, RZ ;  /* 0x0000000996187824 */ /* 0x041fe400078e02ff */
[----:B-1----:R-:W-:Y:S01]  /*6ea0*/  IMAD R4, R150, 0xa, RZ ;  /* 0x0000000a96047824 */ /* 0x002fe200078e02ff */
[----:B------:R-:W-:Y:S01]  /*6eb0*/  PRMT R163, RZ, 0x7610, R163 ;  /* 0x00007610ffa37816 */ /* 0x000fe200000000a3 */
[----:B------:R-:W0:Y:S01]  /*6ec0*/  LDC R150, c[0x0][0x238] ;  /* 0x00008e00ff967b82 */ /* 0x000e220000000800 */
[----:B------:R-:W-:Y:S01]  /*6ed0*/  IMAD.SHL.U32 R149, R10, 0x8, RZ ;  /* 0x000000080a957824 */ /* 0x000fe200078e00ff */
[----:B--2---:R-:W-:Y:S01]  /*6ee0*/  IADD3 R8, P3, R11, R3, RZ ;  /* 0x000000030b087210 */ /* 0x004fe20007f7e0ff */
[----:B------:R1:W2:Y:S01]  /*6ef0*/  @P0 LDG.E.U8 R164, desc[UR14][R6.64] ;  /* 0x0000000e06a40981 */ /* 0x0002a2000c1e1100 */
[----:B------:R-:W-:-:S02]  /*6f00*/  ISETP.GT.AND P2, PT, R0, 0x7, PT ;  /* 0x000000070000780c */ /* 0x000fc40003f44270 */
[-C--:B------:R-:W-:Y:S02]  /*6f10*/  LEA.HI.X.SX32 R9, R11, R2.reuse, 0x1, P3 ;  /* 0x000000020b097211 */ /* 0x080fe400018f0eff */
[CC--:B------:R-:W-:Y:S02]  /*6f20*/  IADD3 R10, P0, R149.reuse, R3.reuse, RZ ;  /* 0x00000003950a7210 */ /* 0x0c0fe40007f1e0ff */
[----:B------:R-:W-:Y:S01]  /*6f30*/  PRMT R162, RZ, 0x7610, R162 ;  /* 0x00007610ffa27816 */ /* 0x000fe200000000a2 */
[----:B------:R1:W2:Y:S02]  /*6f40*/  @P1 LDG.E.U8 R163, desc[UR14][R8.64] ;  /* 0x0000000e08a31981 */ /* 0x0002a4000c1e1100 */
[C---:B-1----:R-:W-:Y:S02]  /*6f50*/  IADD3 R6, P3, R148.reuse, R3, RZ ;  /* 0x0000000394067210 */ /* 0x042fe40007f7e0ff */
[-C--:B------:R-:W-:Y:S02]  /*6f60*/  LEA.HI.X.SX32 R11, R149, R2.reuse, 0x1, P0 ;  /* 0x00000002950b7211 */ /* 0x080fe400000f0eff */
[----:B------:R-:W-:-:S02]  /*6f70*/  LEA.HI.X.SX32 R7, R148, R2, 0x1, P3 ;  /* 0x0000000294077211 */ /* 0x000fc400018f0eff */
[----:B------:R-:W-:-:S03]  /*6f80*/  IADD3 R8, P0, R24, R3, RZ ;  /* 0x0000000318087210 */ /* 0x000fc60007f1e0ff */
[----:B------:R1:W2:Y:S01]  /*6f90*/  @P2 LDG.E.U8 R162, desc[UR14][R6.64] ;  /* 0x0000000e06a22981 */ /* 0x0002a2000c1e1100 */
[----:B------:R-:W-:Y:S02]  /*6fa0*/  LEA.HI.X.SX32 R9, R24, R2, 0x1, P0 ;  /* 0x0000000218097211 */ /* 0x000fe400000f0eff */
[----:B-1----:R-:W-:-:S04]  /*6fb0*/  IADD3 R6, P0, R4, R3, RZ ;  /* 0x0000000304067210 */ /* 0x002fc80007f1e0ff */
[----:B------:R-:W-:Y:S01]  /*6fc0*/  LEA.HI.X.SX32 R7, R4, R2, 0x1, P0 ;  /* 0x0000000204077211 */ /* 0x000fe200000f0eff */
[----:B0-----:R-:W-:Y:S02]  /*6fd0*/  IMAD R4, R150, 0xb, RZ ;  /* 0x0000000b96047824 */ /* 0x001fe400078e02ff */
[----:B------:R-:W0:Y:S01]  /*6fe0*/  LDC R150, c[0x0][0x238] ;  /* 0x00008e00ff967b82 */ /* 0x000e220000000800 */
[C---:B------:R-:W-:Y:S02]  /*6ff0*/  ISETP.GT.AND P2, PT, R0.reuse, 0xa, PT ;  /* 0x0000000a0000780c */ /* 0x040fe40003f44270 */
[----:B------:R-:W-:Y:S02]  /*7000*/  PRMT R159, RZ, 0x7610, R159 ;  /* 0x00007610ff9f7816 */ /* 0x000fe4000000009f */
[----:B------:R-:W-:Y:S02]  /*7010*/  ISETP.GT.AND P1, PT, R0, 0x9, PT ;  /* 0x000000090000780c */ /* 0x000fe40003f24270 */
[----:B------:R-:W-:-:S07]  /*7020*/  PRMT R160, RZ, 0x7610, R160 ;  /* 0x00007610ffa07816 */ /* 0x000fce00000000a0 */
[----:B------:R1:W2:Y:S04]  /*7030*/  @P2 LDG.E.U8 R159, desc[UR14][R6.64] ;  /* 0x0000000e069f2981 */ /* 0x0002a8000c1e1100 */
[----:B------:R-:W2:Y:S01]  /*7040*/  @P1 LDG.E.U8 R160, desc[UR14][R8.64] ;  /* 0x0000000e08a01981 */ /* 0x000ea2000c1e1100 */
[----:B-1----:R-:W-:-:S04]  /*7050*/  IADD3 R6, P0, R4, R3, RZ ;  /* 0x0000000304067210 */ /* 0x002fc80007f1e0ff */
[----:B------:R-:W-:Y:S01]  /*7060*/  LEA.HI.X.SX32 R7, R4, R2, 0x1, P0 ;  /* 0x0000000204077211 */ /* 0x000fe200000f0eff */
[----:B0-----:R-:W-:Y:S02]  /*7070*/  IMAD R4, R150, 0xc, RZ ;  /* 0x0000000c96047824 */ /* 0x001fe400078e02ff */
[----:B------:R-:W0:Y:S01]  /*7080*/  LDC R150, c[0x0][0x238] ;  /* 0x00008e00ff967b82 */ /* 0x000e220000000800 */
[----:B------:R-:W-:Y:S02]  /*7090*/  ISETP.GT.AND P1, PT, R0, 0xb, PT ;  /* 0x0000000b0000780c */ /* 0x000fe40003f24270 */
[----:B------:R-:W-:-:S11]  /*70a0*/  PRMT R158, RZ, 0x7610, R158 ;  /* 0x00007610ff9e7816 */ /* 0x000fd6000000009e */
[----:B------:R1:W2:Y:S02]  /*70b0*/  @P1 LDG.E.U8 R158, desc[UR14][R6.64] ;  /* 0x0000000e069e1981 */ /* 0x0002a4000c1e1100 */
[----:B-1----:R-:W-:-:S04]  /*70c0*/  IADD3 R6, P0, R4, R3, RZ ;  /* 0x0000000304067210 */ /* 0x002fc80007f1e0ff */
[----:B------:R-:W-:Y:S01]  /*70d0*/  LEA.HI.X.SX32 R7, R4, R2, 0x1, P0 ;  /* 0x0000000204077211 */ /* 0x000fe200000f0eff */
[----:B0-----:R-:W-:Y:S02]  /*70e0*/  IMAD R4, R150, 0xd, RZ ;  /* 0x0000000d96047824 */ /* 0x001fe400078e02ff */
[----:B------:R-:W0:Y:S01]  /*70f0*/  LDC R150, c[0x0][0x238] ;  /* 0x00008e00ff967b82 */ /* 0x000e220000000800 */
[C---:B------:R-:W-:Y:S02]  /*7100*/  ISETP.GT.AND P1, PT, R0.reuse, 0xc, PT ;  /* 0x0000000c0000780c */ /* 0x040fe40003f24270 */
[----:B------:R-:W-:Y:S02]  /*7110*/  PRMT R156, RZ, 0x7610, R156 ;  /* 0x00007610ff9c7816 */ /* 0x000fe4000000009c */
[----:B------:R-:W-:-:S09]  /*7120*/  ISETP.GT.AND P4, PT, R0, 0x8, PT ;  /* 0x000000080000780c */ /* 0x000fd20003f84270 */
[----:B------:R1:W3:Y:S02]  /*7130*/  @P1 LDG.E.U8 R156, desc[UR14][R6.64] ;  /* 0x0000000e069c1981 */ /* 0x0002e4000c1e1100 */
[----:B-1----:R-:W-:-:S04]  /*7140*/  IADD3 R6, P0, R4, R3, RZ ;  /* 0x0000000304067210 */ /* 0x002fc80007f1e0ff */
[----:B------:R-:W-:Y:S01]  /*7150*/  LEA.HI.X.SX32 R7, R4, R2, 0x1, P0 ;  /* 0x0000000204077211 */ /* 0x000fe200000f0eff */
[----:B0-----:R-:W-:Y:S02]  /*7160*/  IMAD R4, R150, 0xe, RZ ;  /* 0x0000000e96047824 */ /* 0x001fe400078e02ff */
[----:B------:R-:W0:Y:S01]  /*7170*/  LDC R150, c[0x0][0x238] ;  /* 0x00008e00ff967b82 */ /* 0x000e220000000800 */
[----:B------:R-:W-:Y:S02]  /*7180*/  PRMT R161, RZ, 0x7610, R161 ;  /* 0x00007610ffa17816 */ /* 0x000fe400000000a1 */
[----:B------:R-:W-:-:S04]  /*7190*/  ISETP.GT.AND P1, PT, R0, 0xd, PT ;  /* 0x0000000d0000780c */ /* 0x000fc80003f24270 */
[----:B------:R1:W2:Y:S02]  /*71a0*/  @P4 LDG.E.U8 R161, desc[UR14][R10.64] ;  /* 0x0000000e0aa14981 */ /* 0x0002a4000c1e1100 */
[----:B-1----:R-:W-:-:S07]  /*71b0*/  PRMT R11, RZ, 0x7610, R11 ;  /* 0x00007610ff0b7816 */ /* 0x002fce000000000b */
[----:B------:R1:W4:Y:S02]  /*71c0*/  @P1 LDG.E.U8 R11, desc[UR14][R6.64] ;  /* 0x0000000e060b1981 */ /* 0x000324000c1e1100 */
        /* <DEDUP_REMOVED lines=9> */
[----:B0-----:R-:W-:Y:S02]  /*7260*/  IMAD.SHL.U32 R4, R150, 0x10, RZ ;  /* 0x0000001096047824 */ /* 0x001fe400078e00ff */
        /* <DEDUP_REMOVED lines=66> */
[C---:B------:R-:W-:Y:S02]  /*7690*/  ISETP.GT.AND P2, PT, R0.reuse, 0x19, PT ;  /* 0x000000190000780c */ /* 0x040fe40003f44270 */
[----:B------:R-:W-:-:S07]  /*76a0*/  ISETP.GT.AND P0, PT, R0, RZ, PT ;  /* 0x000000ff0000720c */ /* 0x000fce0003f04270 */
[----:B------:R1:W2:Y:S02]  /*76b0*/  @P1 LDG.E.U8 R20, desc[UR14][R6.64] ;  /* 0x0000000e06141981 */ /* 0x0002a4000c1e1100 */
[----:B-1----:R-:W-:-:S04]  /*76c0*/  IADD3 R6, P1, R4, R3, RZ ;  /* 0x0000000304067210 */ /* 0x002fc80007f3e0ff */
[----:B------:R-:W-:Y:S01]  /*76d0*/  LEA.HI.X.SX32 R7, R4, R2, 0x1, P1 ;  /* 0x0000000204077211 */ /* 0x000fe200008f0eff */
[----:B0-----:R-:W-:Y:S02]  /*76e0*/  IMAD R4, R150, 0x1a, RZ ;  /* 0x0000001a96047824 */ /* 0x001fe400078e02ff */
[----:B------:R-:W0:Y:S01]  /*76f0*/  LDC R150, c[0x0][0x238] ;  /* 0x00008e00ff967b82 */ /* 0x000e220000000800 */
[----:B------:R-:W-:Y:S02]  /*7700*/  PRMT R19, RZ, 0x7610, R19 ;  /* 0x00007610ff137816 */ /* 0x000fe40000000013 */
[----:B------:R-:W-:-:S04]  /*7710*/  PRMT R8, RZ, 0x7610, R8 ;  /* 0x00007610ff087816 */ /* 0x000fc80000000008 */
[----:B------:R1:W2:Y:S02]  /*7720*/  @P2 LDG.E.U8 R19, desc[UR14][R6.64] ;  /* 0x0000000e06132981 */ /* 0x0002a4000c1e1100 */
[----:B-1----:R-:W-:Y:S02]  /*7730*/  @P0 IMAD.MOV.U32 R6, RZ, RZ, R3 ;  /* 0x000000ffff060224 */ /* 0x002fe400078e0003 */
[----:B------:R-:W-:-:S05]  /*7740*/  @P0 IMAD.MOV.U32 R7, RZ, RZ, R2 ;  /* 0x000000ffff070224 */ /* 0x000fca00078e0002 */
        /* <DEDUP_REMOVED lines=14> */
[----:B------:R1:W2:Y:S01]  /*7830*/  @P1 LDG.E.U8 R17, desc[UR14][R6.64] ;  /* 0x0000000e06111981 */ /* 0x0002a2000c1e1100 */
[----:B------:R-:W-:Y:S02]  /*7840*/  ISETP.GT.AND P1, PT, R0, 0x1c, PT ;  /* 0x0000001c0000780c */ /* 0x000fe40003f24270 */
[----:B-1----:R-:W-:-:S04]  /*7850*/  IADD3 R6, P0, R4, R3, RZ ;  /* 0x0000000304067210 */ /* 0x002fc80007f1e0ff */
[----:B------:R-:W-:Y:S01]  /*7860*/  LEA.HI.X.SX32 R7, R4, R2, 0x1, P0 ;  /* 0x0000000204077211 */ /* 0x000fe200000f0eff */
[----:B0-----:R-:W-:Y:S02]  /*7870*/  IMAD R4, R150, 0x1d, RZ ;  /* 0x0000001d96047824 */ /* 0x001fe400078e02ff */
[----:B------:R-:W0:Y:S01]  /*7880*/  LDC R150, c[0x0][0x238] ;  /* 0x00008e00ff967b82 */ /* 0x000e220000000800 */
[----:B------:R-:W-:-:S06]  /*7890*/  PRMT R16, RZ, 0x7610, R16 ;  /* 0x00007610ff107816 */ /* 0x000fcc0000000010 */
[----:B------:R1:W2:Y:S01]  /*78a0*/  @P1 LDG.E.U8 R16, desc[UR14][R6.64] ;  /* 0x0000000e06101981 */ /* 0x0002a2000c1e1100 */
[----:B------:R-:W-:Y:S02]  /*78b0*/  ISETP.GT.AND P1, PT, R0, 0x1d, PT ;  /* 0x0000001d0000780c */ /* 0x000fe40003f24270 */
[----:B------:R-:W-:Y:S02]  /*78c0*/  PRMT R15, RZ, 0x7610, R15 ;  /* 0x00007610ff0f7816 */ /* 0x000fe4000000000f */
[----:B-1----:R-:W-:-:S04]  /*78d0*/  IADD3 R6, P0, R4, R3, RZ ;  /* 0x0000000304067210 */ /* 0x002fc80007f1e0ff */
[----:B------:R-:W-:Y:S01]  /*78e0*/  LEA.HI.X.SX32 R7, R4, R2, 0x1, P0 ;  /* 0x0000000204077211 */ /* 0x000fe200000f0eff */
[----:B0-----:R-:W-:-:S04]  /*78f0*/  IMAD R4, R150, 0x1e, RZ ;  /* 0x0000001e96047824 */ /* 0x001fc800078e02ff */
[----:B------:R0:W2:Y:S01]  /*7900*/  @P1 LDG.E.U8 R15, desc[UR14][R6.64] ;  /* 0x0000000e060f1981 */ /* 0x0000a2000c1e1100 */
[----:B------:R-:W-:Y:S02]  /*7910*/  ISETP.GT.AND P1, PT, R0, 0x1e, PT ;  /* 0x0000001e0000780c */ /* 0x000fe40003f24270 */
[----:B------:R-:W-:Y:S02]  /*7920*/  PRMT R13, RZ, 0x7610, R13 ;  /* 0x00007610ff0d7816 */ /* 0x000fe4000000000d */
[----:B0-----:R-:W-:-:S04]  /*7930*/  IADD3 R6, P0, R4, R3, RZ ;  /* 0x0000000304067210 */ /* 0x001fc80007f1e0ff */
[----:B------:R-:W-:Y:S01]  /*7940*/  LEA.HI.X.SX32 R7, R4, R2, 0x1, P0 ;  /* 0x0000000204077211 */ /* 0x000fe200000f0eff */
[----:B------:R-:W-:Y:S01]  /*7950*/  IMAD R4, R151, 0x1f, RZ ;  /* 0x0000001f97047824 */ /* 0x000fe200078e02ff */
[----:B------:R0:W-:Y:S04]  /*7960*/  STL [R1+0x328], R3 ;  /* 0x0003280301007387 */ /* 0x0001e80000100800 */
[----:B------:R1:W2:Y:S04]  /*7970*/  @P1 LDG.E.U8 R13, desc[UR14][R6.64] ;  /* 0x0000000e060d1981 */ /* 0x0002a8000c1e1100 */
[----:B------:R-:W2:Y:S01]  /*7980*/  LDL R24, [R1+0x304] ;  /* 0x0003040001187983 */ /* 0x000ea20000100800 */
[----:B-1----:R-:W-:-:S03]  /*7990*/  IADD3 R6, P0, R4, R3, RZ ;  /* 0x0000000304067210 */ /* 0x002fc60007f1e0ff */
[----:B0-----:R-:W2:Y:S01]  /*79a0*/  LDL R3, [R1+0x2f0] ;  /* 0x0002f00001037983 */ /* 0x001ea20000100800 */
[----:B------:R-:W-:-:S03]  /*79b0*/  LEA.HI.X.SX32 R7, R4, R2, 0x1, P0 ;  /* 0x0000000204077211 */ /* 0x000fc600000f0eff */
[----:B------:R-:W2:Y:S01]  /*79c0*/  LDL R4, [R1+0x2f4] ;  /* 0x0002f40001047983 */ /* 0x000ea20000100800 */
[----:B------:R-:W-:-:S03]  /*79d0*/  ISETP.GE.AND P0, PT, R14, R0, PT ;  /* 0x000000000e00720c */ /* 0x000fc60003f06270 */
[----:B------:R-:W-:Y:S04]  /*79e0*/  STL [R1+0x31c], R2 ;  /* 0x00031c0201007387 */ /* 0x000fe80000100800 */
[----:B------:R-:W2:Y:S01]  /*79f0*/  LDL.LU R14, [R1+0x300] ;  /* 0x00030000010e7983 */ /* 0x000ea20000300800 */
[----:B------:R-:W0:Y:S01]  /*7a00*/  S2R R151, SR_TID.X ;  /* 0x0000000000977919 */ /* 0x000e220000002100 */
[----:B------:R-:W-:Y:S02]  /*7a10*/  ISETP.GT.AND P1, PT, R0, 0x1f, PT ;  /* 0x0000001f0000780c */ /* 0x000fe40003f24270 */
[----:B------:R-:W-:-:S11]  /*7a20*/  PRMT R12, RZ, 0x7610, R12 ;  /* 0x00007610ff0c7816 */ /* 0x000fd6000000000c */
[----:B------:R1:W2:Y:S01]  /*7a30*/  @P1 LDG.E.U8 R12, desc[UR14][R6.64] ;  /* 0x0000000e060c1981 */ /* 0x0002a2000c1e1100 */
[----:B---3--:R-:W-:Y:S02]  /*7a40*/  LOP3.LUT R156, R156, 0xffff, RZ, 0xc0, !PT ;  /* 0x0000ffff9c9c7812 */ /* 0x008fe400078ec0ff */
[----:B----4-:R-:W-:Y:S02]  /*7a50*/  LOP3.LUT R11, R11, 0xffff, RZ, 0xc0, !PT ;  /* 0x0000ffff0b0b7812 */ /* 0x010fe400078ec0ff */
[----:B------:R-:W-:Y:S02]  /*7a60*/  LOP3.LUT R167, R167, 0xffff, RZ, 0xc0, !PT ;  /* 0x0000ffffa7a77812 */ /* 0x000fe400078ec0ff */
[----:B------:R-:W-:Y:S02]  /*7a70*/  LOP3.LUT R166, R166, 0xffff, RZ, 0xc0, !PT ;  /* 0x0000ffffa6a67812 */ /* 0x000fe400078ec0ff */
[----:B------:R-:W-:Y:S02]  /*7a80*/  LOP3.LUT R165, R165, 0xffff, RZ, 0xc0, !PT ;  /* 0x0000ffffa5a57812 */ /* 0x000fe400078ec0ff */
[----:B--2---:R-:W-:-:S02]  /*7a90*/  LOP3.LUT R164, R164, 0xffff, RZ, 0xc0, !PT ;  /* 0x0000ffffa4a47812 */ /* 0x004fc400078ec0ff */
[----:B------:R-:W-:Y:S02]  /*7aa0*/  LOP3.LUT R163, R163, 0xffff, RZ, 0xc0, !PT ;  /* 0x0000ffffa3a37812 */ /* 0x000fe400078ec0ff */
[----:B0-----:R-:W-:Y:S02]  /*7ab0*/  SHF.R.S32.HI R25, RZ, 0x2, R151 ;  /* 0x00000002ff197819 */ /* 0x001fe40000011497 */
[----:B------:R-:W-:Y:S02]  /*7ac0*/  LOP3.LUT R162, R162, 0xffff, RZ, 0xc0, !PT ;  /* 0x0000ffffa2a27812 */ /* 0x000fe400078ec0ff */
[----:B------:R-:W-:Y:S02]  /*7ad0*/  LOP3.LUT R161, R161, 0xffff, RZ, 0xc0, !PT ;  /* 0x0000ffffa1a17812 */ /* 0x000fe400078ec0ff */
[----:B------:R-:W-:Y:S02]  /*7ae0*/  LOP3.LUT R160, R160, 0xffff, RZ, 0xc0, !PT ;  /* 0x0000ffffa0a07812 */ /* 0x000fe400078ec0ff */
[----:B------:R-:W-:-:S02]  /*7af0*/  LOP3.LUT R159, R159, 0xffff, RZ, 0xc0, !PT ;  /* 0x0000ffff9f9f7812 */ /* 0x000fc400078ec0ff */
[----:B------:R-:W-:Y:S02]  /*7b00*/  LOP3.LUT R158, R158, 0xffff, RZ, 0xc0, !PT ;  /* 0x0000ffff9e9e7812 */ /* 0x000fe400078ec0ff */
[----:B------:R-:W-:Y:S02]  /*7b10*/  LOP3.LUT R10, R10, 0xffff, RZ, 0xc0, !PT ;  /* 0x0000ffff0a0a7812 */ /* 0x000fe400078ec0ff */
[----:B------:R-:W-:Y:S02]  /*7b20*/  LOP3.LUT R9, R9, 0xffff, RZ, 0xc0, !PT ;  /* 0x0000ffff09097812 */ /* 0x000fe400078ec0ff */
[----:B------:R-:W-:Y:S02]  /*7b30*/  LOP3.LUT R168, R168, 0xffff, RZ, 0xc0, !PT ;  /* 0x0000ffffa8a87812 */ /* 0x000fe400078ec0ff */
[----:B------:R-:W-:Y:S01]  /*7b40*/  SGXT R25, R25, 0x1 ;  /* 0x000000011919781a */ /* 0x000fe20000000200 */
[----:B------:R-:W-:Y:S01]  /*7b50*/  IMAD.SHL.U32 R26, R151, 0x20, RZ ;  /* 0x00000020971a7824 */ /* 0x000fe200078e00ff */
[----:B------:R-:W-:-:S02]  /*7b60*/  PRMT R156, R156, 0x3340, R11 ;  /* 0x000033409c9c7816 */ /* 0x000fc4000000000b */
[----:B------:R-:W-:Y:S02]  /*7b70*/  PRMT R166, R167, 0x3340, R166 ;  /* 0x00003340a7a67816 */ /* 0x000fe400000000a6 */
[----:B------:R-:W-:Y:S02]  /*7b80*/  PRMT R164, R165, 0x3340, R164 ;  /* 0x00003340a5a47816 */ /* 0x000fe400000000a4 */
[----:B------:R-:W-:Y:S02]  /*7b90*/  PRMT R162, R163, 0x3340, R162 ;  /* 0x00003340a3a27816 */ /* 0x000fe400000000a2 */
[----:B------:R-:W-:Y:S02]  /*7ba0*/  PRMT R160, R161, 0x3340, R160 ;  /* 0x00003340a1a07816 */ /* 0x000fe400000000a0 */
[----:B------:R-:W-:Y:S02]  /*7bb0*/  PRMT R158, R159, 0x3340, R158 ;  /* 0x000033409f9e7816 */ /* 0x000fe4000000009e */
[----:B------:R-:W-:-:S02]  /*7bc0*/  PRMT R11, R10, 0x3340, R9 ;  /* 0x000033400a0b7816 */ /* 0x000fc40000000009 */
[----:B------:R-:W-:Y:S02]  /*7bd0*/  LOP3.LUT R25, R25, 0x90, RZ, 0xc0, !PT ;  /* 0x0000009019197812 */ /* 0x000fe400078ec0ff */
[----:B------:R-:W-:Y:S02]  /*7be0*/  PRMT R9, R164, 0x5410, R162 ;  /* 0x00005410a4097816 */ /* 0x000fe400000000a2 */
[----:B------:R-:W-:Y:S02]  /*7bf0*/  PRMT R10, R160, 0x5410, R158 ;  /* 0x00005410a00a7816 */ /* 0x000fe4000000009e */
[----:B------:R-:W-:Y:S02]  /*7c00*/  LOP3.LUT R25, R25, 0xf60, R26, 0xf8, !PT ;  /* 0x00000f6019197812 */ /* 0x000fe400078ef81a */
[----:B------:R-:W-:Y:S02]  /*7c10*/  PRMT R11, R156, 0x5410, R11 ;  /* 0x000054109c0b7816 */ /* 0x000fe4000000000b */
[----:B-1----:R-:W-:-:S02]  /*7c20*/  IADD3 R6, P1, R5, R192, RZ ;  /* 0x000000c005067210 */ /* 0x002fc40007f3e0ff */
[----:B------:R-:W-:Y:S02]  /*7c30*/  PRMT R188, RZ, 0x7610, R188 ;  /* 0x00007610ffbc7816 */ /* 0x000fe400000000bc */
[----:B------:R-:W-:Y:S02]  /*7c40*/  PRMT R156, RZ, 0x7610, R156 ;  /* 0x00007610ff9c7816 */ /* 0x000fe4000000009c */
[----:B------:R-:W-:-:S04]  /*7c50*/  LOP3.LUT R8, R8, 0xffff, RZ, 0xc0, !PT ;  /* 0x0000ffff08087812 */ /* 0x000fc800078ec0ff */
[----:B------:R-:W-:-:S04]  /*7c60*/  PRMT R8, R8, 0x3340, R168 ;  /* 0x0000334008087816 */ /* 0x000fc800000000a8 */
[----:B------:R-:W-:Y:S01]  /*7c70*/  PRMT R8, R8, 0x5410, R166 ;  /* 0x0000541008087816 */ /* 0x000fe200000000a6 */
[----:B------:R-:W-:Y:S06]  /*7c80*/  BAR.SYNC.DEFER_BLOCKING 0x0 ;  /* 0x0000000000007b1d */ /* 0x000fec0000010000 */
[----:B------:R0:W-:Y:S02]  /*7c90*/  STS.128 [R25+UR12+0x2000], R8 ;  /* 0x0020000819007988 */ /* 0x0001e40008000c0c */
[----:B0-----:R-:W-:-:S05]  /*7ca0*/  SHF.R.S32.HI R25, RZ, 0x1f, R5 ;  /* 0x0000001fff197819 */ /* 0x001fca0000011405 */
[----:B------:R-:W-:-:S05]  /*7cb0*/  IMAD.X R7, R25, 0x1, R191, P1 ;  /* 0x0000000119077824 */ /* 0x000fca00008e06bf */
[----:B------:R0:W2:Y:S02]  /*7cc0*/  @!P0 LDG.E.U8 R188, desc[UR14][R6.64] ;  /* 0x0000000e06bc8981 */ /* 0x0000a4000c1e1100 */
[----:B0-----:R-:W-:-:S05]  /*7cd0*/  IADD3 R6, P1, R5, R24, RZ ;  /* 0x0000001805067210 */ /* 0x001fca0007f3e0ff */
[----:B------:R-:W-:-:S05]  /*7ce0*/  IMAD.X R7, R25, 0x1, R14, P1 ;  /* 0x0000000119077824 */ /* 0x000fca00008e060e */
[----:B------:R0:W3:Y:S04]  /*7cf0*/  @!P0 LDG.E.U8 R156, desc[UR14][R6.64] ;  /* 0x0000000e069c8981 */ /* 0x0000e8000c1e1100 */
[----:B------:R1:W-:Y:S04]  /*7d00*/  STL [R1+0x320], R14 ;  /* 0x0003200e01007387 */ /* 0x0003e80000100800 */
[----:B------:R-:W4:Y:S01]  /*7d10*/  LDL R24, [R1+0x2e4] ;  /* 0x0002e40001187983 */ /* 0x000f220000100800 */
[----:B0-----:R-:W-:-:S03]  /*7d20*/  IADD3 R6, P1, R5, R4, RZ ;  /* 0x0000000405067210 */ /* 0x001fc60007f3e0ff */
[----:B------:R-:W2:Y:S02]  /*7d30*/  LDL R4, [R1+0x314] ;  /* 0x0003140001047983 */ /* 0x000ea40000100800 */
[----:B------:R-:W-:Y:S02]  /*7d40*/  IMAD.X R7, R25, 0x1, R3, P1 ;  /* 0x0000000119077824 */ /* 0x000fe400008e0603 */
[----:B-1----:R-:W3:Y:S04]  /*7d50*/  LDL R14, [R1+0x2d4] ;  /* 0x0002d400010e7983 */ /* 0x002ee80000100800 */
[----:B------:R-:W3:Y:S04]  /*7d60*/  LDL R32, [R1+0x2c4] ;  /* 0x0002c40001207983 */ /* 0x000ee80000100800 */
[----:B------:R-:W3:Y:S04]  /*7d70*/  LDL R3, [R1+0x2d0] ;  /* 0x0002d00001037983 */ /* 0x000ee80000100800 */
[----:B------:R-:W3:Y:S04]  /*7d80*/  LDL R31, [R1+0x2b4] ;  /* 0x0002b400011f7983 */ /* 0x000ee80000100800 */
[----:B------:R-:W3:Y:S04]  /*7d90*/  LDL R30, [R1+0x2c0] ;  /* 0x0002c000011e7983 */ /* 0x000ee80000100800 */
[----:B------:R-:W3:Y:S04]  /*7da0*/  LDL R29, [R1+0x2b0] ;  /* 0x0002b000011d7983 */ /* 0x000ee80000100800 */
[----:B------:R-:W3:Y:S04]  /*7db0*/  LDL.LU R2, [R1+0x2e0] ;  /* 0x0002e00001027983 */ /* 0x000ee80000300800 */
[----:B------:R-:W3:Y:S01]  /*7dc0*/  LDL R28, [R1+0x2a4] ;  /* 0x0002a400011c7983 */ /* 0x000ee20000100800 */
[----:B------:R-:W-:-:S03]  /*7dd0*/  PRMT R158, RZ, 0x7610, R158 ;  /* 0x00007610ff9e7816 */ /* 0x000fc6000000009e */
[----:B------:R-:W3:Y:S01]  /*7de0*/  LDL R27, [R1+0x2a0] ;  /* 0x0002a000011b7983 */ /* 0x000ee20000100800 */
[----:B------:R-:W-:Y:S02]  /*7df0*/  LOP3.LUT R157, R157, 0xffff, RZ, 0xc0, !PT ;  /* 0x0000ffff9d9d7812 */ /* 0x000fe400078ec0ff */
[----:B------:R-:W-:Y:S01]  /*7e00*/  LOP3.LUT R155, R155, 0xffff, RZ, 0xc0, !PT ;  /* 0x0000ffff9b9b7812 */ /* 0x000fe200078ec0ff */
[----:B------:R4:W3:Y:S01]  /*7e10*/  @!P0 LDG.E.U8 R158, desc[UR14][R6.64] ;  /* 0x0000000e069e8981 */ /* 0x0008e2000c1e1100 */
        /* <DEDUP_REMOVED lines=14> */
[----:B------:R-:W-:Y:S02]  /*7f00*/  PRMT R155, R157, 0x3340, R155 ;  /* 0x000033409d9b7816 */ /* 0x000fe4000000009b */
[----:B------:R-:W-:-:S02]  /*7f10*/  PRMT R8, R154, 0x3340, R153 ;  /* 0x000033409a087816 */ /* 0x000fc40000000099 */
[----:B------:R-:W-:Y:S02]  /*7f20*/  PRMT R23, R152, 0x3340, R23 ;  /* 0x0000334098177816 */ /* 0x000fe40000000017 */
[----:B------:R-:W-:Y:S02]  /*7f30*/  PRMT R9, R22, 0x3340, R21 ;  /* 0x0000334016097816 */ /* 0x000fe40000000015 */
[----:B------:R-:W-:Y:S02]  /*7f40*/  PRMT R19, R20, 0x3340, R19 ;  /* 0x0000334014137816 */ /* 0x000fe40000000013 */
[----:B------:R-:W-:Y:S02]  /*7f50*/  PRMT R10, R18, 0x3340, R17 ;  /* 0x00003340120a7816 */ /* 0x000fe40000000011 */
[----:B------:R-:W-:Y:S02]  /*7f60*/  PRMT R15, R16, 0x3340, R15 ;  /* 0x00003340100f7816 */ /* 0x000fe4000000000f */
[----:B------:R-:W-:-:S02]  /*7f70*/  PRMT R11, R13, 0x3340, R12 ;  /* 0x000033400d0b7816 */ /* 0x000fc4000000000c */
[----:B------:R-:W-:Y:S02]  /*7f80*/  PRMT R8, R155, 0x5410, R8 ;  /* 0x000054109b087816 */ /* 0x000fe40000000008 */
[----:B------:R-:W-:Y:S02]  /*7f90*/  PRMT R9, R23, 0x5410, R9 ;  /* 0x0000541017097816 */ /* 0x000fe40000000009 */
[----:B------:R-:W-:Y:S02]  /*7fa0*/  PRMT R10, R19, 0x5410, R10 ;  /* 0x00005410130a7816 */ /* 0x000fe4000000000a */
[----:B------:R-:W-:Y:S02]  /*7fb0*/  PRMT R11, R15, 0x5410, R11 ;  /* 0x000054100f0b7816 */ /* 0x000fe4000000000b */
[----:B----4-:R-:W-:-:S03]  /*7fc0*/  IADD3 R6, P1, R5, R24, RZ ;  /* 0x0000001805067210 */ /* 0x010fc60007f3e0ff */
[----:B--2---:R0:W-:Y:S04]  /*7fd0*/  STS.128 [R4+UR12+0x2000], R8 ;  /* 0x0020000804007988 */ /* 0x0041e80008000c0c */
[----:B---3--:R1:W-:Y:S04]  /*7fe0*/  STL [R1+0x324], R2 ;  /* 0x0003240201007387 */ /* 0x0083e80000100800 */
[----:B------:R-:W2:Y:S04]  /*7ff0*/  LDL R26, [R1+0x294] ;  /* 0x00029400011a7983 */ /* 0x000ea80000100800 */
[----:B------:R-:W3:Y:S01]  /*8000*/  LDL R24, [R1+0x290] ;  /* 0x0002900001187983 */ /* 0x000ee20000100800 */
[----:B------:R-:W-:Y:S01]  /*8010*/  IMAD.X R7, R25, 0x1, R2, P1 ;  /* 0x0000000119077824 */ /* 0x000fe200008e0602 */
[----:B------:R-:W-:-:S02]  /*8020*/  IADD3 R12, P1, R5, R14, RZ ;  /* 0x0000000e050c7210 */ /* 0x000fc40007f3e0ff */
[----:B------:R-:W4:Y:S04]  /*8030*/  LDL.LU R14, [R1+0x2d8] ;  /* 0x0002d800010e7983 */ /* 0x000f280000300800 */
[----:B0-----:R-:W4:Y:S04]  /*8040*/  LDL.LU R4, [R1+0x2f8] ;  /* 0x0002f80001047983 */ /* 0x001f280000300800 */
[----:B------:R-:W4:Y:S01]  /*8050*/  LDL R10, [R1+0x284] ;  /* 0x00028400010a7983 */ /* 0x000f220000100800 */
[----:B------:R-:W-:-:S03]  /*8060*/  IMAD.X R13, R25, 0x1, R3, P1 ;  /* 0x00000001190d7824 */ /* 0x000fc600008e0603 */
[----:B------:R-:W4:Y:S04]  /*8070*/  LDL R37, [R1+0x280] ;  /* 0x0002800001257983 */ /* 0x000f280000100800 */
[----:B------:R-:W4:Y:S04]  /*8080*/  LDL.LU R3, [R1+0x2fc] ;  /* 0x0002fc0001037983 */ /* 0x000f280000300800 */
[----:B-1----:R-:W4:Y:S04]  /*8090*/  LDL.LU R2, [R1+0x2c8] ;  /* 0x0002c80001027983 */ /* 0x002f280000300800 */
[----:B------:R-:W4:Y:S04]  /*80a0*/  LDL R36, [R1+0x274] ;  /* 0x0002740001247983 */ /* 0x000f280000100800 */
[----:B------:R-:W4:Y:S01]  /*80b0*/  LDL R35, [R1+0x270] ;  /* 0x0002700001237983 */ /* 0x000f220000100800 */
[----:B------:R-:W-:-:S03]  /*80c0*/  PRMT R17, RZ, 0x7610, R17 ;  /* 0x00007610ff117816 */ /* 0x000fc60000000011 */
[----:B------:R-:W4:Y:S04]  /*80d0*/  LDL R34, [R1+0x264] ;  /* 0x0002640001227983 */ /* 0x000f280000100800 */
[----:B------:R-:W4:Y:S04]  /*80e0*/  LDL R33, [R1+0x260] ;  /* 0x0002600001217983 */ /* 0x000f280000100800 */
[----:B------:R0:W4:Y:S01]  /*80f0*/  @!P0 LDG.E.U8 R17, desc[UR14][R6.64] ;  /* 0x0000000e06118981 */ /* 0x000122000c1e1100 */
[----:B------:R-:W-:-:S03]  /*8100*/  IADD3 R8, P1, R5, R31, RZ ;  /* 0x0000001f05087210 */ /* 0x000fc60007f3e0ff */
[----:B------:R-:W4:Y:S01]  /*8110*/  LDL R31, [R1+0x250] ;  /* 0x00025000011f7983 */ /* 0x000f220000100800 */
[----:B------:R-:W-:Y:S02]  /*8120*/  PRMT R16, RZ, 0x7610, R16 ;  /* 0x00007610ff107816 */ /* 0x000fe40000000010 */
[----:B------:R-:W-:Y:S01]  /*8130*/  PRMT R18, RZ, 0x7610, R18 ;  /* 0x00007610ff127816 */ /* 0x000fe20000000012 */
[----:B------:R-:W4:Y:S01]  /*8140*/  LDL R11, [R1+0x214] ;  /* 0x00021400010b7983 */ /* 0x000f220000100800 */
[----:B0-----:R-:W-:-:S03]  /*8150*/  IADD3 R6, P2, R5, R32, RZ ;  /* 0x0000002005067210 */ /* 0x001fc60007f5e0ff */
[----:B------:R-:W4:Y:S02]  /*8160*/  LDL R32, [R1+0x254] ;  /* 0x0002540001207983 */ /* 0x000f240000100800 */
[C---:B------:R-:W-:Y:S02]  /*8170*/  IMAD.X R7, R25.reuse, 0x1, R30, P2 ;  /* 0x0000000119077824 */ /* 0x040fe400010e061e */
[----:B------:R-:W4:Y:S01]  /*8180*/  LDL R30, [R1+0x244] ;  /* 0x00024400011e7983 */ /* 0x000f220000100800 */
[----:B------:R-:W-:-:S03]  /*8190*/  IMAD.X R9, R25, 0x1, R29, P1 ;  /* 0x0000000119097824 */ /* 0x000fc600008e061d */
[----:B------:R-:W4:Y:S04]  /*81a0*/  LDL R29, [R1+0x240] ;  /* 0x00024000011d7983 */ /* 0x000f280000100800 */
[----:B------:R0:W4:Y:S01]  /*81b0*/  @!P0 LDG.E.U8 R16, desc[UR14][R6.64] ;  /* 0x0000000e06108981 */ /* 0x000122000c1e1100 */
[----:B------:R-:W-:-:S03]  /*81c0*/  PRMT R15, RZ, 0x7610, R15 ;  /* 0x00007610ff0f7816 */ /* 0x000fc6000000000f */
[----:B------:R-:W4:Y:S04]  /*81d0*/  @!P0 LDG.E.U8 R18, desc[UR14][R8.64] ;  /* 0x0000000e08128981 */ /* 0x000f28000c1e1100 */
[----:B------:R1:W4:Y:S01]  /*81e0*/  @!P0 LDG.E.U8 R15, desc[UR14][R12.64] ;  /* 0x0000000e0c0f8981 */ /* 0x000322000c1e1100 */
[----:B0-----:R-:W-:-:S03]  /*81f0*/  IADD3 R6, P1, R5, R28, RZ ;  /* 0x0000001c05067210 */ /* 0x001fc60007f3e0ff */
[----:B------:R-:W4:Y:S02]  /*8200*/  LDL R28, [R1+0x234] ;  /* 0x00023400011c7983 */ /* 0x000f240000100800 */
[----:B------:R-:W-:Y:S02]  /*8210*/  IMAD.X R7, R25, 0x1, R27, P1 ;  /* 0x0000000119077824 */ /* 0x000fe400008e061b */
[----:B------:R-:W4:Y:S01]  /*8220*/  LDL R27, [R1+0x230] ;  /* 0x00023000011b7983 */ /* 0x000f220000100800 */
[----:B-1----:R-:W-:Y:S02]  /*8230*/  PRMT R12, RZ, 0x7610, R12 ;  /* 0x00007610ff0c7816 */ /* 0x002fe4000000000c */
[----:B------:R-:W-:-:S04]  /*8240*/  PRMT R13, RZ, 0x7610, R13 ;  /* 0x00007610ff0d7816 */ /* 0x000fc8000000000d */
[----:B------:R4:W4:Y:S01]  /*8250*/  @!P0 LDG.E.U8 R12, desc[UR14][R6.64] ;  /* 0x0000000e060c8981 */ /* 0x000922000c1e1100 */
[----:B--2---:R-:W-:-:S03]  /*8260*/  IADD3 R8, P1, R5, R26, RZ ;  /* 0x0000001a05087210 */ /* 0x004fc60007f3e0ff */
[----:B------:R-:W2:Y:S02]  /*8270*/  LDL R26, [R1+0x224] ;  /* 0x00022400011a7983 */ /* 0x000ea40000100800 */
[----:B---3--:R-:W-:Y:S02]  /*8280*/  IMAD.X R9, R25, 0x1, R24, P1 ;  /* 0x0000000119097824 */ /* 0x008fe400008e0618 */
[----:B------:R-:W3:Y:S04]  /*8290*/  LDL R24, [R1+0x220] ;  /* 0x0002200001187983 */ /* 0x000ee80000100800 */
[----:B------:R-:W3:Y:S01]  /*82a0*/  @!P0 LDG.E.U8 R13, desc[UR14][R8.64] ;  /* 0x0000000e080d8981 */ /* 0x000ee2000c1e1100 */
[----:B----4-:R-:W-:-:S03]  /*82b0*/  IADD3 R6, P1, R5, R10, RZ ;  /* 0x0000000a05067210 */ /* 0x010fc60007f3e0ff */
[----:B------:R-:W4:Y:S04]  /*82c0*/  LDL R10, [R1+0x210] ;  /* 0x00021000010a7983 */ /* 0x000f280000100800 */
[----:B------:R-:W4:Y:S04]  /*82d0*/  LDL R9, [R1+0x204] ;  /* 0x0002040001097983 */ /* 0x000f280000100800 */
[----:B------:R-:W4:Y:S01]  /*82e0*/  LDL R8, [R1+0x200] ;  /* 0x0002000001087983 */ /* 0x000f220000100800 */
[----:B------:R-:W-:Y:S01]  /*82f0*/  PRMT R19, RZ, 0x7610, R19 ;  /* 0x00007610ff137816 */ /* 0x000fe20000000013 */
[----:B------:R-:W-:-:S05]  /*8300*/  IMAD.X R7, R25, 0x1, R37, P1 ;  /* 0x0000000119077824 */ /* 0x000fca00008e0625 */
[----:B------:R0:W4:Y:S01]  /*8310*/  @!P0 LDG.E.U8 R19, desc[UR14][R6.64] ;  /* 0x0000000e06138981 */ /* 0x000122000c1e1100 */
[----:B------:R-:W-:Y:S02]  /*8320*/  PRMT R20, RZ, 0x7610, R20 ;  /* 0x00007610ff147816 */ /* 0x000fe40000000014 */
[----:B0-----:R-:W-:-:S05]  /*8330*/  IADD3 R6, P1, R5, R36, RZ ;  /* 0x0000002405067210 */ /* 0x001fca0007f3e0ff */
        /* <DEDUP_REMOVED lines=12> */
[----:B------:R-:W-:Y:S01]  /*8400*/  IMAD.X R7, R25, 0x1, R29, P1 ;  /* 0x0000000119077824 */ /* 0x000fe200008e061d */
[----:B------:R-:W-:Y:S01]  /*8410*/  PRMT R170, RZ, 0x7610, R170 ;  /* 0x00007610ffaa7816 */ /* 0x000fe200000000aa */
[----:B------:R-:W4:Y:S04]  /*8420*/  LDL R29, [R1+0x2dc] ;  /* 0x0002dc00011d7983 */ /* 0x000f280000100800 */
[----:B------:R0:W4:Y:S02]  /*8430*/  @!P0 LDG.E.U8 R168, desc[UR14][R6.64] ;  /* 0x0000000e06a88981 */ /* 0x000124000c1e1100 */
[----:B0-----:R-:W-:Y:S02]  /*8440*/  IADD3 R6, P1, R5, R28, RZ ;  /* 0x0000001c05067210 */ /* 0x001fe40007f3e0ff */
[----:B------:R-:W-:Y:S01]  /*8450*/  PRMT R171, RZ, 0x7610, R171 ;  /* 0x00007610ffab7816 */ /* 0x000fe200000000ab */
[----:B------:R-:W4:Y:S02]  /*8460*/  LDL R28, [R1+0x2e8] ;  /* 0x0002e800011c7983 */ /* 0x000f240000100800 */
[----:B------:R-:W-:Y:S01]  /*8470*/  IMAD.X R7, R25, 0x1, R27, P1 ;  /* 0x0000000119077824 */ /* 0x000fe200008e061b */
[----:B------:R-:W-:Y:S01]  /*8480*/  PRMT R173, RZ, 0x7610, R173 ;  /* 0x00007610ffad7816 */ /* 0x000fe200000000ad */
[----:B------:R-:W4:Y:S04]  /*8490*/  LDL R27, [R1+0x2cc] ;  /* 0x0002cc00011b7983 */ /* 0x000f280000100800 */
[----:B------:R2:W4:Y:S01]  /*84a0*/  @!P0 LDG.E.U8 R170, desc[UR14][R6.64] ;  /* 0x0000000e06aa8981 */ /* 0x000522000c1e1100 */
[----:B------:R-:W-:-:S02]  /*84b0*/  PRMT R174, RZ, 0x7610, R174 ;  /* 0x00007610ffae7816 */ /* 0x000fc400000000ae */
[----:B------:R-:W-:Y:S02]  /*84c0*/  PRMT R176, RZ, 0x7610, R176 ;  /* 0x00007610ffb07816 */ /* 0x000fe400000000b0 */
[----:B------:R-:W-:Y:S02]  /*84d0*/  PRMT R177, RZ, 0x7610, R177 ;  /* 0x00007610ffb17816 */ /* 0x000fe400000000b1 */
[----:B------:R-:W-:Y:S02]  /*84e0*/  PRMT R179, RZ, 0x7610, R179 ;  /* 0x00007610ffb37816 */ /* 0x000fe400000000b3 */
[----:B------:R-:W-:Y:S02]  /*84f0*/  PRMT R180, RZ, 0x7610, R180 ;  /* 0x00007610ffb47816 */ /* 0x000fe400000000b4 */
[----:B------:R-:W-:Y:S02]  /*8500*/  PRMT R182, RZ, 0x7610, R182 ;  /* 0x00007610ffb67816 */ /* 0x000fe400000000b6 */
[----:B------:R-:W-:-:S02]  /*8510*/  PRMT R183, RZ, 0x7610, R183 ;  /* 0x00007610ffb77816 */ /* 0x000fc400000000b7 */
[----:B------:R-:W-:Y:S02]  /*8520*/  PRMT R185, RZ, 0x7610, R185 ;  /* 0x00007610ffb97816 */ /* 0x000fe400000000b9 */
[----:B------:R-:W-:Y:S02]  /*8530*/  PRMT R186, RZ, 0x7610, R186 ;  /* 0x00007610ffba7816 */ /* 0x000fe400000000ba */
[----:B------:R-:W-:Y:S02]  /*8540*/  PRMT R187, RZ, 0x7610, R187 ;  /* 0x00007610ffbb7816 */ /* 0x000fe400000000bb */
[----:B------:R-:W-:Y:S02]  /*8550*/  PRMT R184, RZ, 0x7610, R184 ;  /* 0x00007610ffb87816 */ /* 0x000fe400000000b8 */
[----:B--2---:R-:W-:Y:S02]  /*8560*/  IADD3 R6, P1, R5, R26, RZ ;  /* 0x0000001a05067210 */ /* 0x004fe40007f3e0ff */
[----:B------:R-:W-:Y:S01]  /*8570*/  PRMT R181, RZ, 0x7610, R181 ;  /* 0x00007610ffb57816 */ /* 0x000fe200000000b5 */
[----:B------:R-:W2:Y:S02]  /*8580*/  LDL R26, [R1+0x2bc] ;  /* 0x0002bc00011a7983 */ /* 0x000ea40000100800 */
[----:B---3--:R-:W-:Y:S01]  /*8590*/  IMAD.X R7, R25, 0x1, R24, P1 ;  /* 0x0000000119077824 */ /* 0x008fe200008e0618 */
[----:B------:R-:W-:Y:S01]  /*85a0*/  PRMT R178, RZ, 0x7610, R178 ;  /* 0x00007610ffb27816 */ /* 0x000fe200000000b2 */
[----:B------:R-:W3:Y:S04]  /*85b0*/  LDL R24, [R1+0x2ac] ;  /* 0x0002ac0001187983 */ /* 0x000ee80000100800 */
[----:B------:R0:W3:Y:S02]  /*85c0*/  @!P0 LDG.E.U8 R171, desc[UR14][R6.64] ;  /* 0x0000000e06ab8981 */ /* 0x0000e4000c1e1100 */
[----:B0-----:R-:W-:-:S05]  /*85d0*/  IADD3 R6, P1, R5, R11, RZ ;  /* 0x0000000b05067210 */ /* 0x001fca0007f3e0ff */
[----:B----4-:R-:W-:-:S05]  /*85e0*/  IMAD.X R7, R25, 0x1, R10, P1 ;  /* 0x0000000119077824 */ /* 0x010fca00008e060a */
[----:B------:R0:W4:Y:S02]  /*85f0*/  @!P0 LDG.E.U8 R173, desc[UR14][R6.64] ;  /* 0x0000000e06ad8981 */ /* 0x000124000c1e1100 */
[----:B0-----:R-:W-:-:S05]  /*8600*/  IADD3 R6, P1, R5, R9, RZ ;  /* 0x0000000905067210 */ /* 0x001fca0007f3e0ff */
[----:B------:R-:W-:Y:S02]  /*8610*/  IMAD.X R7, R25, 0x1, R8, P1 ;  /* 0x0000000119077824 */ /* 0x000fe400008e0608 */
[----:B------:R-:W2:Y:S04]  /*8620*/  LDL R8, [R1+0x2ec] ;  /* 0x0002ec0001087983 */ /* 0x000ea80000100800 */
[----:B------:R0:W4:Y:S02]  /*8630*/  @!P0 LDG.E.U8 R174, desc[UR14][R6.64] ;  /* 0x0000000e06ae8981 */ /* 0x000124000c1e1100 */
[----:B0-----:R-:W-:-:S05]  /*8640*/  IADD3 R6, P1, R5, R250, RZ ;  /* 0x000000fa05067210 */ /* 0x001fca0007f3e0ff */
[----:B------:R-:W-:-:S05]  /*8650*/  IMAD.X R7, R25, 0x1, R249, P1 ;  /* 0x0000000119077824 */ /* 0x000fca00008e06f9 */
        /* <DEDUP_REMOVED lines=41> */
[----:B------:R0:W4:Y:S02]  /*88f0*/  @!P0 LDG.E.U8 R172, desc[UR14][R6.64] ;  /* 0x0000000e06ac8981 */ /* 0x000124000c1e1100 */
[----:B0-----:R-:W-:Y:S02]  /*8900*/  IADD3 R6, P1, R5, R194, RZ ;  /* 0x000000c205067210 */ /* 0x001fe40007f3e0ff */
[----:B------:R-:W-:Y:S03]  /*8910*/  STL [R1+0x360], R249 ;  /* 0x000360f901007387 */ /* 0x000fe60000100800 */
[----:B------:R-:W-:Y:S01]  /*8920*/  IMAD.X R7, R25, 0x1, R193, P1 ;  /* 0x0000000119077824 */ /* 0x000fe200008e06c1 */
[----:B------:R-:W-:Y:S01]  /*8930*/  IADD3 R10, P1, R5, R3, RZ ;  /* 0x00000003050a7210 */ /* 0x000fe20007f3e0ff */
[----:B------:R-:W-:Y:S04]  /*8940*/  STL [R1+0x330], R3 ;  /* 0x0003300301007387 */ /* 0x000fe80000100800 */
[----:B------:R-:W-:Y:S01]  /*8950*/  IMAD.X R11, R25, 0x1, R4, P1 ;  /* 0x00000001190b7824 */ /* 0x000fe200008e0604 */
[----:B------:R0:W-:Y:S04]  /*8960*/  STL [R1+0x32c], R4 ;  /* 0x00032c0401007387 */ /* 0x0001e80000100800 */
[----:B0-----:R-:W3:Y:S01]  /*8970*/  LDL.LU R4, [R1+0x2b8] ;  /* 0x0002b80001047983 */ /* 0x001ee20000300800 */
[----:B--2---:R-:W-:-:S02]  /*8980*/  IADD3 R8, P1, R5, R8, RZ ;  /* 0x0000000805087210 */ /* 0x004fc40007f3e0ff */
[----:B------:R-:W-:-:S03]  /*8990*/  PRMT R169, RZ, 0x7610, R169 ;  /* 0x00007610ffa97816 */ /* 0x000fc600000000a9 */
[----:B------:R-:W-:Y:S02]  /*89a0*/  IMAD.X R9, R25, 0x1, R28, P1 ;  /* 0x0000000119097824 */ /* 0x000fe400008e061c */
[----:B------:R-:W2:Y:S04]  /*89b0*/  LDL R28, [R1+0x29c] ;  /* 0x00029c00011c7983 */ /* 0x000ea80000100800 */
[----:B------:R-:W4:Y:S04]  /*89c0*/  LDL.LU R3, [R1+0x2a8] ;  /* 0x0002a80001037983 */ /* 0x000f280000300800 */
[----:B------:R0:W2:Y:S01]  /*89d0*/  @!P0 LDG.E.U8 R169, desc[UR14][R6.64] ;  /* 0x0000000e06a98981 */ /* 0x0000a2000c1e1100 */
[----:B------:R-:W-:-:S03]  /*89e0*/  PRMT R165, RZ, 0x7610, R165 ;  /* 0x00007610ffa57816 */ /* 0x000fc600000000a5 */
[----:B------:R1:W-:Y:S01]  /*89f0*/  STL [R1+0x334], R14 ;  /* 0x0003340e01007387 */ /* 0x0003e20000100800 */
[----:B0-----:R-:W-:-:S05]  /*8a00*/  IADD3 R6, P1, R5, R29, RZ ;  /* 0x0000001d05067210 */ /* 0x001fca0007f3e0ff */
[----:B------:R-:W-:Y:S02]  /*8a10*/  IMAD.X R7, R25, 0x1, R14, P1 ;  /* 0x0000000119077824 */ /* 0x000fe400008e060e */
[----:B-1----:R-:W2:Y:S04]  /*8a20*/  LDL.LU R14, [R1+0x298] ;  /* 0x00029800010e7983 */ /* 0x002ea80000300800 */
[----:B------:R0:W2:Y:S01]  /*8a30*/  @!P0 LDG.E.U8 R165, desc[UR14][R6.64] ;  /* 0x0000000e06a58981 */ /* 0x0000a2000c1e1100 */
[----:B------:R-:W-:Y:S02]  /*8a40*/  PRMT R164, RZ, 0x7610, R164 ;  /* 0x00007610ffa47816 */ /* 0x000fe400000000a4 */
[----:B0-----:R-:W-:Y:S02]  /*8a50*/  IADD3 R6, P1, R5, R27, RZ ;  /* 0x0000001b05067210 */ /* 0x001fe40007f3e0ff */
[----:B------:R-:W2:Y:S03]  /*8a60*/  LDL R27, [R1+0x28c] ;  /* 0x00028c00011b7983 */ /* 0x000ea60000100800 */
[----:B------:R-:W-:Y:S01]  /*8a70*/  IMAD.X R7, R25, 0x1, R2, P1 ;  /* 0x0000000119077824 */ /* 0x000fe200008e0602 */
[----:B------:R0:W-:Y:S04]  /*8a80*/  STL [R1+0x338], R2 ;  /* 0x0003380201007387 */ /* 0x0001e80000100800 */
[----:B------:R1:W2:Y:S04]  /*8a90*/  @!P0 LDG.E.U8 R164, desc[UR14][R6.64] ;  /* 0x0000000e06a48981 */ /* 0x0002a8000c1e1100 */
[----:B0-----:R-:W2:Y:S01]  /*8aa0*/  LDL.LU R2, [R1+0x288] ;  /* 0x0002880001027983 */ /* 0x001ea20000300800 */
[----:B-1----:R-:W-:-:S03]  /*8ab0*/  IADD3 R6, P1, R5, R26, RZ ;  /* 0x0000001a05067210 */ /* 0x002fc60007f3e0ff */
[----:B------:R-:W2:Y:S02]  /*8ac0*/  LDL R26, [R1+0x27c] ;  /* 0x00027c00011a7983 */ /* 0x000ea40000100800 */
[----:B---3--:R-:W-:Y:S02]  /*8ad0*/  IMAD.X R7, R25, 0x1, R4, P1 ;  /* 0x0000000119077824 */ /* 0x008fe400008e0604 */
[----:B------:R0:W-:Y:S04]  /*8ae0*/  STL [R1+0x33c], R4 ;  /* 0x00033c0401007387 */ /* 0x0001e80000100800 */
[----:B0-----:R-:W3:Y:S01]  /*8af0*/  LDL.LU R4, [R1+0x278] ;  /* 0x0002780001047983 */ /* 0x001ee20000300800 */
[----:B------:R-:W-:-:S03]  /*8b00*/  PRMT R163, RZ, 0x7610, R163 ;  /* 0x00007610ffa37816 */ /* 0x000fc600000000a3 */
[----:B------:R-:W3:Y:S04]  /*8b10*/  LDL R30, [R1+0x26c] ;  /* 0x00026c00011e7983 */ /* 0x000ee80000100800 */
[----:B------:R0:W3:Y:S01]  /*8b20*/  @!P0 LDG.E.U8 R163, desc[UR14][R6.64] ;  /* 0x0000000e06a38981 */ /* 0x0000e2000c1e1100 */
[----:B------:R-:W-:-:S03]  /*8b30*/  PRMT R162, RZ, 0x7610, R162 ;  /* 0x00007610ffa27816 */ /* 0x000fc600000000a2 */
[----:B----4-:R1:W-:Y:S01]  /*8b40*/  STL [R1+0x340], R3 ;  /* 0x0003400301007387 */ /* 0x0103e20000100800 */
[----:B0-----:R-:W-:-:S05]  /*8b50*/  IADD3 R6, P1, R5, R24, RZ ;  /* 0x0000001805067210 */ /* 0x001fca0007f3e0ff */
[----:B------:R-:W-:Y:S02]  /*8b60*/  IMAD.X R7, R25, 0x1, R3, P1 ;  /* 0x0000000119077824 */ /* 0x000fe400008e0603 */
[----:B-1----:R-:W4:Y:S04]  /*8b70*/  LDL.LU R3, [R1+0x268] ;  /* 0x0002680001037983 */ /* 0x002f280000300800 */
[----:B------:R2:W4:Y:S01]  /*8b80*/  @!P0 LDG.E.U8 R162, desc[UR14][R6.64] ;  /* 0x0000000e06a28981 */ /* 0x000522000c1e1100 */
[----:B------:R-:W-:-:S03]  /*8b90*/  PRMT R161, RZ, 0x7610, R161 ;  /* 0x00007610ffa17816 */ /* 0x000fc600000000a1 */
[----:B------:R-:W4:Y:S01]  /*8ba0*/  LDL R29, [R1+0x25c] ;  /* 0x00025c00011d7983 */ /* 0x000f220000100800 */
[----:B--2---:R-:W-:-:S03]  /*8bb0*/  IADD3 R6, P1, R5, R28, RZ ;  /* 0x0000001c05067210 */ /* 0x004fc60007f3e0ff */
[----:B------:R-:W2:Y:S02]  /*8bc0*/  LDL R28, [R1+0x24c] ;  /* 0x00024c00011c7983 */ /* 0x000ea40000100800 */
[----:B------:R-:W-:Y:S02]  /*8bd0*/  IMAD.X R7, R25, 0x1, R14, P1 ;  /* 0x0000000119077824 */ /* 0x000fe400008e060e */
[----:B------:R0:W-:Y:S04]  /*8be0*/  STL [R1+0x344], R14 ;  /* 0x0003440e01007387 */ /* 0x0001e80000100800 */
[----:B------:R1:W2:Y:S04]  /*8bf0*/  @!P0 LDG.E.U8 R161, desc[UR14][R6.64] ;  /* 0x0000000e06a18981 */ /* 0x0002a8000c1e1100 */
[----:B0-----:R-:W2:Y:S01]  /*8c00*/  LDL.LU R14, [R1+0x258] ;  /* 0x00025800010e7983 */ /* 0x001ea20000300800 */
[----:B-1----:R-:W-:-:S03]  /*8c10*/  IADD3 R6, P1, R5, R27, RZ ;  /* 0x0000001b05067210 */ /* 0x002fc60007f3e0ff */
[----:B------:R-:W2:Y:S01]  /*8c20*/  LDL R27, [R1+0x23c] ;  /* 0x00023c00011b7983 */ /* 0x000ea20000100800 */
[----:B------:R-:W-:Y:S01]  /*8c30*/  PRMT R160, RZ, 0x7610, R160 ;  /* 0x00007610ffa07816 */ /* 0x000fe200000000a0 */
[----:B------:R-:W-:Y:S02]  /*8c40*/  IMAD.X R7, R25, 0x1, R2, P1 ;  /* 0x0000000119077824 */ /* 0x000fe400008e0602 */
        /* <DEDUP_REMOVED lines=8> */
[----:B------:R-:W-:Y:S02]  /*8cd0*/  PRMT R159, RZ, 0x7610, R159 ;  /* 0x00007610ff9f7816 */ /* 0x000fe4000000009f */
[----:B------:R-:W-:-:S04]  /*8ce0*/  LOP3.LUT R24, R151, 0x7f, RZ, 0xc0, !PT ;  /* 0x0000007f97187812 */ /* 0x000fc800078ec0ff */
[----:B------:R0:W3:Y:S04]  /*8cf0*/  @!P0 LDG.E.U8 R159, desc[UR14][R6.64] ;  /* 0x0000000e069f8981 */ /* 0x0000e8000c1e1100 */
[----:B------:R-:W-:Y:S01]  /*8d00*/  STS.U8 [R24+UR12], R156 ;  /* 0x0000009c18007988 */ /* 0x000fe2000800000c */
[----:B0-----:R-:W-:-:S03]  /*8d10*/  IADD3 R6, P1, R5, R30, RZ ;  /* 0x0000001e05067210 */ /* 0x001fc60007f3e0ff */
[----:B------:R0:W-:Y:S02]  /*8d20*/  STS.U8 [R24+UR12+0x100], R158 ;  /* 0x0001009e18007988 */ /* 0x0001e4000800000c */
[----:B----4-:R-:W-:Y:S01]  /*8d30*/  IMAD.X R7, R25, 0x1, R3, P1 ;  /* 0x0000000119077824 */ /* 0x010fe200008e0603 */
[----:B0-----:R-:W-:-:S06]  /*8d40*/  PRMT R158, RZ, 0x7610, R158 ;  /* 0x00007610ff9e7816 */ /* 0x001fcc000000009e */
[----:B------:R0:W4:Y:S01]  /*8d50*/  @!P0 LDG.E.U8 R158, desc[UR14][R6.64] ;  /* 0x0000000e069e8981 */ /* 0x000122000c1e1100 */
[----:B------:R-:W-:Y:S02]  /*8d60*/  PRMT R157, RZ, 0x7610, R157 ;  /* 0x00007610ff9d7816 */ /* 0x000fe4000000009d */
[----:B0-----:R-:W-:-:S05]  /*8d70*/  IADD3 R6, P1, R5, R29, RZ ;  /* 0x0000001d05067210 */ /* 0x001fca0007f3e0ff */
[----:B--2---:R-:W-:-:S05]  /*8d80*/  IMAD.X R7, R25, 0x1, R14, P1 ;  /* 0x0000000119077824 */ /* 0x004fca00008e060e */
[----:B------:R0:W2:Y:S01]  /*8d90*/  @!P0 LDG.E.U8 R157, desc[UR14][R6.64] ;  /* 0x0000000e069d8981 */ /* 0x0000a2000c1e1100 */
[----:B------:R-:W-:Y:S02]  /*8da0*/  PRMT R156, RZ, 0x7610, R156 ;  /* 0x00007610ff9c7816 */ /* 0x000fe4000000009c */
[----:B0-----:R-:W-:Y:S01]  /*8db0*/  IADD3 R6, P1, R5, R28, RZ ;  /* 0x0000001c05067210 */ /* 0x001fe20007f3e0ff */
[----:B------:R0:W-:Y:S04]  /*8dc0*/  STL [R1+0x350], R3 ;  /* 0x0003500301007387 */ /* 0x0001e80000100800 */
[----:B------:R-:W-:-:S05]  /*8dd0*/  IMAD.X R7, R25, 0x1, R2, P1 ;  /* 0x0000000119077824 */ /* 0x000fca00008e0602 */
[----:B------:R1:W2:Y:S04]  /*8de0*/  @!P0 LDG.E.U8 R156, desc[UR14][R6.64] ;  /* 0x0000000e069c8981 */ /* 0x0002a8000c1e1100 */
[----:B0-----:R-:W4:Y:S04]  /*8df0*/  LDL.LU R3, [R1+0x228] ;  /* 0x0002280001037983 */ /* 0x001f280000300800 */
[----:B------:R0:W-:Y:S01]  /*8e00*/  STL [R1+0x354], R14 ;  /* 0x0003540e01007387 */ /* 0x0001e20000100800 */
[----:B-1----:R-:W-:-:S03]  /*8e10*/  IADD3 R6, P1, R5, R27, RZ ;  /* 0x0000001b05067210 */ /* 0x002fc60007f3e0ff */
[----:B0-----:R-:W2:Y:S04]  /*8e20*/  LDL.LU R14, [R1+0x218] ;  /* 0x00021800010e7983 */ /* 0x001ea80000300800 */
[----:B------:R0:W-:Y:S04]  /*8e30*/  STL [R1+0x358], R2 ;  /* 0x0003580201007387 */ /* 0x0001e80000100800 */
[----:B0-----:R-:W2:Y:S04]  /*8e40*/  LDL.LU R2, [R1+0x208] ;  /* 0x0002080001027983 */ /* 0x001ea80000300800 */
[----:B------:R-:W2:Y:S01]  /*8e50*/  LDL.LU R249, [R1+0x20c] ;  /* 0x00020c0001f97983 */ /* 0x000ea20000300800 */
[----:B---3--:R-:W-:-:S03]  /*8e60*/  IMAD.X R7, R25, 0x1, R4, P1 ;  /* 0x0000000119077824 */ /* 0x008fc600008e0604 */
[----:B------:R0:W-:Y:S04]  /*8e70*/  STL [R1+0x35c], R4 ;  /* 0x00035c0401007387 */ /* 0x0001e80000100800 */
[----:B0-----:R-:W3:Y:S01]  /*8e80*/  LDL.LU R4, [R1+0x21c] ;  /* 0x00021c0001047983 */ /* 0x001ee20000300800 */
[----:B------:R-:W-:-:S06]  /*8e90*/  PRMT R155, RZ, 0x7610, R155 ;  /* 0x00007610ff9b7816 */ /* 0x000fcc000000009b */
[----:B------:R0:W2:Y:S01]  /*8ea0*/  @!P0 LDG.E.U8 R155, desc[UR14][R6.64] ;  /* 0x0000000e069b8981 */ /* 0x0000a2000c1e1100 */
[----:B------:R-:W-:Y:S02]  /*8eb0*/  PRMT R154, RZ, 0x7610, R154 ;  /* 0x00007610ff9a7816 */ /* 0x000fe4000000009a */
[----:B0-----:R-:W-:Y:S02]  /*8ec0*/  IADD3 R6, P1, R5, R26, RZ ;  /* 0x0000001a05067210 */ /* 0x001fe40007f3e0ff */
[----:B------:R-:W-:Y:S02]  /*8ed0*/  PRMT R153, RZ, 0x7610, R153 ;  /* 0x00007610ff997816 */ /* 0x000fe40000000099 */
[----:B------:R-:W-:Y:S01]  /*8ee0*/  PRMT R152, RZ, 0x7610, R152 ;  /* 0x00007610ff987816 */ /* 0x000fe20000000098 */
[----:B------:R-:W-:Y:S01]  /*8ef0*/  STS.U8 [R24+UR12+0x200], R17 ;  /* 0x0002001118007988 */ /* 0x000fe2000800000c */
[----:B------:R-:W-:-:S03]  /*8f00*/  PRMT R23, RZ, 0x7610, R23 ;  /* 0x00007610ff177816 */ /* 0x000fc60000000017 */
[----:B------:R-:W-:Y:S04]  /*8f10*/  STS.U8 [R24+UR12+0x300], R15 ;  /* 0x0003000f18007988 */ /* 0x000fe8000800000c */
[----:B------:R-:W-:Y:S01]  /*8f20*/  STS.U8 [R24+UR12+0x400], R16 ;  /* 0x0004001018007988 */ /* 0x000fe2000800000c */
[----:B----4-:R-:W-:-:S05]  /*8f30*/  IMAD.X R7, R25, 0x1, R3, P1 ;  /* 0x0000000119077824 */ /* 0x010fca00008e0603 */
[----:B------:R-:W4:Y:S04]  /*8f40*/  @!P0 LDG.E.U8 R154, desc[UR14][R6.64] ;  /* 0x0000000e069a8981 */ /* 0x000f28000c1e1100 */
[----:B------:R-:W-:Y:S04]  /*8f50*/  STS.U8 [R24+UR12+0x500], R18 ;  /* 0x0005001218007988 */ /* 0x000fe8000800000c */
[----:B------:R-:W-:Y:S04]  /*8f60*/  STS.U8 [R24+UR12+0x600], R12 ;  /* 0x0006000c18007988 */ /* 0x000fe8000800000c */
[----:B------:R-:W-:Y:S04]  /*8f70*/  STS.U8 [R24+UR12+0x700], R13 ;  /* 0x0007000d18007988 */ /* 0x000fe8000800000c */
[----:B------:R-:W-:Y:S04]  /*8f80*/  STS.U8 [R24+UR12+0x800], R19 ;  /* 0x0008001318007988 */ /* 0x000fe8000800000c */
[----:B------:R-:W-:Y:S04]  /*8f90*/  STS.U8 [R24+UR12+0x900], R20 ;  /* 0x0009001418007988 */ /* 0x000fe8000800000c */
[----:B------:R-:W-:Y:S04]  /*8fa0*/  STS.U8 [R24+UR12+0xa00], R21 ;  /* 0x000a001518007988 */ /* 0x000fe8000800000c */
[----:B------:R0:W-:Y:S02]  /*8fb0*/  STS.U8 [R24+UR12+0xb00], R22 ;  /* 0x000b001618007988 */ /* 0x0001e4000800000c */
[----:B0-----:R-:W-:-:S02]  /*8fc0*/  PRMT R22, RZ, 0x7610, R22 ;  /* 0x00007610ff167816 */ /* 0x001fc40000000016 */
        /* <DEDUP_REMOVED lines=9> */
[----:B------:R-:W-:-:S06]  /*9060*/  PRMT R167, RZ, 0x7610, R167 ;  /* 0x00007610ffa77816 */ /* 0x000fcc00000000a7 */
[----:B------:R0:W4:Y:S02]  /*9070*/  @!P0 LDG.E.U8 R167, desc[UR14][R10.64] ;  /* 0x0000000e0aa78981 */ /* 0x000124000c1e1100 */
[----:B0-----:R-:W-:Y:S02]  /*9080*/  PRMT R11, RZ, 0x7610, R11 ;  /* 0x00007610ff0b7816 */ /* 0x001fe4000000000b */
[----:B---3--:R-:W-:-:S05]  /*9090*/  IADD3 R6, P1, R5, R4, RZ ;  /* 0x0000000405067210 */ /* 0x008fca0007f3e0ff */
[----:B--2---:R-:W-:-:S05]  /*90a0*/  IMAD.X R7, R25, 0x1, R14, P1 ;  /* 0x0000000119077824 */ /* 0x004fca00008e060e */
[----:B------:R0:W2:Y:S02]  /*90b0*/  @!P0 LDG.E.U8 R153, desc[UR14][R6.64] ;  /* 0x0000000e06998981 */ /* 0x0000a4000c1e1100 */
[----:B0-----:R-:W-:-:S05]  /*90c0*/  IADD3 R6, P1, R5, R249, RZ ;  /* 0x000000f905067210 */ /* 0x001fca0007f3e0ff */
[----:B------:R-:W-:-:S05]  /*90d0*/  IMAD.X R7, R25, 0x1, R2, P1 ;  /* 0x0000000119077824 */ /* 0x000fca00008e0602 */
[----:B------:R0:W3:Y:S02]  /*90e0*/  @!P0 LDG.E.U8 R152, desc[UR14][R6.64] ;  /* 0x0000000e06988981 */ /* 0x0000e4000c1e1100 */
        /* <DEDUP_REMOVED lines=35> */
[----:B------:R0:W3:Y:S01]  /*9320*/  @!P0 LDG.E.U8 R11, desc[UR14][R6.64] ;  /* 0x0000000e060b8981 */ /* 0x0000e2000c1e1100 */
[----:B------:R-:W-:Y:S02]  /*9330*/  PRMT R10, RZ, 0x7610, R10 ;  /* 0x00007610ff0a7816 */ /* 0x000fe4000000000a */
[----:B0-----:R-:W-:Y:S02]  /*9340*/  IADD3 R6, P1, R5, R204, RZ ;  /* 0x000000cc05067210 */ /* 0x001fe40007f3e0ff */
[----:B------:R-:W-:-:S03]  /*9350*/  PRMT R166, RZ, 0x7610, R166 ;  /* 0x00007610ffa67816 */ /* 0x000fc600000000a6 */
[----:B------:R-:W-:Y:S01]  /*9360*/  IMAD.X R7, R25, 0x1, R203, P1 ;  /* 0x0000000119077824 */ /* 0x000fe200008e06cb */
[----:B------:R-:W-:Y:S04]  /*9370*/  STS.U8 [R24+UR12+0xc00], R168 ;  /* 0x000c00a818007988 */ /* 0x000fe8000800000c */
[----:B------:R0:W3:Y:S04]  /*9380*/  @!P0 LDG.E.U8 R10, desc[UR14][R6.64] ;  /* 0x0000000e060a8981 */ /* 0x0000e8000c1e1100 */
[----:B------:R1:W2:Y:S01]  /*9390*/  @!P0 LDG.E.U8 R166, desc[UR14][R8.64] ;  /* 0x0000000e08a68981 */ /* 0x0002a2000c1e1100 */
[----:B0-----:R-:W-:-:S03]  /*93a0*/  IADD3 R6, P1, R5, R200, RZ ;  /* 0x000000c805067210 */ /* 0x001fc60007f3e0ff */
[----:B------:R-:W-:Y:S01]  /*93b0*/  STS.U8 [R24+UR12+0xd00], R170 ;  /* 0x000d00aa18007988 */ /* 0x000fe2000800000c */
[----:B-1----:R-:W-:-:S03]  /*93c0*/  PRMT R9, RZ, 0x7610, R9 ;  /* 0x00007610ff097816 */ /* 0x002fc60000000009 */
[----:B------:R-:W-:Y:S01]  /*93d0*/  STS.U8 [R24+UR12+0xe00], R171 ;  /* 0x000e00ab18007988 */ /* 0x000fe2000800000c */
[----:B------:R-:W-:-:S03]  /*93e0*/  IMAD.X R7, R25, 0x1, R199, P1 ;  /* 0x0000000119077824 */ /* 0x000fc600008e06c7 */
[----:B------:R-:W-:Y:S04]  /*93f0*/  STS.U8 [R24+UR12+0xf00], R173 ;  /* 0x000f00ad18007988 */ /* 0x000fe8000800000c */
[----:B------:R-:W-:Y:S04]  /*9400*/  STS.U8 [R24+UR12+0x1000], R174 ;  /* 0x001000ae18007988 */ /* 0x000fe8000800000c */
[----:B------:R-:W-:Y:S04]  /*9410*/  STS.U8 [R24+UR12+0x1100], R176 ;  /* 0x001100b018007988 */ /* 0x000fe8000800000c */
[----:B------:R-:W-:Y:S04]  /*9420*/  STS.U8 [R24+UR12+0x1200], R177 ;  /* 0x001200b118007988 */ /* 0x000fe8000800000c */
[----:B------:R-:W-:Y:S04]  /*9430*/  STS.U8 [R24+UR12+0x1300], R179 ;  /* 0x001300b318007988 */ /* 0x000fe8000800000c */
[----:B------:R0:W3:Y:S04]  /*9440*/  @!P0 LDG.E.U8 R9, desc[UR14][R6.64] ;  /* 0x0000000e06098981 */ /* 0x0000e8000c1e1100 */
[----:B------:R-:W-:Y:S01]  /*9450*/  STS.U8 [R24+UR12+0x1400], R180 ;  /* 0x001400b418007988 */ /* 0x000fe2000800000c */
[----:B------:R-:W-:-:S03]  /*9460*/  PRMT R8, RZ, 0x7610, R8 ;  /* 0x00007610ff087816 */ /* 0x000fc60000000008 */
[----:B------:R-:W-:Y:S01]  /*9470*/  STS.U8 [R24+UR12+0x1500], R182 ;  /* 0x001500b618007988 */ /* 0x000fe2000800000c */
[----:B0-----:R-:W-:-:S03]  /*9480*/  IADD3 R6, P1, R5, R196, RZ ;  /* 0x000000c405067210 */ /* 0x001fc60007f3e0ff */
[----:B------:R-:W-:Y:S04]  /*9490*/  STS.U8 [R24+UR12+0x1600], R183 ;  /* 0x001600b718007988 */ /* 0x000fe8000800000c */
[----:B------:R-:W-:Y:S01]  /*94a0*/  STS.U8 [R24+UR12+0x1700], R185 ;  /* 0x001700b918007988 */ /* 0x000fe2000800000c */
[----:B------:R-:W-:-:S03]  /*94b0*/  IMAD.X R7, R25, 0x1, R195, P1 ;  /* 0x0000000119077824 */ /* 0x000fc600008e06c3 */
[----:B------:R-:W-:Y:S04]  /*94c0*/  STS.U8 [R24+UR12+0x1800], R186 ;  /* 0x001800ba18007988 */ /* 0x000fe8000800000c */
[----:B------:R-:W-:Y:S04]  /*94d0*/  STS.U8 [R24+UR12+0x1900], R187 ;  /* 0x001900bb18007988 */ /* 0x000fe8000800000c */
[----:B------:R-:W-:Y:S04]  /*94e0*/  STS.U8 [R24+UR12+0x1a00], R184 ;  /* 0x001a00b818007988 */ /* 0x000fe8000800000c */
[----:B------:R-:W-:Y:S04]  /*94f0*/  STS.U8 [R24+UR12+0x1b00], R181 ;  /* 0x001b00b518007988 */ /* 0x000fe8000800000c */
[----:B------:R-:W-:Y:S04]  /*9500*/  STS.U8 [R24+UR12+0x1c00], R178 ;  /* 0x001c00b218007988 */ /* 0x000fe8000800000c */
[----:B------:R-:W-:Y:S04]  /*9510*/  STS.U8 [R24+UR12+0x1d00], R175 ;  /* 0x001d00af18007988 */ /* 0x000fe8000800000c */
[----:B------:R-:W3:Y:S04]  /*9520*/  @!P0 LDG.E.U8 R8, desc[UR14][R6.64] ;  /* 0x0000000e06088981 */ /* 0x000ee8000c1e1100 */
[----:B------:R-:W-:Y:S04]  /*9530*/  STS.U8 [R24+UR12+0x1e00], R172 ;  /* 0x001e00ac18007988 */ /* 0x000fe8000800000c */
[----:B------:R0:W-:Y:S04]  /*9540*/  STS.U8 [R24+UR12+0x1f00], R169 ;  /* 0x001f00a918007988 */ /* 0x0001e8000800000c */
[----:B------:R-:W3:Y:S04]  /*9550*/  LDL.64 R6, [R1+0x308] ;  /* 0x0003080001067983 */ /* 0x000ee80000100a00 */
[----:B0-----:R-:W3:Y:S04]  /*9560*/  LDL.LU.64 R24, [R1] ;  /* 0x0000000001187983 */ /* 0x001ee80000300a00 */
[----:B------:R-:W3:Y:S04]  /*9570*/  LDL.LU.64 R26, [R1+0x8] ;  /* 0x00000800011a7983 */ /* 0x000ee80000300a00 */
        /* <DEDUP_REMOVED lines=62> */
[----:B------:R-:W-:Y:S04]  /*9960*/  STS.U8 [R189+UR12+0x1f80], R188 ;  /* 0x001f80bcbd007988 */ /* 0x000fe8000800000c */
[----:B----4-:R-:W-:Y:S04]  /*9970*/  STS.U8 [R189+UR12+0x80], R167 ;  /* 0x000080a7bd007988 */ /* 0x010fe8000800000c */
[----:B--2---:R-:W-:Y:S04]  /*9980*/  STS.U8 [R189+UR12+0x180], R166 ;  /* 0x000180a6bd007988 */ /* 0x004fe8000800000c */
[----:B------:R-:W-:Y:S04]  /*9990*/  STS.U8 [R189+UR12+0x280], R165 ;  /* 0x000280a5bd007988 */ /* 0x000fe8000800000c */
        /* <DEDUP_REMOVED lines=12> */
[----:B---3--:R-:W-:Y:S04]  /*9a60*/  STS.U8 [R189+UR12+0xf80], R152 ;  /* 0x000f8098bd007988 */ /* 0x008fe8000800000c */
        /* <DEDUP_REMOVED lines=14> */
[----:B------:R-:W-:Y:S01]  /*9b50*/  STS.U8 [R189+UR12+0x1e80], R8 ;  /* 0x001e8008bd007988 */ /* 0x000fe2000800000c */
[----:B------:R0:W-:Y:S06]  /*9b60*/  MEMBAR.ALL.CTA ;  /* 0x0000000000007992 */ /* 0x0001ec0000008000 */
[----:B0-----:R-:W0:Y:S01]  /*9b70*/  FENCE.VIEW.ASYNC.S ;  /* 0x00000000000073c6 */ /* 0x001e220000000000 */
[----:B------:R-:W-:Y:S01]  /*9b80*/  R2UR UR8, R6 ;  /* 0x00000000060872ca */ /* 0x000fe200000e0000 */
[----:B0-----:R-:W-:Y:S06]  /*9b90*/  BAR.SYNC.DEFER_BLOCKING 0x0 ;  /* 0x0000000000007b1d */ /* 0x001fec0000010000 */
[----:B------:R-:W-:Y:S01]  /*9ba0*/  UMOV UR9, 0xc0000010 ;  /* 0xc000001000097882 */ /* 0x000fe20000000000 */
[----:B------:R-:W-:-:S06]  /*9bb0*/  WARPGROUP.ARRIVE ;  /* 0x00000000000079c5 */ /* 0x000fcc0000000000 */
[----:B------:R-:W-:Y:S03]  /*9bc0*/  QGMMA.64x256x32.F32.E4M3.E4M3 R24, gdesc[UR8], R24, gsb0 ;  /* 0x03e00000081879f3 */ /* 0x000fe60008000818 */
[----:B------:R-:W-:Y:S02]  /*9bd0*/  WARPGROUP.DEPBAR.LE gsb0, 0x0 ;  /* 0x00008000000079c5 */ /* 0x000fe40000010000 */
[----:B------:R-:W-:Y:S04]  /*9be0*/  STL.64 [R1], R24 ;  /* 0x0000001801007387 */ /* 0x000fe80000100a00 */
        /* <DEDUP_REMOVED lines=62> */
[----:B------:R0:W-:Y:S04]  /*9fd0*/  STL.64 [R1+0x1f8], R150 ;  /* 0x0001f89601007387 */ /* 0x0001e80000100a00 */
[----:B0-----:R-:W2:Y:S04]  /*9fe0*/  LDL.LU.64 R150, [R1+0x560] ;  /* 0x0005600001967983 */ /* 0x001ea80000300a00 */
[----:B------:R-:W2:Y:S04]  /*9ff0*/  LDL.LU.64 R148, [R1+0x558] ;  /* 0x0005580001947983 */ /* 0x000ea80000300a00 */
        /* <DEDUP_REMOVED lines=62> */
[----:B------:R-:W3:Y:S01]  /*a3e0*/  LDL.LU R168, [R1+0x204] ;  /* 0x0002040001a87983 */ /* 0x000ee20000300800 */
[----:B------:R-:W-:-:S02]  /*a3f0*/  IADD3 R198, P1, R198, UR16, RZ ;  /* 0x00000010c6c67c10 */ /* 0x000fc4000ff3e0ff */
[----:B------:R-:W-:Y:S01]  /*a400*/  IADD3 R200, P2, R200, UR16, RZ ;  /* 0x00000010c8c87c10 */ /* 0x000fe2000ff5e0ff */
[----:B------:R-:W4:Y:S01]  /*a410*/  LDL.LU R180, [R1+0x214] ;  /* 0x0002140001b47983 */ /* 0x000f220000300800 */
[----:B------:R-:W-:Y:S02]  /*a420*/  IADD3.X R197, R197, UR17, RZ, P1, !PT ;  /* 0x00000011c5c57c10 */ /* 0x000fe40008ffe4ff */
[----:B------:R-:W-:Y:S01]  /*a430*/  IADD3 R212, P1, R212, UR16, RZ ;  /* 0x00000010d4d47c10 */ /* 0x000fe2000ff3e0ff */
[----:B------:R-:W2:Y:S01]  /*a440*/  LDL.LU R179, [R1+0x224] ;  /* 0x0002240001b37983 */ /* 0x000ea20000300800 */
[----:B------:R-:W-:Y:S02]  /*a450*/  IADD3.X R199, R199, UR17, RZ, P2, !PT ;  /* 0x00000011c7c77c10 */ /* 0x000fe400097fe4ff */
[----:B------:R-:W-:Y:S01]  /*a460*/  IADD3 R214, P2, R214, UR16, RZ ;  /* 0x00000010d6d67c10 */ /* 0x000fe2000ff5e0ff */
[----:B------:R-:W2:Y:S01]  /*a470*/  LDL.LU R187, [R1+0x22c] ;  /* 0x00022c0001bb7983 */ /* 0x000ea20000300800 */
[----:B------:R-:W-:-:S02]  /*a480*/  IADD3.X R211, R211, UR17, RZ, P1, !PT ;  /* 0x00000011d3d37c10 */ /* 0x000fc40008ffe4ff */
[----:B------:R-:W-:Y:S01]  /*a490*/  IADD3 R226, P1, R226, UR16, RZ ;  /* 0x00000010e2e27c10 */ /* 0x000fe2000ff3e0ff */
[----:B------:R-:W2:Y:S01]  /*a4a0*/  LDL.LU R6, [R1+0x234] ;  /* 0x0002340001067983 */ /* 0x000ea20000300800 */
        /* <DEDUP_REMOVED lines=10> */
[----:B------:R-:W-:Y:S01]  /*a550*/  IADD3.X R241, R241, UR17, RZ, P2, !PT ;  /* 0x00000011f1f17c10 */ /* 0x000fe200097fe4ff */
[----:B------:R-:W2:Y:S01]  /*a560*/  LDL.LU R185, [R1+0x210] ;  /* 0x0002100001b97983 */ /* 0x000ea20000300800 */
[----:B------:R-:W-:-:S03]  /*a570*/  IADD3 R249, P2, R249, UR16, RZ ;  /* 0x00000010f9f97c10 */ /* 0x000fc6000ff5e0ff */
[----:B------:R-:W2:Y:S04]  /*a580*/  LDL.LU R176, [R1+0x24c] ;  /* 0x00024c0001b07983 */ /* 0x000ea80000300800 */
[----:B------:R-:W2:Y:S04]  /*a590*/  LDL.LU R183, [R1+0x254] ;  /* 0x0002540001b77983 */ /* 0x000ea80000300800 */
[----:B------:R-:W2:Y:S04]  /*a5a0*/  LDL.LU R173, [R1+0x220] ;  /* 0x0002200001ad7983 */ /* 0x000ea80000300800 */
[----:B------:R-:W2:Y:S04]  /*a5b0*/  LDL.LU R174, [R1+0x25c] ;  /* 0x00025c0001ae7983 */ /* 0x000ea80000300800 */
[----:B------:R-:W2:Y:S01]  /*a5c0*/  LDL.LU R171, [R1+0x264] ;  /* 0x0002640001ab7983 */ /* 0x000ea20000300800 */
[----:B---3--:R-:W-:-:S05]  /*a5d0*/  IADD3 R168, P1, R168, UR16, RZ ;  /* 0x00000010a8a87c10 */ /* 0x008fca000ff3e0ff */
[----:B------:R-:W-:Y:S04]  /*a5e0*/  STL [R1+0x204], R168 ;  /* 0x000204a801007387 */ /* 0x000fe80000100800 */
[----:B------:R0:W-:Y:S04]  /*a5f0*/  STL [R1+0x20c], R249 ;  /* 0x00020cf901007387 */ /* 0x0001e80000100800 */
[----:B0-----:R-:W3:Y:S01]  /*a600*/  LDL.LU R249, [R1+0x360] ;  /* 0x0003600001f97983 */ /* 0x001ee20000300800 */
[----:B------:R-:W-:Y:S02]  /*a610*/  IADD3 R204, P4, R204, UR16, RZ ;  /* 0x00000010cccc7c10 */ /* 0x000fe4000ff9e0ff */
[----:B------:R-:W-:Y:S01]  /*a620*/  IADD3 R202, P3, R202, UR16, RZ ;  /* 0x00000010caca7c10 */ /* 0x000fe2000ff7e0ff */
[----:B------:R-:W3:Y:S01]  /*a630*/  LDL.LU R170, [R1+0x230] ;  /* 0x0002300001aa7983 */ /* 0x000ee20000300800 */
[----:B------:R-:W-:-:S02]  /*a640*/  IADD3 R192, P5, R192, UR16, RZ ;  /* 0x00000010c0c07c10 */ /* 0x000fc4000ffbe0ff */
[----:B------:R-:W-:Y:S01]  /*a650*/  IADD3.X R203, R203, UR17, RZ, P4, !PT ;  /* 0x00000011cbcb7c10 */ /* 0x000fe2000a7fe4ff */
[----:B------:R-:W3:Y:S01]  /*a660*/  LDL.LU R168, [R1+0x26c] ;  /* 0x00026c0001a87983 */ /* 0x000ee20000300800 */
[----:B------:R-:W-:Y:S02]  /*a670*/  IADD3 R194, P6, R194, UR16, RZ ;  /* 0x00000010c2c27c10 */ /* 0x000fe4000ffde0ff */
[----:B------:R-:W-:Y:S02]  /*a680*/  IADD3.X R201, R201, UR17, RZ, P3, !PT ;  /* 0x00000011c9c97c10 */ /* 0x000fe40009ffe4ff */
[----:B------:R-:W-:Y:S02]  /*a690*/  IADD3 R218, P4, R218, UR16, RZ ;  /* 0x00000010dada7c10 */ /* 0x000fe4000ff9e0ff */
[----:B------:R-:W-:Y:S02]  /*a6a0*/  IADD3 R196, P0, R196, UR16, RZ ;  /* 0x00000010c4c47c10 */ /* 0x000fe4000ff1e0ff */
[----:B------:R-:W-:-:S02]  /*a6b0*/  IADD3 R216, P3, R216, UR16, RZ ;  /* 0x00000010d8d87c10 */ /* 0x000fc4000ff7e0ff */
[----:B------:R-:W-:Y:S02]  /*a6c0*/  IADD3.X R191, R191, UR17, RZ, P5, !PT ;  /* 0x00000011bfbf7c10 */ /* 0x000fe4000affe4ff */
[----:B------:R-:W-:Y:S02]  /*a6d0*/  IADD3 R206, P5, R206, UR16, RZ ;  /* 0x00000010cece7c10 */ /* 0x000fe4000ffbe0ff */
[----:B------:R-:W-:Y:S02]  /*a6e0*/  IADD3.X R193, R193, UR17, RZ, P6, !PT ;  /* 0x00000011c1c17c10 */ /* 0x000fe4000b7fe4ff */
[----:B------:R-:W-:Y:S02]  /*a6f0*/  IADD3.X R217, R217, UR17, RZ, P4, !PT ;  /* 0x00000011d9d97c10 */ /* 0x000fe4000a7fe4ff */
[----:B------:R-:W-:Y:S02]  /*a700*/  IADD3 R208, P6, R208, UR16, RZ ;  /* 0x00000010d0d07c10 */ /* 0x000fe4000ffde0ff */
[----:B------:R-:W-:-:S02]  /*a710*/  IADD3.X R195, R195, UR17, RZ, P0, !PT ;  /* 0x00000011c3c37c10 */ /* 0x000fc400087fe4ff */
[----:B------:R-:W-:Y:S02]  /*a720*/  IADD3.X R215, R215, UR17, RZ, P3, !PT ;  /* 0x00000011d7d77c10 */ /* 0x000fe40009ffe4ff */
[----:B------:R-:W-:Y:S02]  /*a730*/  IADD3 R232, P4, R232, UR16, RZ ;  /* 0x00000010e8e87c10 */ /* 0x000fe4000ff9e0ff */
[----:B------:R-:W-:Y:S02]  /*a740*/  IADD3 R210, P0, R210, UR16, RZ ;  /* 0x00000010d2d27c10 */ /* 0x000fe4000ff1e0ff */
[----:B------:R-:W-:Y:S02]  /*a750*/  IADD3 R230, P3, R230, UR16, RZ ;  /* 0x00000010e6e67c10 */ /* 0x000fe4000ff7e0ff */
[----:B------:R-:W-:Y:S02]  /*a760*/  IADD3.X R205, R205, UR17, RZ, P5, !PT ;  /* 0x00000011cdcd7c10 */ /* 0x000fe4000affe4ff */
[----:B------:R-:W-:-:S02]  /*a770*/  IADD3 R220, P5, R220, UR16, RZ ;  /* 0x00000010dcdc7c10 */ /* 0x000fc4000ffbe0ff */
[----:B------:R-:W-:Y:S02]  /*a780*/  IADD3.X R207, R207, UR17, RZ, P6, !PT ;  /* 0x00000011cfcf7c10 */ /* 0x000fe4000b7fe4ff */
[----:B------:R-:W-:Y:S02]  /*a790*/  IADD3.X R231, R231, UR17, RZ, P4, !PT ;  /* 0x00000011e7e77c10 */ /* 0x000fe4000a7fe4ff */
[----:B------:R-:W-:Y:S02]  /*a7a0*/  IADD3 R222, P6, R222, UR16, RZ ;  /* 0x00000010dede7c10 */ /* 0x000fe4000ffde0ff */
[----:B------:R-:W-:Y:S02]  /*a7b0*/  IADD3.X R209, R209, UR17, RZ, P0, !PT ;  /* 0x00000011d1d17c10 */ /* 0x000fe400087fe4ff */
[----:B------:R-:W-:Y:S02]  /*a7c0*/  IADD3.X R229, R229, UR17, RZ, P3, !PT ;  /* 0x00000011e5e57c10 */ /* 0x000fe40009ffe4ff */
[----:B------:R-:W-:-:S02]  /*a7d0*/  IADD3 R246, P4, R246, UR16, RZ ;  /* 0x00000010f6f67c10 */ /* 0x000fc4000ff9e0ff */
[----:B------:R-:W-:Y:S02]  /*a7e0*/  IADD3 R224, P0, R224, UR16, RZ ;  /* 0x00000010e0e07c10 */ /* 0x000fe4000ff1e0ff */
[----:B------:R-:W-:Y:S02]  /*a7f0*/  IADD3 R244, P3, R244, UR16, RZ ;  /* 0x00000010f4f47c10 */ /* 0x000fe4000ff7e0ff */
[----:B------:R-:W-:Y:S02]  /*a800*/  IADD3.X R219, R219, UR17, RZ, P5, !PT ;  /* 0x00000011dbdb7c10 */ /* 0x000fe4000affe4ff */
[----:B------:R-:W-:Y:S02]  /*a810*/  IADD3 R234, P5, R234, UR16, RZ ;  /* 0x00000010eaea7c10 */ /* 0x000fe4000ffbe0ff */
[----:B------:R-:W-:Y:S02]  /*a820*/  IADD3.X R221, R221, UR17, RZ, P6, !PT ;  /* 0x00000011dddd7c10 */ /* 0x000fe4000b7fe4ff */
[----:B------:R-:W-:-:S02]  /*a830*/  IADD3.X R245, R245, UR17, RZ, P4, !PT ;  /* 0x00000011f5f57c10 */ /* 0x000fc4000a7fe4ff */
[----:B------:R-:W-:Y:S02]  /*a840*/  IADD3 R236, P6, R236, UR16, RZ ;  /* 0x00000010ecec7c10 */ /* 0x000fe4000ffde0ff */
[----:B------:R-:W-:Y:S02]  /*a850*/  IADD3.X R223, R223, UR17, RZ, P0, !PT ;  /* 0x00000011dfdf7c10 */ /* 0x000fe400087fe4ff */
[----:B------:R-:W-:Y:S02]  /*a860*/  IADD3.X R243, R243, UR17, RZ, P3, !PT ;  /* 0x00000011f3f37c10 */ /* 0x000fe40009ffe4ff */
[----:B------:R-:W-:Y:S02]  /*a870*/  IADD3 R4, P4, R4, UR16, RZ ;  /* 0x0000001004047c10 */ /* 0x000fe4000ff9e0ff */
[----:B------:R-:W-:Y:S02]  /*a880*/  IADD3 R238, P0, R238, UR16, RZ ;  /* 0x00000010eeee7c10 */ /* 0x000fe4000ff1e0ff */
[----:B----4-:R-:W-:-:S02]  /*a890*/  IADD3 R180, P3, R180, UR16, RZ ;  /* 0x00000010b4b47c10 */ /* 0x010fc4000ff7e0ff */
[----:B------:R-:W-:Y:S02]  /*a8a0*/  IADD3.X R233, R233, UR17, RZ, P5, !PT ;  /* 0x00000011e9e97c10 */ /* 0x000fe4000affe4ff */
[----:B------:R-:W-:Y:S01]  /*a8b0*/  IADD3 R248, P5, R248, UR16, RZ ;  /* 0x00000010f8f87c10 */ /* 0x000fe2000ffbe0ff */
[----:B------:R0:W-:Y:S01]  /*a8c0*/  STL [R1+0x21c], R4 ;  /* 0x00021c0401007387 */ /* 0x0001e20000100800 */
[----:B------:R-:W-:Y:S02]  /*a8d0*/  IADD3.X R235, R235, UR17, RZ, P6, !PT ;  /* 0x00000011ebeb7c10 */ /* 0x000fe4000b7fe4ff */
[----:B------:R-:W-:Y:S01]  /*a8e0*/  IADD3 R250, P6, R250, UR16, RZ ;  /* 0x00000010fafa7c10 */ /* 0x000fe2000ffde0ff */
[----:B------:R1:W-:Y:S01]  /*a8f0*/  STL [R1+0x214], R180 ;  /* 0x000214b401007387 */ /* 0x0003e20000100800 */
[----:B------:R-:W-:Y:S02]  /*a900*/  IADD3.X R237, R237, UR17, RZ, P0, !PT ;  /* 0x00000011eded7c10 */ /* 0x000fe400087fe4ff */
[----:B------:R-:W-:-:S02]  /*a910*/  IADD3 R252, P0, R252, UR16, RZ ;  /* 0x00000010fcfc7c10 */ /* 0x000fc4000ff1e0ff */
[----:B------:R-:W-:Y:S01]  /*a920*/  IADD3.X R247, R247, UR17, RZ, P5, !PT ;  /* 0x00000011f7f77c10 */ /* 0x000fe2000affe4ff */
[----:B0-----:R-:W4:Y:S01]  /*a930*/  LDL.LU R4, [R1+0x35c] ;  /* 0x00035c0001047983 */ /* 0x001f220000300800 */
[----:B--2---:R-:W-:Y:S02]  /*a940*/  IADD3 R179, P5, R179, UR16, RZ ;  /* 0x00000010b3b37c10 */ /* 0x004fe4000ffbe0ff */
[----:B------:R-:W-:Y:S01]  /*a950*/  IADD3.X R251, R251, UR17, RZ, P0, !PT ;  /* 0x00000011fbfb7c10 */ /* 0x000fe200087fe4ff */
[----:B------:R-:W2:Y:S01]  /*a960*/  LDL.LU R182, [R1+0x274] ;  /* 0x0002740001b67983 */ /* 0x000ea20000300800 */
[----:B------:R-:W-:Y:S02]  /*a970*/  IADD3 R6, P0, R6, UR16, RZ ;  /* 0x0000001006067c10 */ /* 0x000fe4000ff1e0ff */
[----:B------:R-:W-:Y:S01]  /*a980*/  IADD3.X R2, R2, UR17, RZ, P2, !PT ;  /* 0x0000001102027c10 */ /* 0x000fe200097fe4ff */
[----:B-1----:R-:W2:Y:S01]  /*a990*/  LDL.LU R180, [R1+0x240] ;  /* 0x0002400001b47983 */ /* 0x002ea20000300800 */
[----:B------:R-:W-:-:S03]  /*a9a0*/  IADD3.X R7, R7, UR17, RZ, P1, !PT ;  /* 0x0000001107077c10 */ /* 0x000fc60008ffe4ff */
[----:B------:R0:W-:Y:S01]  /*a9b0*/  STL [R1+0x224], R179 ;  /* 0x000224b301007387 */ /* 0x0001e20000100800 */
[----:B------:R-:W-:Y:S02]  /*a9c0*/  IADD3 R177, P1, R177, UR16, RZ ;  /* 0x00000010b1b17c10 */ /* 0x000fe4000ff3e0ff */
[----:B------:R-:W-:Y:S01]  /*a9d0*/  IADD3.X R185, R185, UR17, RZ, P3, !PT ;  /* 0x00000011b9b97c10 */ /* 0x000fe20009ffe4ff */
[----:B0-----:R-:W2:Y:S01]  /*a9e0*/  LDL.LU R179, [R1+0x27c] ;  /* 0x00027c0001b37983 */ /* 0x001ea20000300800 */
[----:B------:R-:W-:Y:S02]  /*a9f0*/  IADD3 R176, P3, R176, UR16, RZ ;  /* 0x00000010b0b07c10 */ /* 0x000fe4000ff7e0ff */
[----:B------:R-:W-:Y:S02]  /*aa00*/  IADD3 R186, P2, R186, UR16, RZ ;  /* 0x00000010baba7c10 */ /* 0x000fe4000ff5e0ff */
[----:B------:R-:W-:Y:S02]  /*aa10*/  IADD3.X R14, R14, UR17, RZ, P4, !PT ;  /* 0x000000110e0e7c10 */ /* 0x000fe4000a7fe4ff */
[----:B------:R-:W-:-:S02]  /*aa20*/  IADD3.X R173, R173, UR17, RZ, P5, !PT ;  /* 0x00000011adad7c10 */ /* 0x000fc4000affe4ff */
[----:B------:R-:W-:Y:S02]  /*aa30*/  IADD3 R183, P4, R183, UR16, RZ ;  /* 0x00000010b7b77c10 */ /* 0x000fe4000ff9e0ff */
[----:B------:R-:W-:Y:S02]  /*aa40*/  IADD3 R174, P5, R174, UR16, RZ ;  /* 0x00000010aeae7c10 */ /* 0x000fe4000ffbe0ff */
[----:B---3--:R-:W-:Y:S02]  /*aa50*/  IADD3.X R249, R249, UR17, RZ, P6, !PT ;  /* 0x00000011f9f97c10 */ /* 0x008fe4000b7fe4ff */
[----:B------:R-:W-:-:S05]  /*aa60*/  IADD3 R187, P6, R187, UR16, RZ ;  /* 0x00000010bbbb7c10 */ /* 0x000fca000ffde0ff */
[----:B------:R-:W-:Y:S04]  /*aa70*/  STL [R1+0x22c], R187 ;  /* 0x00022cbb01007387 */ /* 0x000fe80000100800 */
[----:B------:R-:W-:Y:S04]  /*aa80*/  STL [R1+0x234], R6 ;  /* 0x0002340601007387 */ /* 0x000fe80000100800 */
[----:B------:R0:W-:Y:S04]  /*aa90*/  STL [R1+0x208], R2 ;  /* 0x0002080201007387 */ /* 0x0001e80000100800 */
[----:B------:R-:W-:Y:S04]  /*aaa0*/  STL [R1+0x200], R7 ;  /* 0x0002000701007387 */ /* 0x000fe80000100800 */
[----:B0-----:R-:W3:Y:S04]  /*aab0*/  LDL.LU R2, [R1+0x358] ;  /* 0x0003580001027983 */ /* 0x001ee80000300800 */
[----:B------:R0:W-:Y:S01]  /*aac0*/  STL [R1+0x23c], R177 ;  /* 0x00023cb101007387 */ /* 0x0001e20000100800 */
[----:B------:R-:W-:-:S03]  /*aad0*/  IADD3.X R3, R3, UR17, RZ, P6, !PT ;  /* 0x0000001103037c10 */ /* 0x000fc6000b7fe4ff */
[----:B0-----:R-:W3:Y:S04]  /*aae0*/  LDL.LU R177, [R1+0x284] ;  /* 0x0002840001b17983 */ /* 0x001ee80000300800 */
[----:B------:R0:W-:Y:S04]  /*aaf0*/  STL [R1+0x24c], R176 ;  /* 0x00024cb001007387 */ /* 0x0001e80000100800 */
[----:B------:R-:W-:Y:S04]  /*ab00*/  STL [R1+0x244], R186 ;  /* 0x000244ba01007387 */ /* 0x000fe80000100800 */
[----:B0-----:R-:W3:Y:S04]  /*ab10*/  LDL.LU R176, [R1+0x250] ;  /* 0x0002500001b07983 */ /* 0x001ee80000300800 */
[----:B------:R-:W-:Y:S04]  /*ab20*/  STL [R1+0x210], R185 ;  /* 0x000210b901007387 */ /* 0x000fe80000100800 */
[----:B------:R0:W-:Y:S01]  /*ab30*/  STL [R1+0x218], R14 ;  /* 0x0002180e01007387 */ /* 0x0001e20000100800 */
[----:B------:R-:W-:-:S03]  /*ab40*/  IADD3 R171, P6, R171, UR16, RZ ;  /* 0x00000010abab7c10 */ /* 0x000fc6000ffde0ff */
[----:B0-----:R-:W3:Y:S04]  /*ab50*/  LDL.LU R14, [R1+0x354] ;  /* 0x00035400010e7983 */ /* 0x001ee80000300800 */
[----:B------:R0:W-:Y:S04]  /*ab60*/  STL [R1+0x220], R173 ;  /* 0x000220ad01007387 */ /* 0x0001e80000100800 */
[----:B0-----:R-:W3:Y:S04]  /*ab70*/  LDL.LU R173, [R1+0x28c] ;  /* 0x00028c0001ad7983 */ /* 0x001ee80000300800 */
[----:B------:R-:W-:Y:S04]  /*ab80*/  STL [R1+0x254], R183 ;  /* 0x000254b701007387 */ /* 0x000fe80000100800 */
[----:B------:R0:W-:Y:S04]  /*ab90*/  STL [R1+0x228], R3 ;  /* 0x0002280301007387 */ /* 0x0001e80000100800 */
[----:B0-----:R-:W3:Y:S04]  /*aba0*/  LDL.LU R3, [R1+0x350] ;  /* 0x0003500001037983 */ /* 0x001ee80000300800 */
[----:B------:R0:W-:Y:S04]  /*abb0*/  STL [R1+0x25c], R174 ;  /* 0x00025cae01007387 */ /* 0x0001e80000100800 */
[----:B0-----:R-:W3:Y:S04]  /*abc0*/  LDL.LU R174, [R1+0x294] ;  /* 0x0002940001ae7983 */ /* 0x001ee80000300800 */
[----:B------:R0:W-:Y:S04]  /*abd0*/  STL [R1+0x264], R171 ;  /* 0x000264ab01007387 */ /* 0x0001e80000100800 */
[----:B0-----:R-:W3:Y:S01]  /*abe0*/  LDL.LU R171, [R1+0x260] ;  /* 0x0002600001ab7983 */ /* 0x001ee20000300800 */
[----:B------:R-:W-:-:S02]  /*abf0*/  IADD3.X R170, R170, UR17, RZ, P0, !PT ;  /* 0x00000011aaaa7c10 */ /* 0x000fc400087fe4ff */
[----:B----4-:R-:W-:Y:S01]  /*ac00*/  IADD3.X R4, R4, UR17, RZ, P1, !PT ;  /* 0x0000001104047c10 */ /* 0x010fe20008ffe4ff */
[----:B------:R-:W4:Y:S01]  /*ac10*/  LDL.LU R175, [R1+0x29c] ;  /* 0x00029c0001af7983 */ /* 0x000f220000300800 */
[----:B------:R-:W-:-:S03]  /*ac20*/  IADD3 R168, P0, R168, UR16, RZ ;  /* 0x00000010a8a87c10 */ /* 0x000fc6000ff1e0ff */
[----:B------:R-:W-:Y:S01]  /*ac30*/  STL [R1+0x230], R170 ;  /* 0x000230aa01007387 */ /* 0x000fe20000100800 */
[----:B--2---:R-:W-:-:S03]  /*ac40*/  IADD3 R182, P1, R182, UR16, RZ ;  /* 0x00000010b6b67c10 */ /* 0x004fc6000ff3e0ff */
[----:B------:R0:W-:Y:S01]  /*ac50*/  STL [R1+0x238], R4 ;  /* 0x0002380401007387 */ /* 0x0001e20000100800 */
[----:B------:R-:W-:-:S03]  /*ac60*/  IADD3.X R180, R180, UR17, RZ, P2, !PT ;  /* 0x00000011b4b47c10 */ /* 0x000fc600097fe4ff */
[----:B------:R1:W-:Y:S01]  /*ac70*/  STL [R1+0x26c], R168 ;  /* 0x00026ca801007387 */ /* 0x0003e20000100800 */
[----:B------:R-:W-:-:S03]  /*ac80*/  IADD3 R179, P2, R179, UR16, RZ ;  /* 0x00000010b3b37c10 */ /* 0x000fc6000ff5e0ff */
[----:B0-----:R-:W2:Y:S04]  /*ac90*/  LDL.LU R4, [R1+0x34c] ;  /* 0x00034c0001047983 */ /* 0x001ea80000300800 */
[----:B------:R-:W2:Y:S04]  /*aca0*/  LDL.LU R170, [R1+0x2a4] ;  /* 0x0002a40001aa7983 */ /* 0x000ea80000300800 */
[----:B-1----:R-:W2:Y:S04]  /*acb0*/  LDL.LU R168, [R1+0x270] ;  /* 0x0002700001a87983 */ /* 0x002ea80000300800 */
[----:B------:R-:W2:Y:S04]  /*acc0*/  LDL.LU R178, [R1+0x2ac] ;  /* 0x0002ac0001b27983 */ /* 0x000ea80000300800 */
[----:B------:R-:W-:Y:S04]  /*acd0*/  STL [R1+0x274], R182 ;  /* 0x000274b601007387 */ /* 0x000fe80000100800 */
[----:B------:R-:W2:Y:S04]  /*ace0*/  LDL.LU R181, [R1+0x2b4] ;  /* 0x0002b40001b57983 */ /* 0x000ea80000300800 */
[----:B------:R-:W-:Y:S04]  /*acf0*/  STL [R1+0x240], R180 ;  /* 0x000240b401007387 */ /* 0x000fe80000100800 */
[----:B------:R-:W2:Y:S04]  /*ad00*/  LDL.LU R184, [R1+0x280] ;  /* 0x0002800001b87983 */ /* 0x000ea80000300800 */
[----:B------:R-:W2:Y:S04]  /*ad10*/  LDL.LU R187, [R1+0x2bc] ;  /* 0x0002bc0001bb7983 */ /* 0x000ea80000300800 */
[----:B------:R-:W-:Y:S01]  /*ad20*/  STL [R1+0x27c], R179 ;  /* 0x00027cb301007387 */ /* 0x000fe20000100800 */
[----:B---3--:R-:W-:-:S05]  /*ad30*/  IADD3.X R2, R2, UR17, RZ, P3, !PT ;  /* 0x0000001102027c10 */ /* 0x008fca0009ffe4ff */
[----:B------:R0:W-:Y:S04]  /*ad40*/  STL [R1+0x248], R2 ;  /* 0x0002480201007387 */ /* 0x0001e80000100800 */
[----:B0-----:R-:W3:Y:S01]  /*ad50*/  LDL.LU R2, [R1+0x348] ;  /* 0x0003480001027983 */ /* 0x001ee20000300800 */
[----:B------:R-:W-:-:S03]  /*ad60*/  IADD3 R177, P3, R177, UR16, RZ ;  /* 0x00000010b1b17c10 */ /* 0x000fc6000ff7e0ff */
[----:B------:R-:W3:Y:S04]  /*ad70*/  LDL.LU R6, [R1+0x2c4] ;  /* 0x0002c40001067983 */ /* 0x000ee80000300800 */
[----:B------:R-:W3:Y:S04]  /*ad80*/  LDL.LU R7, [R1+0x290] ;  /* 0x0002900001077983 */ /* 0x000ee80000300800 */
[----:B------:R-:W3:Y:S01]  /*ad90*/  LDL.LU R186, [R1+0x2cc] ;  /* 0x0002cc0001ba7983 */ /* 0x000ee20000300800 */
[----:B------:R-:W-:-:S03]  /*ada0*/  IADD3.X R176, R176, UR17, RZ, P4, !PT ;  /* 0x00000011b0b07c10 */ /* 0x000fc6000a7fe4ff */
[----:B------:R-:W3:Y:S04]  /*adb0*/  LDL.LU R185, [R1+0x2d4] ;  /* 0x0002d40001b97983 */ /* 0x000ee80000300800 */
[----:B------:R-:W3:Y:S04]  /*adc0*/  LDL.LU R183, [R1+0x2a0] ;  /* 0x0002a00001b77983 */ /* 0x000ee80000300800 */
[----:B------:R-:W3:Y:S04]  /*add0*/  LDL.LU R182, [R1+0x2dc] ;  /* 0x0002dc0001b67983 */ /* 0x000ee80000300800 */
[----:B------:R0:W-:Y:S04]  /*ade0*/  STL [R1+0x284], R177 ;  /* 0x000284b101007387 */ /* 0x0001e80000100800 */
[----:B------:R-:W3:Y:S01]  /*adf0*/  LDL.LU R180, [R1+0x2e4] ;  /* 0x0002e40001b47983 */ /* 0x000ee20000300800 */
[----:B------:R-:W-:-:S03]  /*ae00*/  IADD3.X R14, R14, UR17, RZ, P5, !PT ;  /* 0x000000110e0e7c10 */ /* 0x000fc6000affe4ff */
[----:B------:R-:W3:Y:S04]  /*ae10*/  LDL.LU R179, [R1+0x2b0] ;  /* 0x0002b00001b37983 */ /* 0x000ee80000300800 */
[----:B0-----:R-:W3:Y:S01]  /*ae20*/  LDL.LU R177, [R1+0x2ec] ;  /* 0x0002ec0001b17983 */ /* 0x001ee20000300800 */
[----:B------:R-:W-:-:S03]  /*ae30*/  IADD3 R173, P4, R173, UR16, RZ ;  /* 0x00000010adad7c10 */ /* 0x000fc6000ff9e0ff */
[----:B------:R0:W-:Y:S04]  /*ae40*/  STL [R1+0x250], R176 ;  /* 0x000250b001007387 */ /* 0x0001e80000100800 */
[----:B0-----:R-:W3:Y:S04]  /*ae50*/  LDL.LU R176, [R1+0x2f4] ;  /* 0x0002f40001b07983 */ /* 0x001ee80000300800 */
[----:B------:R0:W-:Y:S01]  /*ae60*/  STL [R1+0x28c], R173 ;  /* 0x00028cad01007387 */ /* 0x0001e20000100800 */
[----:B------:R-:W-:-:S03]  /*ae70*/  IADD3.X R3, R3, UR17, RZ, P0, !PT ;  /* 0x0000001103037c10 */ /* 0x000fc600087fe4ff */
[----:B0-----:R-:W3:Y:S04]  /*ae80*/  LDL.LU R173, [R1+0x2c0] ;  /* 0x0002c00001ad7983 */ /* 0x001ee80000300800 */
[----:B------:R0:W-:Y:S01]  /*ae90*/  STL [R1+0x258], R14 ;  /* 0x0002580e01007387 */ /* 0x0001e20000100800 */
[----:B------:R-:W-:-:S03]  /*aea0*/  IADD3 R174, P5, R174, UR16, RZ ;  /* 0x00000010aeae7c10 */ /* 0x000fc6000ffbe0ff */
[----:B0-----:R-:W3:Y:S04]  /*aeb0*/  LDL.LU R14, [R1+0x344] ;  /* 0x00034400010e7983 */ /* 0x001ee80000300800 */
[----:B------:R0:W-:Y:S01]  /*aec0*/  STL [R1+0x294], R174 ;  /* 0x000294ae01007387 */ /* 0x0001e20000100800 */
[----:B------:R-:W-:-:S03]  /*aed0*/  IADD3.X R171, R171, UR17, RZ, P6, !PT ;  /* 0x00000011abab7c10 */ /* 0x000fc6000b7fe4ff */
[----:B0-----:R-:W3:Y:S04]  /*aee0*/  LDL.LU R174, [R1+0x304] ;  /* 0x0003040001ae7983 */ /* 0x001ee80000300800 */
[----:B------:R0:W-:Y:S04]  /*aef0*/  STL [R1+0x260], R171 ;  /* 0x000260ab01007387 */ /* 0x0001e80000100800 */
[----:B0-----:R-:W3:Y:S04]  /*af00*/  LDL.LU R171, [R1+0x2d0] ;  /* 0x0002d00001ab7983 */ /* 0x001ee80000300800 */
[----:B------:R0:W-:Y:S04]  /*af10*/  STL [R1+0x268], R3 ;  /* 0x0002680301007387 */ /* 0x0001e80000100800 */
[----:B0-----:R-:W3:Y:S01]  /*af20*/  LDL.LU R3, [R1+0x340] ;  /* 0x0003400001037983 */ /* 0x001ee20000300800 */
[----:B----4-:R-:W-:-:S02]  /*af30*/  IADD3 R175, P6, R175, UR16, RZ ;  /* 0x00000010afaf7c10 */ /* 0x010fc4000ffde0ff */
[----:B--2---:R-:W-:Y:S02]  /*af40*/  IADD3 R170, P0, R170, UR16, RZ ;  /* 0x00000010aaaa7c10 */ /* 0x004fe4000ff1e0ff */
[----:B------:R-:W-:Y:S01]  /*af50*/  IADD3.X R168, R168, UR17, RZ, P1, !PT ;  /* 0x00000011a8a87c10 */ /* 0x000fe20008ffe4ff */
[----:B------:R-:W-:Y:S01]  /*af60*/  STL [R1+0x29c], R175 ;  /* 0x00029caf01007387 */ /* 0x000fe20000100800 */
[----:B------:R-:W-:Y:S02]  /*af70*/  IADD3.X R4, R4, UR17, RZ, P2, !PT ;  /* 0x0000001104047c10 */ /* 0x000fe400097fe4ff */
[----:B------:R-:W-:Y:S01]  /*af80*/  IADD3 R178, P1, R178, UR16, RZ ;  /* 0x00000010b2b27c10 */ /* 0x000fe2000ff3e0ff */
[----:B------:R0:W-:Y:S01]  /*af90*/  STL [R1+0x2a4], R170 ;  /* 0x0002a4aa01007387 */ /* 0x0001e20000100800 */
[----:B------:R-:W-:Y:S02]  /*afa0*/  IADD3 R181, P2, R181, UR16, RZ ;  /* 0x00000010b5b57c10 */ /* 0x000fe4000ff5e0ff */
[----:B------:R-:W-:Y:S01]  /*afb0*/  IADD3.X R184, R184, UR17, RZ, P3, !PT ;  /* 0x00000011b8b87c10 */ /* 0x000fe20009ffe4ff */
[----:B0-----:R-:W2:Y:S04]  /*afc0*/  LDL.LU R170, [R1+0x2e8] ;  /* 0x0002e80001aa7983 */ /* 0x001ea80000300800 */
[----:B------:R0:W-:Y:S01]  /*afd0*/  STL [R1+0x270], R168 ;  /* 0x000270a801007387 */ /* 0x0001e20000100800 */
[----:B------:R-:W-:-:S03]  /*afe0*/  IADD3 R187, P3, R187, UR16, RZ ;  /* 0x00000010bbbb7c10 */ /* 0x000fc6000ff7e0ff */
[----:B0-----:R-:W4:Y:S04]  /*aff0*/  LDL.LU R168, [R1+0x2f0] ;  /* 0x0002f00001a87983 */ /* 0x001f280000300800 */
[----:B------:R0:W-:Y:S04]  /*b000*/  STL [R1+0x278], R4 ;  /* 0x0002780401007387 */ /* 0x0001e80000100800 */
[----:B0-----:R-:W2:Y:S04]  /*b010*/  LDL.LU R4, [R1+0x33c] ;  /* 0x00033c0001047983 */ /* 0x001ea80000300800 */
[----:B------:R-:W-:Y:S04]  /*b020*/  STL [R1+0x2ac], R178 ;  /* 0x0002acb201007387 */ /* 0x000fe80000100800 */
[----:B------:R-:W-:Y:S01]  /*b030*/  STL [R1+0x2b4], R181 ;  /* 0x0002b4b501007387 */ /* 0x000fe20000100800 */
[----:B---3--:R-:W-:-:S02]  /*b040*/  IADD3.X R2, R2, UR17, RZ, P4, !PT ;  /* 0x0000001102027c10 */ /* 0x008fc4000a7fe4ff */
[----:B------:R-:W-:-:S03]  /*b050*/  IADD3 R6, P4, R6, UR16, RZ ;  /* 0x0000001006067c10 */ /* 0x000fc6000ff9e0ff */
[----:B------:R0:W-:Y:S01]  /*b060*/  STL [R1+0x288], R2 ;  /* 0x0002880201007387 */ /* 0x0001e20000100800 */
[----:B------:R-:W-:-:S03]  /*b070*/  IADD3.X R7, R7, UR17, RZ, P5, !PT ;  /* 0x0000001107077c10 */ /* 0x000fc6000affe4ff */
[----:B------:R-:W-:Y:S01]  /*b080*/  STL [R1+0x280], R184 ;  /* 0x000280b801007387 */ /* 0x000fe20000100800 */
[----:B------:R-:W-:-:S03]  /*b090*/  IADD3 R186, P5, R186, UR16, RZ ;  /* 0x00000010baba7c10 */ /* 0x000fc6000ffbe0ff */
[----:B0-----:R-:W3:Y:S04]  /*b0a0*/  LDL.LU R2, [R1+0x338] ;  /* 0x0003380001027983 */ /* 0x001ee80000300800 */
[----:B------:R-:W-:Y:S01]  /*b0b0*/  STL [R1+0x2bc], R187 ;  /* 0x0002bcbb01007387 */ /* 0x000fe20000100800 */
[----:B------:R-:W-:-:S03]  /*b0c0*/  IADD3.X R183, R183, UR17, RZ, P0, !PT ;  /* 0x00000011b7b77c10 */ /* 0x000fc600087fe4ff */
[----:B------:R-:W-:Y:S01]  /*b0d0*/  STL [R1+0x2c4], R6 ;  /* 0x0002c40601007387 */ /* 0x000fe20000100800 */
[----:B------:R-:W-:Y:S02]  /*b0e0*/  IADD3.X R14, R14, UR17, RZ, P6, !PT ;  /* 0x000000110e0e7c10 */ /* 0x000fe4000b7fe4ff */
[----:B------:R-:W-:-:S03]  /*b0f0*/  IADD3 R185, P6, R185, UR16, RZ ;  /* 0x00000010b9b97c10 */ /* 0x000fc6000ffde0ff */
[----:B------:R0:W-:Y:S04]  /*b100*/  STL [R1+0x298], R14 ;  /* 0x0002980e01007387 */ /* 0x0001e80000100800 */
[----:B------:R-:W-:Y:S04]  /*b110*/  STL [R1+0x290], R7 ;  /* 0x0002900701007387 */ /* 0x000fe80000100800 */
[----:B0-----:R-:W4:Y:S04]  /*b120*/  LDL.LU R14, [R1+0x334] ;  /* 0x00033400010e7983 */ /* 0x001f280000300800 */
[----:B------:R-:W-:Y:S04]  /*b130*/  STL [R1+0x2cc], R186 ;  /* 0x0002ccba01007387 */ /* 0x000fe80000100800 */
[----:B------:R-:W-:Y:S01]  /*b140*/  STL [R1+0x2d4], R185 ;  /* 0x0002d4b901007387 */ /* 0x000fe20000100800 */
[----:B------:R-:W-:-:S05]  /*b150*/  IADD3.X R3, R3, UR17, RZ, P1, !PT ;  /* 0x0000001103037c10 */ /* 0x000fca0008ffe4ff */
[----:B------:R0:W-:Y:S04]  /*b160*/  STL [R1+0x2a8], R3 ;  /* 0x0002a80301007387 */ /* 0x0001e80000100800 */
[----:B------:R-:W-:Y:S04]  /*b170*/  STL [R1+0x2a0], R183 ;  /* 0x0002a0b701007387 */ /* 0x000fe80000100800 */
[----:B0-----:R-:W4:Y:S01]  /*b180*/  LDL.LU R3, [R1+0x330] ;  /* 0x0003300001037983 */ /* 0x001f220000300800 */
[----:B------:R-:W-:Y:S02]  /*b190*/  IADD3 R182, P0, R182, UR16, RZ ;  /* 0x00000010b6b67c10 */ /* 0x000fe4000ff1e0ff */
[----:B------:R-:W-:-:S02]  /*b1a0*/  IADD3 R180, P1, R180, UR16, RZ ;  /* 0x00000010b4b47c10 */ /* 0x000fc4000ff3e0ff */
[----:B------:R-:W-:Y:S01]  /*b1b0*/  IADD3.X R179, R179, UR17, RZ, P2, !PT ;  /* 0x00000011b3b37c10 */ /* 0x000fe200097fe4ff */
[----:B------:R-:W-:Y:S01]  /*b1c0*/  STL [R1+0x2dc], R182 ;  /* 0x0002dcb601007387 */ /* 0x000fe20000100800 */
[----:B------:R-:W-:Y:S02]  /*b1d0*/  IADD3 R177, P2, R177, UR16, RZ ;  /* 0x00000010b1b17c10 */ /* 0x000fe4000ff5e0ff */
[----:B------:R-:W-:Y:S01]  /*b1e0*/  IADD3.X R173, R173, UR17, RZ, P4, !PT ;  /* 0x00000011adad7c10 */ /* 0x000fe2000a7fe4ff */
[----:B------:R-:W-:Y:S01]  /*b1f0*/  STL [R1+0x2e4], R180 ;  /* 0x0002e4b401007387 */ /* 0x000fe20000100800 */
[----:B--2---:R-:W-:Y:S02]  /*b200*/  IADD3.X R4, R4, UR17, RZ, P3, !PT ;  /* 0x0000001104047c10 */ /* 0x004fe40009ffe4ff */
[----:B------:R-:W-:-:S03]  /*b210*/  IADD3 R176, P3, R176, UR16, RZ ;  /* 0x00000010b0b07c10 */ /* 0x000fc6000ff7e0ff */
[----:B------:R0:W-:Y:S04]  /*b220*/  STL [R1+0x2b8], R4 ;  /* 0x0002b80401007387 */ /* 0x0001e80000100800 */
[----:B------:R-:W-:Y:S04]  /*b230*/  STL [R1+0x2b0], R179 ;  /* 0x0002b0b301007387 */ /* 0x000fe80000100800 */
[----:B0-----:R-:W2:Y:S04]  /*b240*/  LDL.LU R4, [R1+0x32c] ;  /* 0x00032c0001047983 */ /* 0x001ea80000300800 */
[----:B------:R-:W-:Y:S04]  /*b250*/  STL [R1+0x2ec], R177 ;  /* 0x0002ecb101007387 */ /* 0x000fe80000100800 */
[----:B------:R0:W-:Y:S04]  /*b260*/  STL [R1+0x2c0], R173 ;  /* 0x0002c0ad01007387 */ /* 0x0001e80000100800 */
[----:B------:R-:W-:Y:S01]  /*b270*/  STL [R1+0x2f4], R176 ;  /* 0x0002f4b001007387 */ /* 0x000fe20000100800 */
[----:B---3--:R-:W-:Y:S01]  /*b280*/  IADD3.X R2, R2, UR17, RZ, P5, !PT ;  /* 0x0000001102027c10 */ /* 0x008fe2000affe4ff */
[----:B------:R-:W-:Y:S01]  /*b290*/  WARPGROUP.ARRIVE ;  /* 0x00000000000079c5 */ /* 0x000fe20000000000 */
[----:B----4-:R-:W-:Y:S01]  /*b2a0*/  IADD3 R3, P4, R3, UR16, RZ ;  /* 0x0000001003037c10 */ /* 0x010fe2000ff9e0ff */
[----:B------:R-:W-:Y:S01]  /*b2b0*/  UMOV UR6, UR10 ;  /* 0x0000000a00067c82 */ /* 0x000fe20008000000 */
[----:B------:R-:W-:Y:S01]  /*b2c0*/  IADD3.X R14, R14, UR17, RZ, P0, !PT ;  /* 0x000000110e0e7c10 */ /* 0x000fe200087fe4ff */
[----:B------:R-:W-:Y:S01]  /*b2d0*/  UMOV UR7, UR11 ;  /* 0x0000000b00077c82 */ /* 0x000fe20008000000 */
[----:B------:R-:W-:Y:S01]  /*b2e0*/  IADD3.X R171, R171, UR17, RZ, P6, !PT ;  /* 0x00000011abab7c10 */ /* 0x000fe2000b7fe4ff */
[----:B------:R1:W-:Y:S01]  /*b2f0*/  STL [R1+0x2fc], R3 ;  /* 0x0002fc0301007387 */ /* 0x0003e20000100800 */
[----:B------:R-:W-:Y:S01]  /*b300*/  IADD3 R174, P5, R174, UR16, RZ ;  /* 0x00000010aeae7c10 */ /* 0x000fe2000ffbe0ff */
[----:B------:R-:W-:Y:S01]  /*b310*/  QGMMA.64x256x32.F32.E4M3.E4M3 R24, gdesc[UR4], R24, gsb0 ;  /* 0x03e00000041879f3 */ /* 0x000fe20008000818 */
[----:B------:R-:W-:Y:S01]  /*b320*/  IADD3.X R170, R170, UR17, RZ, P2, !PT ;  /* 0x00000011aaaa7c10 */ /* 0x000fe200097fe4ff */
[----:B0-----:R-:W0:Y:S01]  /*b330*/  LDC R173, c[0x0][0x238] ;  /* 0x00008e00ffad7b82 */ /* 0x001e220000000800 */
[----:B-1----:R-:W3:Y:S04]  /*b340*/  LDL.LU R3, [R1+0x328] ;  /* 0x0003280001037983 */ /* 0x002ee80000300800 */
[----:B------:R1:W-:Y:S04]  /*b350*/  STL [R1+0x2c8], R2 ;  /* 0x0002c80201007387 */ /* 0x0003e80000100800 */
[----:B-1----:R-:W4:Y:S04]  /*b360*/  LDL.LU R2, [R1+0x324] ;  /* 0x0003240001027983 */ /* 0x002f280000300800 */
[----:B------:R-:W-:Y:S04]  /*b370*/  STL [R1+0x304], R174 ;  /* 0x000304ae01007387 */ /* 0x000fe80000100800 */
[----:B------:R1:W-:Y:S04]  /*b380*/  STL [R1+0x2d8], R14 ;  /* 0x0002d80e01007387 */ /* 0x0003e80000100800 */
[----:B------:R-:W-:Y:S04]  /*b390*/  STL [R1+0x2d0], R171 ;  /* 0x0002d0ab01007387 */ /* 0x000fe80000100800 */
[----:B-1----:R-:W3:Y:S01]  /*b3a0*/  LDL.LU R14, [R1+0x320] ;  /* 0x00032000010e7983 */ /* 0x002ee20000300800 */
[----:B--2---:R-:W-:-:S02]  /*b3b0*/  IADD3.X R4, R4, UR17, RZ, P4, !PT ;  /* 0x0000001104047c10 */ /* 0x004fc4000a7fe4ff */
[----:B------:R-:W-:Y:S02]  /*b3c0*/  IADD3.X R168, R168, UR17, RZ, P3, !PT ;  /* 0x00000011a8a87c10 */ /* 0x000fe40009ffe4ff */
[----:B----4-:R-:W-:-:S05]  /*b3d0*/  IADD3.X R2, R2, UR17, RZ, P1, !PT ;  /* 0x0000001102027c10 */ /* 0x010fca0008ffe4ff */
[----:B------:R1:W-:Y:S04]  /*b3e0*/  STL [R1+0x2e0], R2 ;  /* 0x0002e00201007387 */ /* 0x0003e80000100800 */
[----:B-1----:R-:W2:Y:S01]  /*b3f0*/  LDL.LU R2, [R1+0x31c] ;  /* 0x00031c0001027983 */ /* 0x002ea20000300800 */
[----:B---3--:R-:W-:-:S03]  /*b400*/  IADD3.X R14, R14, UR17, RZ, P5, !PT ;  /* 0x000000110e0e7c10 */ /* 0x008fc6000affe4ff */
[----:B------:R1:W-:Y:S04]  /*b410*/  STL [R1+0x2f8], R4 ;  /* 0x0002f80401007387 */ /* 0x0003e80000100800 */
[----:B------:R-:W-:Y:S04]  /*b420*/  STL [R1+0x2e8], R170 ;  /* 0x0002e8aa01007387 */ /* 0x000fe80000100800 */
[----:B-1----:R1:W5:Y:S04]  /*b430*/  LDL.LU R4, [R1+0x318] ;  /* 0x0003180001047983 */ /* 0x0023680000300800 */
[----:B------:R-:W-:Y:S04]  /*b440*/  STL [R1+0x2f0], R168 ;  /* 0x0002f0a801007387 */ /* 0x000fe80000100800 */
[----:B------:R3:W-:Y:S02]  /*b450*/  STL [R1+0x300], R14 ;  /* 0x0003000e01007387 */ /* 0x0007e40000100800 */
[----:B---3--:R-:W3:Y:S01]  /*b460*/  S2R R14, SR_TID.X ;  /* 0x00000000000e7919 */ /* 0x008ee20000002100 */
[----:B------:R-:W-:-:S05]  /*b470*/  VIADD R190, R190, 0xffffffff ;  /* 0xffffffffbebe7836 */ /* 0x000fca0000000000 */
[----:B------:R-:W-:Y:S01]  /*b480*/  ISETP.NE.U32.AND P6, PT, R190, RZ, PT ;  /* 0x000000ffbe00720c */ /* 0x000fe20003fc5070 */
[----:B0-----:R-:W-:Y:S01]  /*b490*/  IMAD.SHL.U32 R6, R173, 0x20, RZ ;  /* 0x00000020ad067824 */ /* 0x001fe200078e00ff */
[----:B------:R-:W-:-:S04]  /*b4a0*/  WARPGROUP.DEPBAR.LE gsb0, 0x0 ;  /* 0x00008000000079c5 */ /* 0x000fc80000010000 */
[----:B------:R-:W-:Y:S01]  /*b4b0*/  IADD3 R3, P0, R6, R3, RZ ;  /* 0x0000000306037210 */ /* 0x000fe20007f1e0ff */
[----:B------:R-:W-:Y:S01]  /*b4c0*/  VIADD R0, R0, 0xffffffe0 ;  /* 0xffffffe000007836 */ /* 0x000fe20000000000 */
[----:B---3--:R-:W-:Y:S02]  /*b4d0*/  LOP3.LUT R14, R14, 0x1f, RZ, 0xc0, !PT ;  /* 0x0000001f0e0e7812 */ /* 0x008fe400078ec0ff */
[----:B--2---:R-:W-:-:S03]  /*b4e0*/  LEA.HI.X.SX32 R2, R6, R2, 0x1, P0 ;  /* 0x0000000206027211 */ /* 0x004fc600000f0eff */
[----:B-1----:R-:W-:Y:S06]  /*b4f0*/  @P6 BRA `(.L_x_1) ;  /* 0xffffffb000cc6947 */ /* 0x002fec000383ffff */
.L_x_0:
[----:B------:R0:W-:Y:S01]  /*b500*/  STL [R1+0x328], R149 ;  /* 0x0003289501007387 */ /* 0x0001e20000100800 */
[----:B------:R-:W-:Y:S01]  /*b510*/  F2FP.SATFINITE.E4M3.F32.PACK_AB_MERGE_C R29, R29, R28, RZ ;  /* 0x0000001c1d1d723e */ /* 0x000fe200048070ff */
[----:B------:R-:W-:Y:S01]  /*b520*/  ULDC.64 UR4, c[0x0][0x228] ;  /* 0x00008a0000047ab9 */ /* 0x000fe20000000a00 */
[----:B------:R-:W-:Y:S01]  /*b530*/  F2FP.SATFINITE.E4M3.F32.PACK_AB_MERGE_C R27, R27, R26, RZ ;  /* 0x0000001a1b1b723e */ /* 0x000fe200048070ff */
[----:B------:R-:W3:Y:S01]  /*b540*/  LDL.LU R193, [R1+0x4] ;  /* 0x0000040001c17983 */ /* 0x000ee20000300800 */
[----:B------:R-:W-:Y:S01]  /*b550*/  F2FP.SATFINITE.E4M3.F32.PACK_AB_MERGE_C R37, R37, R36, RZ ;  /* 0x000000242525723e */ /* 0x000fe200048070ff */
[----:B------:R-:W-:Y:S02]  /*b560*/  ULDC UR6, c[0x0][0x22c] ;  /* 0x00008b0000067ab9 */ /* 0x000fe40000000800 */
[----:B0-----:R-:W3:Y:S04]  /*b570*/  LDL.LU R149, [R1] ;  /* 0x0000000001957983 */ /* 0x001ee80000300800 */
[----:B------:R0:W-:Y:S04]  /*b580*/  STL [R1+0x324], R148 ;  /* 0x0003249401007387 */ /* 0x0001e80000100800 */
[----:B0-----:R-:W4:Y:S04]  /*b590*/  LDL.LU R148, [R1+0x8] ;  /* 0x0000080001947983 */ /* 0x001f280000300800 */
[----:B------:R-:W4:Y:S04]  /*b5a0*/  LDL.LU R192, [R1+0xc] ;  /* 0x00000c0001c07983 */ /* 0x000f280000300800 */
[----:B------:R0:W-:Y:S04]  /*b5b0*/  STL [R1+0x320], R151 ;  /* 0x0003209701007387 */ /* 0x0001e80000100800 */
[----:B0-----:R-:W4:Y:S04]  /*b5c0*/  LDL.LU R151, [R1+0x10] ;  /* 0x0000100001977983 */ /* 0x001f280000300800 */
[----:B------:R-:W4:Y:S04]  /*b5d0*/  LDL.LU R191, [R1+0x14] ;  /* 0x0000140001bf7983 */ /* 0x000f280000300800 */
[----:B------:R0:W-:Y:S04]  /*b5e0*/  STL [R1+0x31c], R150 ;  /* 0x00031c9601007387 */ /* 0x0001e80000100800 */
[----:B0-----:R-:W4:Y:S04]  /*b5f0*/  LDL.LU R150, [R1+0x18] ;  /* 0x0000180001967983 */ /* 0x001f280000300800 */
[----:B------:R-:W4:Y:S04]  /*b600*/  LDL.LU R0, [R1+0x1c] ;  /* 0x00001c0001007983 */ /* 0x000f280000300800 */
[----:B-----5:R0:W-:Y:S04]  /*b610*/  STL [R1+0x318], R4 ;  /* 0x0003180401007387 */ /* 0x0201e80000100800 */
[----:B0-----:R-:W4:Y:S04]  /*b620*/  LDL.LU R4, [R1+0x20] ;  /* 0x0000200001047983 */ /* 0x001f280000300800 */
[----:B------:R-:W4:Y:S04]  /*b630*/  LDL.LU R190, [R1+0x24] ;  /* 0x0000240001be7983 */ /* 0x000f280000300800 */
        /* <DEDUP_REMOVED lines=35> */
[----:B--2---:R-:W2:Y:S04]  /*b870*/  LDL.LU R19, [R1+0xb4] ;  /* 0x0000b40001137983 */ /* 0x004ea80000300800 */
[----:B------:R-:W2:Y:S04]  /*b880*/  LDL.LU R205, [R1+0xb8] ;  /* 0x0000b80001cd7983 */ /* 0x000ea80000300800 */
        /* <DEDUP_REMOVED lines=80> */
[----:B------:R-:W2:Y:S01]  /*bd90*/  LDL.LU R188, [R1+0x1fc] ;  /* 0x0001fc0001bc7983 */ /* 0x000ea20000300800 */
[----:B---3--:R-:W-:-:S02]  /*bda0*/  F2FP.SATFINITE.E4M3.F32.PACK_AB_MERGE_C R193, R193, R149, RZ ;  /* 0x00000095c1c1723e */ /* 0x008fc400048070ff */
[----:B----4-:R-:W-:Y:S01]  /*bdb0*/  F2FP.SATFINITE.E4M3.F32.PACK_AB_MERGE_C R192, R192, R148, RZ ;  /* 0x00000094c0c0723e */ /* 0x010fe200048070ff */
[----:B------:R-:W3:Y:S01]  /*bdc0*/  LDL.LU R149, [R1+0x328] ;  /* 0x0003280001957983 */ /* 0x000ee20000300800 */
[----:B------:R-:W-:Y:S02]  /*bdd0*/  F2FP.SATFINITE.E4M3.F32.PACK_AB_MERGE_C R191, R191, R151, RZ ;  /* 0x00000097bfbf723e */ /* 0x000fe400048070ff */
[----:B------:R-:W-:Y:S01]  /*bde0*/  F2FP.SATFINITE.E4M3.F32.PACK_AB_MERGE_C R0, R0, R150, RZ ;  /* 0x000000960000723e */ /* 0x000fe200048070ff */
[----:B------:R-:W3:Y:S01]  /*bdf0*/  LDL.LU R148, [R1+0x324] ;  /* 0x0003240001947983 */ /* 0x000ee20000300800 */
[----:B------:R-:W-:-:S03]  /*be00*/  F2FP.SATFINITE.E4M3.F32.PACK_AB_MERGE_C R190, R190, R4, RZ ;  /* 0x00000004bebe723e */ /* 0x000fc600048070ff */
[----:B------:R-:W4:Y:S01]  /*be10*/  LDL.LU R151, [R1+0x320] ;  /* 0x0003200001977983 */ /* 0x000f220000300800 */
[----:B------:R-:W-:-:S03]  /*be20*/  F2FP.SATFINITE.E4M3.F32.PACK_AB_MERGE_C R10, R10, R195, RZ ;  /* 0x000000c30a0a723e */ /* 0x000fc600048070ff */
[----:B------:R-:W4:Y:S04]  /*be30*/  LDL.LU R150, [R1+0x31c] ;  /* 0x00031c0001967983 */ /* 0x000f280000300800 */
[----:B------:R-:W3:Y:S01]  /*be40*/  LDL.LU R4, [R1+0x318] ;  /* 0x0003180001047983 */ /* 0x000ee20000300800 */
[----:B------:R-:W-:Y:S02]  /*be50*/  F2FP.SATFINITE.E4M3.F32.PACK_AB_MERGE_C R3, R3, R196, RZ ;  /* 0x000000c40303723e */ /* 0x000fe400048070ff */
[----:B------:R-:W-:Y:S01]  /*be60*/  F2FP.SATFINITE.E4M3.F32.PACK_AB_MERGE_C R2, R2, R194, RZ ;  /* 0x000000c20202723e */ /* 0x000fe200048070ff */
[----:B------:R-:W4:Y:S01]  /*be70*/  LDL.LU R195, [R1+0x310] ;  /* 0x0003100001c37983 */ /* 0x000f220000300800 */
[----:B------:R-:W-:Y:S02]  /*be80*/  F2FP.SATFINITE.E4M3.F32.PACK_AB_MERGE_C R28, R31, R30, RZ ;  /* 0x0000001e1f1c723e */ /* 0x000fe400048070ff */
[----:B------:R-:W-:Y:S01]  /*be90*/  F2FP.SATFINITE.E4M3.F32.PACK_AB_MERGE_C R5, R5, R198, RZ ;  /* 0x000000c60505723e */ /* 0x000fe200048070ff */
[----:B------:R-:W0:Y:S01]  /*bea0*/  S2R R196, SR_TID.X ;  /* 0x0000000000c47919 */ /* 0x000e220000002100 */
[----:B------:R-:W-:-:S02]  /*beb0*/  F2FP.SATFINITE.E4M3.F32.PACK_AB_MERGE_C R194, R25, R24, RZ ;  /* 0x0000001819c2723e */ /* 0x000fc400048070ff */
[----:B------:R-:W-:Y:S02]  /*bec0*/  F2FP.SATFINITE.E4M3.F32.PACK_AB_MERGE_C R30, R33, R32, RZ ;  /* 0x00000020211e723e */ /* 0x000fe400048070ff */
[----:B------:R-:W-:Y:S02]  /*bed0*/  PRMT R26, R194, 0x5410, R29 ;  /* 0x00005410c21a7816 */ /* 0x000fe4000000001d */
[----:B------:R-:W-:Y:S02]  /*bee0*/  PRMT R27, R27, 0x5410, R28 ;  /* 0x000054101b1b7816 */ /* 0x000fe4000000001c */
[----:B------:R-:W-:Y:S02]  /*bef0*/  F2FP.SATFINITE.E4M3.F32.PACK_AB_MERGE_C R38, R39, R38, RZ ;  /* 0x000000262726723e */ /* 0x000fe400048070ff */
[----:B------:R-:W-:Y:S02]  /*bf00*/  F2FP.SATFINITE.E4M3.F32.PACK_AB_MERGE_C R189, R189, R200, RZ ;  /* 0x000000c8bdbd723e */ /* 0x000fe400048070ff */
[----:B------:R-:W-:-:S02]  /*bf10*/  F2FP.SATFINITE.E4M3.F32.PACK_AB_MERGE_C R6, R6, R202, RZ ;  /* 0x000000ca0606723e */ /* 0x000fc400048070ff */
[----:B------:R-:W-:Y:S02]  /*bf20*/  F2FP.SATFINITE.E4M3.F32.PACK_AB_MERGE_C R7, R7, R204, RZ ;  /* 0x000000cc0707723e */ /* 0x000fe400048070ff */
[----:B------:R-:W-:Y:S02]  /*bf30*/  F2FP.SATFINITE.E4M3.F32.PACK_AB_MERGE_C R8, R8, R206, RZ ;  /* 0x000000ce0808723e */ /* 0x000fe400048070ff */
[----:B------:R-:W-:Y:S02]  /*bf40*/  F2FP.SATFINITE.E4M3.F32.PACK_AB_MERGE_C R45, R45, R44, RZ ;  /* 0x0000002c2d2d723e */ /* 0x000fe400048070ff */
[----:B------:R-:W-:Y:S02]  /*bf50*/  F2FP.SATFINITE.E4M3.F32.PACK_AB_MERGE_C R46, R47, R46, RZ ;  /* 0x0000002e2f2e723e */ /* 0x000fe400048070ff */
[----:B------:R-:W-:Y:S02]  /*bf60*/  F2FP.SATFINITE.E4M3.F32.PACK_AB_MERGE_C R9, R9, R208, RZ ;  /* 0x000000d00909723e */ /* 0x000fe400048070ff */
[----:B------:R-:W-:-:S02]  /*bf70*/  F2FP.SATFINITE.E4M3.F32.PACK_AB_MERGE_C R11, R11, R210, RZ ;  /* 0x000000d20b0b723e */ /* 0x000fc400048070ff */
[----:B------:R-:W-:Y:S02]  /*bf80*/  F2FP.SATFINITE.E4M3.F32.PACK_AB_MERGE_C R12, R12, R197, RZ ;  /* 0x000000c50c0c723e */ /* 0x000fe400048070ff */
[----:B------:R-:W-:Y:S02]  /*bf90*/  F2FP.SATFINITE.E4M3.F32.PACK_AB_MERGE_C R48, R49, R48, RZ ;  /* 0x000000303130723e */ /* 0x000fe400048070ff */
[----:B------:R-:W-:Y:S01]  /*bfa0*/  F2FP.SATFINITE.E4M3.F32.PACK_AB_MERGE_C R50, R51, R50, RZ ;  /* 0x000000323332723e */ /* 0x000fe200048070ff */
[C---:B0-----:R-:W-:Y:S01]  /*bfb0*/  IMAD.SHL.U32 R25, R196.reuse, 0x40, RZ ;  /* 0x00000040c4197824 */ /* 0x041fe200078e00ff */
[----:B------:R-:W-:Y:S01]  /*bfc0*/  F2FP.SATFINITE.E4M3.F32.PACK_AB_MERGE_C R53, R53, R52, RZ ;  /* 0x000000343535723e */ /* 0x000fe200048070ff */
[C---:B------:R-:W-:Y:S01]  /*bfd0*/  IMAD.SHL.U32 R24, R196.reuse, 0x10, RZ ;  /* 0x00000010c4187824 */ /* 0x040fe200078e00ff */
[----:B------:R-:W-:Y:S02]  /*bfe0*/  F2FP.SATFINITE.E4M3.F32.PACK_AB_MERGE_C R55, R55, R54, RZ ;  /* 0x000000363737723e */ /* 0x000fe400048070ff */
[----:B------:R-:W-:Y:S01]  /*bff0*/  LOP3.LUT R33, R25, 0x400, RZ, 0xc0, !PT ;  /* 0x0000040019217812 */ /* 0x000fe200078ec0ff */
[----:B------:R-:W-:Y:S01]  /*c000*/  IMAD.SHL.U32 R25, R196, 0x8, RZ ;  /* 0x00000008c4197824 */ /* 0x000fe200078e00ff */
[----:B------:R-:W-:-:S02]  /*c010*/  LOP3.LUT R24, R24, 0xf0, RZ, 0xc0, !PT ;  /* 0x000000f018187812 */ /* 0x000fc400078ec0ff */
[----:B------:R-:W-:Y:S02]  /*c020*/  F2FP.SATFINITE.E4M3.F32.PACK_AB_MERGE_C R13, R13, R212, RZ ;  /* 0x000000d40d0d723e */ /* 0x000fe400048070ff */
[----:B------:R-:W-:Y:S02]  /*c030*/  IADD3 R24, R33, UR12, R24 ;  /* 0x0000000c21187c10 */ /* 0x000fe4000fffe018 */
[----:B------:R-:W-:Y:S02]  /*c040*/  LOP3.LUT R25, R25, 0x300, RZ, 0xc0, !PT ;  /* 0x0000030019197812 */ /* 0x000fe400078ec0ff */
[----:B------:R-:W-:Y:S02]  /*c050*/  F2FP.SATFINITE.E4M3.F32.PACK_AB_MERGE_C R15, R15, R214, RZ ;  /* 0x000000d60f0f723e */ /* 0x000fe400048070ff */
[----:B------:R-:W-:Y:S01]  /*c060*/  F2FP.SATFINITE.E4M3.F32.PACK_AB_MERGE_C R14, R14, R199, RZ ;  /* 0x000000c70e0e723e */ /* 0x000fe200048070ff */
[----:B------:R-:W-:Y:S01]  /*c070*/  IMAD.IADD R36, R25, 0x1, R24 ;  /* 0x0000000119247824 */ /* 0x000fe200078e0218 */
[----:B------:R-:W-:-:S02]  /*c080*/  PRMT R24, R193, 0x5410, R191 ;  /* 0x00005410c1187816 */ /* 0x000fc400000000bf */
[----:B------:R-:W-:Y:S01]  /*c090*/  PRMT R25, R192, 0x5410, R0 ;  /* 0x00005410c0197816 */ /* 0x000fe20000000000 */
[----:B------:R-:W-:Y:S01]  /*c0a0*/  BAR.SYNC.DEFER_BLOCKING 0x0 ;  /* 0x0000000000007b1d */ /* 0x000fe20000010000 */
[----:B------:R-:W-:Y:S02]  /*c0b0*/  F2FP.SATFINITE.E4M3.F32.PACK_AB_MERGE_C R17, R17, R201, RZ ;  /* 0x000000c91111723e */ /* 0x000fe400048070ff */
[----:B------:R-:W-:Y:S02]  /*c0c0*/  F2FP.SATFINITE.E4M3.F32.PACK_AB_MERGE_C R56, R57, R56, RZ ;  /* 0x000000383938723e */ /* 0x000fe400048070ff */
[----:B------:R-:W-:Y:S02]  /*c0d0*/  F2FP.SATFINITE.E4M3.F32.PACK_AB_MERGE_C R58, R59, R58, RZ ;  /* 0x0000003a3b3a723e */ /* 0x000fe400048070ff */
[----:B------:R-:W-:Y:S02]  /*c0e0*/  F2FP.SATFINITE.E4M3.F32.PACK_AB_MERGE_C R61, R61, R60, RZ ;  /* 0x0000003c3d3d723e */ /* 0x000fe400048070ff */
[----:B------:R-:W-:-:S02]  /*c0f0*/  F2FP.SATFINITE.E4M3.F32.PACK_AB_MERGE_C R63, R63, R62, RZ ;  /* 0x0000003e3f3f723e */ /* 0x000fc400048070ff */
[----:B------:R-:W-:Y:S02]  /*c100*/  F2FP.SATFINITE.E4M3.F32.PACK_AB_MERGE_C R16, R16, R216, RZ ;  /* 0x000000d81010723e */ /* 0x000fe400048070ff */
[----:B------:R-:W-:Y:S02]  /*c110*/  F2FP.SATFINITE.E4M3.F32.PACK_AB_MERGE_C R18, R18, R203, RZ ;  /* 0x000000cb1212723e */ /* 0x000fe400048070ff */
[----:B--2---:R-:W-:Y:S02]  /*c120*/  F2FP.SATFINITE.E4M3.F32.PACK_AB_MERGE_C R19, R19, R218, RZ ;  /* 0x000000da1313723e */ /* 0x004fe400048070ff */
[----:B------:R-:W-:Y:S02]  /*c130*/  F2FP.SATFINITE.E4M3.F32.PACK_AB_MERGE_C R21, R21, R205, RZ ;  /* 0x000000cd1515723e */ /* 0x000fe400048070ff */
[----:B------:R-:W-:Y:S02]  /*c140*/  F2FP.SATFINITE.E4M3.F32.PACK_AB_MERGE_C R64, R65, R64, RZ ;  /* 0x000000404140723e */ /* 0x000fe400048070ff */
[----:B------:R-:W-:-:S02]  /*c150*/  F2FP.SATFINITE.E4M3.F32.PACK_AB_MERGE_C R66, R67, R66, RZ ;  /* 0x000000424342723e */ /* 0x000fc400048070ff */
[----:B------:R-:W-:Y:S01]  /*c160*/  F2FP.SATFINITE.E4M3.F32.PACK_AB_MERGE_C R69, R69, R68, RZ ;  /* 0x000000444545723e */ /* 0x000fe200048070ff */
[----:B------:R-:W-:Y:S01]  /*c170*/  STSM.16.M88.4 [R36], R24 ;  /* 0x0000001824007844 */ /* 0x000fe20000000200 */
[----:B------:R-:W-:Y:S02]  /*c180*/  F2FP.SATFINITE.E4M3.F32.PACK_AB_MERGE_C R71, R71, R70, RZ ;  /* 0x000000464747723e */ /* 0x000fe400048070ff */
[----:B------:R-:W-:Y:S02]  /*c190*/  F2FP.SATFINITE.E4M3.F32.PACK_AB_MERGE_C R20, R20, R220, RZ ;  /* 0x000000dc1414723e */ /* 0x000fe400048070ff */
[----:B------:R-:W-:Y:S02]  /*c1a0*/  F2FP.SATFINITE.E4M3.F32.PACK_AB_MERGE_C R22, R22, R207, RZ ;  /* 0x000000cf1616723e */ /* 0x000fe400048070ff */
[----:B------:R-:W-:Y:S02]  /*c1b0*/  F2FP.SATFINITE.E4M3.F32.PACK_AB_MERGE_C R23, R23, R222, RZ ;  /* 0x000000de1717723e */ /* 0x000fe400048070ff */
[----:B------:R-:W-:-:S02]  /*c1c0*/  F2FP.SATFINITE.E4M3.F32.PACK_AB_MERGE_C R153, R153, R209, RZ ;  /* 0x000000d19999723e */ /* 0x000fc400048070ff */
[----:B------:R-:W-:Y:S02]  /*c1d0*/  F2FP.SATFINITE.E4M3.F32.PACK_AB_MERGE_C R164, R164, R236, RZ ;  /* 0x000000eca4a4723e */ /* 0x000fe400048070ff */
[----:B------:R-:W-:Y:S02]  /*c1e0*/  F2FP.SATFINITE.E4M3.F32.PACK_AB_MERGE_C R31, R35, R34, RZ ;  /* 0x00000022231f723e */ /* 0x000fe400048070ff */
[----:B------:R-:W-:Y:S02]  /*c1f0*/  PRMT R29, R2, 0x5410, R5 ;  /* 0x00005410021d7816 */ /* 0x000fe40000000005 */
[----:B------:R-:W-:Y:S02]  /*c200*/  PRMT R30, R30, 0x5410, R37 ;  /* 0x000054101e1e7816 */ /* 0x000fe40000000025 */
[----:B------:R-:W-:Y:S02]  /*c210*/  PRMT R31, R31, 0x5410, R38 ;  /* 0x000054101f1f7816 */ /* 0x000fe40000000026 */
[----:B------:R-:W-:-:S02]  /*c220*/  F2FP.SATFINITE.E4M3.F32.PACK_AB_MERGE_C R34, R41, R40, RZ ;  /* 0x000000282922723e */ /* 0x000fc400048070ff */
[----:B------:R-:W-:Y:S02]  /*c230*/  F2FP.SATFINITE.E4M3.F32.PACK_AB_MERGE_C R35, R43, R42, RZ ;  /* 0x0000002a2b23723e */ /* 0x000fe400048070ff */
[----:B------:R-:W-:Y:S02]  /*c240*/  PRMT R32, R189, 0x5410, R7 ;  /* 0x00005410bd207816 */ /* 0x000fe40000000007 */
[----:B------:R-:W-:Y:S02]  /*c250*/  PRMT R33, R6, 0x5410, R8 ;  /* 0x0000541006217816 */ /* 0x000fe40000000008 */
[----:B------:R-:W-:Y:S02]  /*c260*/  PRMT R34, R34, 0x5410, R45 ;  /* 0x0000541022227816 */ /* 0x000fe4000000002d */
[----:B------:R-:W-:Y:S01]  /*c270*/  PRMT R35, R35, 0x5410, R46 ;  /* 0x0000541023237816 */ /* 0x000fe2000000002e */
[----:B------:R-:W-:Y:S01]  /*c280*/  BAR.SYNC.DEFER_BLOCKING 0x0 ;  /* 0x0000000000007b1d */ /* 0x000fe20000010000 */
        /* <DEDUP_REMOVED lines=71> */
[----:B------:R-:W0:Y:S01]  /*c700*/  S2R R247, SR_CgaCtaId ;  /* 0x0000000000f77919 */ /* 0x000e220000008800 */
[----:B------:R-:W-:Y:S02]  /*c710*/  F2FP.SATFINITE.E4M3.F32.PACK_AB_MERGE_C R186, R186, R249, RZ ;  /* 0x000000f9baba723e */ /* 0x000fe400048070ff */
[----:B------:R-:W-:-:S02]  /*c720*/  F2FP.SATFINITE.E4M3.F32.PACK_AB_MERGE_C R188, R188, R251, RZ ;  /* 0x000000fbbcbc723e */ /* 0x000fc400048070ff */
[----:B------:R-:W-:-:S04]  /*c730*/  LOP3.LUT R251, R196, 0x7f, RZ, 0xc0, !PT ;  /* 0x0000007fc4fb7812 */ /* 0x000fc800078ec0ff */
[----:B------:R-:W-:-:S05]  /*c740*/  LEA R236, R251, UR12, 0x4 ;  /* 0x0000000cfbec7c11 */ /* 0x000fca000f8e20ff */
[----:B------:R-:W1:Y:S01]  /*c750*/  LDS.128 R24, [R236] ;  /* 0x00000000ec187984 */ /* 0x000e620000000c00 */
[----:B0-----:R-:W-:-:S05]  /*c760*/  IMAD.SHL.U32 R247, R247, 0x100, RZ ;  /* 0x00000100f7f77824 */ /* 0x001fca00078e00ff */
[----:B------:R-:W-:Y:S02]  /*c770*/  LOP3.LUT R247, R247, 0x100, RZ, 0xc0, !PT ;  /* 0x00000100f7f77812 */ /* 0x000fe400078ec0ff */
[----:B----4-:R-:W-:Y:S01]  /*c780*/  ISETP.GE.AND P0, PT, R195, UR4, PT ;  /* 0x00000004c3007c0c */ /* 0x010fe2000bf06270 */
[----:B------:R-:W-:Y:S01]  /*c790*/  ULDC UR4, c[0x0][0x22c] ;  /* 0x00008b0000047ab9 */ /* 0x000fe20000000800 */
[----:B---3--:R-:W-:-:S04]  /*c7a0*/  LOP3.LUT R28, R4, 0x1, R247, 0xfe, !PT ;  /* 0x00000001041c7812 */ /* 0x008fc800078efef7 */
[----:B------:R-:W-:Y:S01]  /*c7b0*/  ISETP.LT.AND P4, PT, R28, UR4, !P0 ;  /* 0x000000041c007c0c */ /* 0x000fe2000c781270 */
[----:B------:R-:W-:Y:S01]  /*c7c0*/  ULDC UR4, c[0x0][0x22c] ;  /* 0x00008b0000047ab9 */ /* 0x000fe20000000800 */
[----:B------:R-:W-:-:S04]  /*c7d0*/  LOP3.LUT R28, R4, 0x3, R247, 0xfe, !PT ;  /* 0x00000003041c7812 */ /* 0x000fc800078efef7 */
[----:B------:R-:W-:Y:S01]  /*c7e0*/  ISETP.LT.AND P1, PT, R28, UR4, !P0 ;  /* 0x000000041c007c0c */ /* 0x000fe2000c721270 */
[----:B------:R-:W-:Y:S01]  /*c7f0*/  ULDC UR4, c[0x0][0x244] ;  /* 0x0000910000047ab9 */ /* 0x000fe20000000800 */
[----:B------:R-:W-:Y:S01]  /*c800*/  PRMT R28, R190, 0x5410, R3 ;  /* 0x00005410be1c7816 */ /* 0x000fe20000000003 */
[----:B------:R-:W-:Y:S06]  /*c810*/  BAR.SYNC.DEFER_BLOCKING 0x0 ;  /* 0x0000000000007b1d */ /* 0x000fec0000010000 */
[----:B------:R-:W-:Y:S02]  /*c820*/  STSM.16.M88.4 [R36], R28 ;  /* 0x0000001c24007844 */ /* 0x000fe40000000200 */
[----:B------:R-:W-:Y:S06]  /*c830*/  BAR.SYNC.DEFER_BLOCKING 0x0 ;  /* 0x0000000000007b1d */ /* 0x000fec0000010000 */
[----:B------:R-:W0:Y:S02]  /*c840*/  LDS.128 R28, [R236] ;  /* 0x00000000ec1c7984 */ /* 0x000e240000000c00 */
[----:B------:R-:W-:Y:S06]  /*c850*/  BAR.SYNC.DEFER_BLOCKING 0x0 ;  /* 0x0000000000007b1d */ /* 0x000fec0000010000 */
[----:B------:R2:W-:Y:S02]  /*c860*/  STSM.16.M88.4 [R36], R32 ;  /* 0x0000002024007844 */ /* 0x0005e40000000200 */
[----:B--2---:R-:W-:-:S02]  /*c870*/  PRMT R32, R9, 0x5410, R11 ;  /* 0x0000541009207816 */ /* 0x004fc4000000000b */
[----:B------:R-:W-:Y:S01]  /*c880*/  PRMT R33, R10, 0x5410, R12 ;  /* 0x000054100a217816 */ /* 0x000fe2000000000c */
[----:B------:R-:W-:Y:S01]  /*c890*/  BAR.SYNC.DEFER_BLOCKING 0x0 ;  /* 0x0000000000007b1d */ /* 0x000fe20000010000 */
[----:B------:R-:W-:Y:S02]  /*c8a0*/  PRMT R34, R48, 0x5410, R53 ;  /* 0x0000541030227816 */ /* 0x000fe40000000035 */
[----:B------:R-:W-:-:S03]  /*c8b0*/  PRMT R35, R50, 0x5410, R55 ;  /* 0x0000541032237816 */ /* 0x000fc60000000037 */
[----:B------:R-:W2:Y:S02]  /*c8c0*/  LDS.128 R8, [R236] ;  /* 0x00000000ec087984 */ /* 0x000ea40000000c00 */
[----:B------:R-:W-:Y:S06]  /*c8d0*/  BAR.SYNC.DEFER_BLOCKING 0x0 ;  /* 0x0000000000007b1d */ /* 0x000fec0000010000 */
[----:B------:R-:W-:Y:S02]  /*c8e0*/  STSM.16.M88.4 [R36], R32 ;  /* 0x0000002024007844 */ /* 0x000fe40000000200 */
[----:B------:R-:W-:Y:S01]  /*c8f0*/  BAR.SYNC.DEFER_BLOCKING 0x0 ;  /* 0x0000000000007b1d */ /* 0x000fe20000010000 */
[----:B------:R-:W-:-:S02]  /*c900*/  PRMT R12, R13, 0x5410, R15 ;  /* 0x000054100d0c7816 */ /* 0x000fc4000000000f */
[----:B------:R-:W-:-:S03]  /*c910*/  PRMT R13, R14, 0x5410, R17 ;  /* 0x000054100e0d7816 */ /* 0x000fc60000000011 */
[----:B------:R-:W3:Y:S01]  /*c920*/  LDS.128 R48, [R236] ;  /* 0x00000000ec307984 */ /* 0x000ee20000000c00 */
[----:B------:R-:W-:Y:S02]  /*c930*/  PRMT R14, R56, 0x5410, R61 ;  /* 0x00005410380e7816 */ /* 0x000fe4000000003d */
[----:B------:R-:W-:Y:S01]  /*c940*/  PRMT R15, R58, 0x5410, R63 ;  /* 0x000054103a0f7816 */ /* 0x000fe2000000003f */
[----:B------:R-:W-:Y:S06]  /*c950*/  BAR.SYNC.DEFER_BLOCKING 0x0 ;  /* 0x0000000000007b1d */ /* 0x000fec0000010000 */
[----:B------:R4:W-:Y:S02]  /*c960*/  STSM.16.M88.4 [R36], R12 ;  /* 0x0000000c24007844 */ /* 0x0009e40000000200 */
[----:B------:R-:W-:Y:S01]  /*c970*/  BAR.SYNC.DEFER_BLOCKING 0x0 ;  /* 0x0000000000007b1d */ /* 0x000fe20000010000 */
[----:B------:R-:W-:-:S02]  /*c980*/  PRMT R16, R16, 0x5410, R19 ;  /* 0x0000541010107816 */ /* 0x000fc40000000013 */
[----:B------:R-:W-:-:S03]  /*c990*/  PRMT R17, R18, 0x5410, R21 ;  /* 0x0000541012117816 */ /* 0x000fc60000000015 */
[----:B------:R-:W3:Y:S01]  /*c9a0*/  LDS.128 R56, [R236] ;  /* 0x00000000ec387984 */ /* 0x000ee20000000c00 */
[----:B------:R-:W-:Y:S02]  /*c9b0*/  PRMT R18, R64, 0x5410, R69 ;  /* 0x0000541040127816 */ /* 0x000fe40000000045 */
[----:B------:R-:W-:Y:S01]  /*c9c0*/  PRMT R19, R66, 0x5410, R71 ;  /* 0x0000541042137816 */ /* 0x000fe20000000047 */
        /* <DEDUP_REMOVED lines=16> */
[----:B------:R-:W-:Y:S01]  /*cad0*/  BAR.SYNC.DEFER_BLOCKING 0x0 ;  /* 0x0000000000007b1d */ /* 0x000fe20000010000 */
[----:B------:R-:W-:-:S05]  /*cae0*/  PRMT R156, R156, 0x5410, R159 ;  /* 0x000054109c9c7816 */ /* 0x000fca000000009f */
[----:B------:R-:W-:Y:S01]  /*caf0*/  STSM.16.M88.4 [R36], R152 ;  /* 0x0000009824007844 */ /* 0x000fe20000000200 */
[----:B------:R-:W-:Y:S02]  /*cb00*/  PRMT R157, R158, 0x5410, R161 ;  /* 0x000054109e9d7816 */ /* 0x000fe400000000a1 */
[----:B------:R-:W-:Y:S02]  /*cb10*/  PRMT R158, R88, 0x5410, R93 ;  /* 0x00005410589e7816 */ /* 0x000fe4000000005d */
[----:B------:R-:W-:Y:S01]  /*cb20*/  PRMT R159, R90, 0x5410, R95 ;  /* 0x000054105a9f7816 */ /* 0x000fe2000000005f */
[----:B------:R-:W-:Y:S06]  /*cb30*/  BAR.SYNC.DEFER_BLOCKING 0x0 ;  /* 0x0000000000007b1d */ /* 0x000fec0000010000 */
[----:B------:R-:W3:Y:S02]  /*cb40*/  LDS.128 R92, [R236] ;  /* 0x00000000ec5c7984 */ /* 0x000ee40000000c00 */
        /* <DEDUP_REMOVED lines=43> */
[----:B----4-:R-:W-:-:S02]  /*ce00*/  PRMT R12, R180, 0x5410, R184 ;  /* 0x00005410b40c7816 */ /* 0x010fc400000000b8 */
[----:B------:R-:W-:-:S03]  /*ce10*/  PRMT R13, R182, 0x5410, R187 ;  /* 0x00005410b60d7816 */ /* 0x000fc600000000bb */
[----:B------:R-:W4:Y:S01]  /*ce20*/  LDS.128 R60, [R236] ;  /* 0x00000000ec3c7984 */ /* 0x000f220000000c00 */
[----:B------:R-:W-:Y:S02]  /*ce30*/  PRMT R14, R136, 0x5410, R141 ;  /* 0x00005410880e7816 */ /* 0x000fe4000000008d */
[----:B------:R-:W-:Y:S01]  /*ce40*/  PRMT R15, R138, 0x5410, R143 ;  /* 0x000054108a0f7816 */ /* 0x000fe2000000008f */
[----:B------:R-:W-:Y:S06]  /*ce50*/  BAR.SYNC.DEFER_BLOCKING 0x0 ;  /* 0x0000000000007b1d */ /* 0x000fec0000010000 */
[----:B------:R1:W-:Y:S02]  /*ce60*/  STSM.16.M88.4 [R36], R12 ;  /* 0x0000000c24007844 */ /* 0x0003e40000000200 */
[----:B------:R-:W-:Y:S01]  /*ce70*/  BAR.SYNC.DEFER_BLOCKING 0x0 ;  /* 0x0000000000007b1d */ /* 0x000fe20000010000 */
[----:B------:R-:W-:-:S02]  /*ce80*/  F2FP.SATFINITE.E4M3.F32.PACK_AB_MERGE_C R149, R149, R148, RZ ;  /* 0x000000949595723e */ /* 0x000fc400048070ff */
[----:B------:R-:W-:Y:S02]  /*ce90*/  F2FP.SATFINITE.E4M3.F32.PACK_AB_MERGE_C R151, R151, R150, RZ ;  /* 0x000000969797723e */ /* 0x000fe400048070ff */
[----:B------:R-:W-:Y:S01]  /*cea0*/  LOP3.LUT R0, R4, 0x2, R247, 0xfe, !PT ;  /* 0x0000000204007812 */ /* 0x000fe200078efef7 */
[----:B------:R-:W4:Y:S01]  /*ceb0*/  LDS.128 R52, [R236] ;  /* 0x00000000ec347984 */ /* 0x000f220000000c00 */
[----:B------:R-:W-:Y:S02]  /*cec0*/  PRMT R184, R183, 0x5410, R186 ;  /* 0x00005410b7b87816 */ /* 0x000fe400000000ba */
[----:B------:R-:W-:Y:S02]  /*ced0*/  PRMT R185, R185, 0x5410, R188 ;  /* 0x00005410b9b97816 */ /* 0x000fe400000000bc */
[----:B------:R-:W-:Y:S02]  /*cee0*/  PRMT R186, R144, 0x5410, R149 ;  /* 0x0000541090ba7816 */ /* 0x000fe40000000095 */
[----:B------:R-:W-:Y:S01]  /*cef0*/  PRMT R187, R146, 0x5410, R151 ;  /* 0x0000541092bb7816 */ /* 0x000fe20000000097 */
[----:B------:R-:W-:Y:S01]  /*cf00*/  BAR.SYNC.DEFER_BLOCKING 0x0 ;  /* 0x0000000000007b1d */ /* 0x000fe20000010000 */
[----:B------:R-:W-:-:S02]  /*cf10*/  ISETP.LT.AND P2, PT, R0, UR6, !P0 ;  /* 0x0000000600007c0c */ /* 0x000fc4000c741270 */
[C---:B------:R-:W-:Y:S01]  /*cf20*/  LOP3.LUT R0, R4.reuse, 0x4, R247, 0xfe, !PT ;  /* 0x0000000404007812 */ /* 0x040fe200078efef7 */
[----:B------:R-:W-:Y:S01]  /*cf30*/  IMAD R3, R195, UR4, RZ ;  /* 0x00000004c3037c24 */ /* 0x000fe2000f8e02ff */
[----:B------:R-:W-:Y:S01]  /*cf40*/  LOP3.LUT R2, R4, R247, RZ, 0xfc, !PT ;  /* 0x000000f704027212 */ /* 0x000fe200078efcff */
[----:B------:R-:W-:Y:S01]  /*cf50*/  ULDC UR6, c[0x0][0x22c] ;  /* 0x00008b0000067ab9 */ /* 0x000fe20000000800 */
[----:B------:R-:W-:Y:S01]  /*cf60*/  ULDC UR4, c[0x0][0x248] ;  /* 0x0000920000047ab9 */ /* 0x000fe20000000800 */
[----:B------:R-:W-:Y:S01]  /*cf70*/  ISETP.LT.AND P3, PT, R0, UR6, !P0 ;  /* 0x0000000600007c0c */ /* 0x000fe2000c761270 */
[----:B------:R-:W-:Y:S01]  /*cf80*/  ULDC.64 UR6, c[0x0][0x220] ;  /* 0x0000880000067ab9 */ /* 0x000fe20000000a00 */
[C---:B------:R-:W-:Y:S01]  /*cf90*/  IMAD R5, R2.reuse, UR4, RZ ;  /* 0x0000000402057c24 */ /* 0x040fe2000f8e02ff */
[C---:B------:R-:W-:Y:S01]  /*cfa0*/  IADD3 R0, P6, R3.reuse, UR6, RZ ;  /* 0x0000000603007c10 */ /* 0x040fe2000ffde0ff */
[----:B------:R-:W-:Y:S01]  /*cfb0*/  ULDC UR4, c[0x0][0x248] ;  /* 0x0000920000047ab9 */ /* 0x000fe20000000800 */
[----:B------:R-:W-:Y:S01]  /*cfc0*/  ISETP.LT.AND P5, PT, R2, UR5, !P0 ;  /* 0x0000000502007c0c */ /* 0x000fe2000c7a1270 */
[----:B------:R-:W-:Y:S01]  /*cfd0*/  STSM.16.M88.4 [R36], R184 ;  /* 0x000000b824007844 */ /* 0x000fe20000000200 */
[----:B------:R-:W-:Y:S01]  /*cfe0*/  LEA.HI.X.SX32 R2, R3, UR7, 0x1, P6 ;  /* 0x0000000703027c11 */ /* 0x000fe2000b0f0eff */
[C---:B-1----:R-:W-:Y:S01]  /*cff0*/  VIADD R15, R5.reuse, UR4 ;  /* 0x00000004050f7c36 */ /* 0x042fe20008000000 */
[C---:B------:R-:W-:Y:S01]  /*d000*/  IADD3 R6, P6, R5.reuse, R0, RZ ;  /* 0x0000000005067210 */ /* 0x040fe20007fde0ff */
[----:B------:R-:W-:Y:S01]  /*d010*/  ULDC UR4, c[0x0][0x248] ;  /* 0x0000920000047ab9 */ /* 0x000fe20000000800 */
[----:B------:R-:W-:Y:S01]  /*d020*/  ULDC UR5, c[0x0][0x22c] ;  /* 0x00008b0000057ab9 */ /* 0x000fe20000000800 */
[----:B------:R-:W-:Y:S01]  /*d030*/  PRMT R17, R24, 0x7771, RZ ;  /* 0x0000777118117816 */ /* 0x000fe200000000ff */
[----:B------:R-:W-:Y:S01]  /*d040*/  ULDC UR6, c[0x0][0x22c] ;  /* 0x00008b0000067ab9 */ /* 0x000fe20000000800 */
[----:B------:R-:W-:-:S02]  /*d050*/  LEA.HI.X.SX32 R7, R5, R2, 0x1, P6 ;  /* 0x0000000205077211 */ /* 0x000fc400030f0eff */
[C---:B------:R-:W-:Y:S02]  /*d060*/  IADD3 R12, P6, R15.reuse, R0, RZ ;  /* 0x000000000f0c7210 */ /* 0x040fe40007fde0ff */
[----:B------:R-:W-:Y:S01]  /*d070*/  PRMT R5, R24, 0x7770, RZ ;  /* 0x0000777018057816 */ /* 0x000fe200000000ff */
[----:B------:R-:W-:Y:S01]  /*d080*/  BAR.SYNC.DEFER_BLOCKING 0x0 ;  /* 0x0000000000007b1d */ /* 0x000fe20000010000 */
[C---:B------:R-:W-:Y:S01]  /*d090*/  LEA.HI.X.SX32 R13, R15.reuse, R2, 0x1, P6 ;  /* 0x000000020f0d7211 */ /* 0x040fe200030f0eff */
[----:B------:R-:W-:Y:S01]  /*d0a0*/  VIADD R15, R15, UR4 ;  /* 0x000000040f0f7c36 */ /* 0x000fe20008000000 */
[----:B------:R-:W-:-:S03]  /*d0b0*/  LOP3.LUT R3, R4, 0x5, R247, 0xfe, !PT ;  /* 0x0000000504037812 */ /* 0x000fc600078efef7 */
[----:B------:R-:W-:Y:S01]  /*d0c0*/  ULDC UR4, c[0x0][0x248] ;  /* 0x0000920000047ab9 */ /* 0x000fe20000000800 */
[----:B------:R-:W-:Y:S01]  /*d0d0*/  ISETP.LT.AND P6, PT, R3, UR5, !P0 ;  /* 0x0000000503007c0c */ /* 0x000fe2000c7c1270 */
[----:B------:R-:W-:Y:S01]  /*d0e0*/  ULDC UR5, c[0x0][0x22c] ;  /* 0x00008b0000057ab9 */ /* 0x000fe20000000800 */
[C-C-:B------:R-:W-:Y:S02]  /*d0f0*/  LOP3.LUT R3, R4.reuse, 0x6, R247.reuse, 0xfe, !PT ;  /* 0x0000000604037812 */ /* 0x140fe400078efef7 */
[----:B------:R-:W-:Y:S01]  /*d100*/  PRMT R19, R25, 0x7770, RZ ;  /* 0x0000777019137816 */ /* 0x000fe200000000ff */
[----:B------:R1:W-:Y:S04]  /*d110*/  @P5 STG.E.U8 desc[UR14][R6.64], R5 ;  /* 0x0000000506005986 */ /* 0x0003e8000c10110e */
[----:B------:R0:W-:Y:S01]  /*d120*/  @P4 STG.E.U8 desc[UR14][R12.64], R17 ;  /* 0x000000110c004986 */ /* 0x0001e2000c10110e */
[----:B------:R-:W-:Y:S01]  /*d130*/  ISETP.LT.AND P4, PT, R3, UR5, !P0 ;  /* 0x0000000503007c0c */ /* 0x000fe2000c781270 */
[----:B------:R-:W-:Y:S01]  /*d140*/  ULDC UR5, c[0x0][0x22c] ;  /* 0x00008b0000057ab9 */ /* 0x000fe20000000800 */
[C---:B-1----:R-:W-:Y:S01]  /*d150*/  IADD3 R6, P5, R15.reuse, R0, RZ ;  /* 0x000000000f067210 */ /* 0x042fe20007fbe0ff */
[C---:B------:R-:W-:Y:S01]  /*d160*/  VIADD R5, R15.reuse, UR4 ;  /* 0x000000040f057c36 */ /* 0x040fe20008000000 */
[----:B------:R-:W-:Y:S01]  /*d170*/  LOP3.LUT R3, R4, 0x7, R247, 0xfe, !PT ;  /* 0x0000000704037812 */ /* 0x000fe200078efef7 */
[----:B------:R-:W-:Y:S01]  /*d180*/  ULDC UR4, c[0x0][0x22c] ;  /* 0x00008b0000047ab9 */ /* 0x000fe20000000800 */
[----:B------:R-:W-:-:S02]  /*d190*/  LEA.HI.X.SX32 R7, R15, R2, 0x1, P5 ;  /* 0x000000020f077211 */ /* 0x000fc400028f0eff */
[----:B0-----:R-:W-:-:S03]  /*d1a0*/  IADD3 R12, P5, R5, R0, RZ ;  /* 0x00000000050c7210 */ /* 0x001fc60007fbe0ff */
[----:B------:R0:W-:Y:S01]  /*d1b0*/  @P2 STG.E.U8 desc[UR14][R6.64], R19 ;  /* 0x0000001306002986 */ /* 0x0001e2000c10110e */
[----:B------:R-:W-:Y:S01]  /*d1c0*/  ISETP.LT.AND P2, PT, R3, UR4, !P0 ;  /* 0x0000000403007c0c */ /* 0x000fe2000c741270 */
[----:B------:R-:W-:Y:S01]  /*d1d0*/  ULDC UR4, c[0x0][0x248] ;  /* 0x0000920000047ab9 */ /* 0x000fe20000000800 */
[C---:B------:R-:W-:Y:S01]  /*d1e0*/  LEA.HI.X.SX32 R13, R5.reuse, R2, 0x1, P5 ;  /* 0x00000002050d7211 */ /* 0x040fe200028f0eff */
[----:B------:R-:W-:Y:S01]  /*d1f0*/  VIADD R5, R5, UR4 ;  /* 0x0000000405057c36 */ /* 0x000fe20008000000 */
[----:B------:R-:W-:Y:S01]  /*d200*/  PRMT R17, R25, 0x7771, RZ ;  /* 0x0000777119117816 */ /* 0x000fe200000000ff */
[----:B------:R-:W-:Y:S01]  /*d210*/  ULDC UR4, c[0x0][0x22c] ;  /* 0x00008b0000047ab9 */ /* 0x000fe20000000800 */
[----:B------:R-:W-:Y:S02]  /*d220*/  LOP3.LUT R3, R4, 0x8, R247, 0xfe, !PT ;  /* 0x0000000804037812 */ /* 0x000fe400078efef7 */
[----:B------:R-:W-:Y:S01]  /*d230*/  IADD3 R14, P5, R5, R0, RZ ;  /* 0x00000000050e7210 */ /* 0x000fe20007fbe0ff */
[----:B------:R1:W-:Y:S01]  /*d240*/  @P1 STG.E.U8 desc[UR14][R12.64], R17 ;  /* 0x000000110c001986 */ /* 0x0003e2000c10110e */
[----:B------:R-:W-:Y:S01]  /*d250*/  ISETP.LT.AND P1, PT, R3, UR4, !P0 ;  /* 0x0000000403007c0c */ /* 0x000fe2000c721270 */
[----:B------:R-:W-:Y:S01]  /*d260*/  ULDC UR4, c[0x0][0x248] ;  /* 0x0000920000047ab9 */ /* 0x000fe20000000800 */
[C---:B------:R-:W-:Y:S01]  /*d270*/  LEA.HI.X.SX32 R15, R5.reuse, R2, 0x1, P5 ;  /* 0x00000002050f7211 */ /* 0x040fe200028f0eff */
[----:B------:R-:W-:Y:S01]  /*d280*/  VIADD R5, R5, UR4 ;  /* 0x0000000405057c36 */ /* 0x000fe20008000000 */
[----:B------:R-:W-:Y:S01]  /*d290*/  PRMT R21, R26, 0x7770, RZ ;  /* 0x000077701a157816 */ /* 0x000fe200000000ff */
[----:B------:R-:W-:-:S04]  /*d2a0*/  ULDC UR4, c[0x0][0x248] ;  /* 0x0000920000047ab9 */ /* 0x000fc80000000800 */
[----:B------:R2:W-:Y:S01]  /*d2b0*/  @P3 STG.E.U8 desc[UR14][R14.64], R21 ;  /* 0x000000150e003986 */ /* 0x0005e2000c10110e */
[C---:B0-----:R-:W-:Y:S01]  /*d2c0*/  IADD3 R6, P3, R5.reuse, R0, RZ ;  /* 0x0000000005067210 */ /* 0x041fe20007f7e0ff */
[C---:B-1----:R-:W-:Y:S01]  /*d2d0*/  VIADD R13, R5.reuse, UR4 ;  /* 0x00000004050d7c36 */ /* 0x042fe20008000000 */
[----:B------:R-:W-:Y:S01]  /*d2e0*/  ULDC UR4, c[0x0][0x248] ;  /* 0x0000920000047ab9 */ /* 0x000fe20000000800 */
[----:B------:R-:W-:Y:S02]  /*d2f0*/  PRMT R19, R26, 0x7771, RZ ;  /* 0x000077711a137816 */ /* 0x000fe400000000ff */
[----:B------:R-:W-:Y:S01]  /*d300*/  LEA.HI.X.SX32 R7, R5, R2, 0x1, P3 ;  /* 0x0000000205077211 */ /* 0x000fe200018f0eff */
[C---:B------:R-:W-:Y:S01]  /*d310*/  VIADD R5, R13.reuse, UR4 ;  /* 0x000000040d057c36 */ /* 0x040fe20008000000 */
[----:B------:R-:W-:Y:S01]  /*d320*/  LOP3.LUT R3, R4, 0x9, R247, 0xfe, !PT ;  /* 0x0000000904037812 */ /* 0x000fe200078efef7 */
[----:B------:R-:W-:Y:S01]  /*d330*/  ULDC UR4, c[0x0][0x248] ;  /* 0x0000920000047ab9 */ /* 0x000fe20000000800 */
[-C--:B------:R-:W-:Y:S01]  /*d340*/  IADD3 R12, P3, R13, R0.reuse, RZ ;  /* 0x000000000d0c7210 */ /* 0x080fe20007f7e0ff */
[----:B------:R0:W-:Y:S01]  /*d350*/  @P6 STG.E.U8 desc[UR14][R6.64], R19 ;  /* 0x0000001306006986 */ /* 0x0001e2000c10110e */
[----:B------:R-:W-:Y:S01]  /*d360*/  ISETP.LT.AND P5, PT, R3, UR5, !P0 ;  /* 0x0000000503007c0c */ /* 0x000fe2000c7a1270 */
[----:B------:R-:W-:Y:S01]  /*d370*/  ULDC UR5, c[0x0][0x22c] ;  /* 0x00008b0000057ab9 */ /* 0x000fe20000000800 */
[----:B--2---:R-:W-:-:S02]  /*d380*/  IADD3 R14, P6, R5, R0, RZ ;  /* 0x00000000050e7210 */ /* 0x004fc40007fde0ff */
[C-C-:B------:R-:W-:Y:S02]  /*d390*/  LOP3.LUT R3, R4.reuse, 0xa, R247.reuse, 0xfe, !PT ;  /* 0x0000000a04037812 */ /* 0x140fe400078efef7 */
[----:B------:R-:W-:Y:S02]  /*d3a0*/  PRMT R17, R27, 0x7770, RZ ;  /* 0x000077701b117816 */ /* 0x000fe400000000ff */
[-C--:B------:R-:W-:Y:S02]  /*d3b0*/  LEA.HI.X.SX32 R13, R13, R2.reuse, 0x1, P3 ;  /* 0x000000020d0d7211 */ /* 0x080fe400018f0eff */
[C---:B------:R-:W-:Y:S01]  /*d3c0*/  LEA.HI.X.SX32 R15, R5.reuse, R2, 0x1, P6 ;  /* 0x00000002050f7211 */ /* 0x040fe200030f0eff */
[----:B------:R-:W-:Y:S01]  /*d3d0*/  VIADD R5, R5, UR4 ;  /* 0x0000000405057c36 */ /* 0x000fe20008000000 */
[----:B------:R-:W-:Y:S01]  /*d3e0*/  ISETP.LT.AND P3, PT, R3, UR5, !P0 ;  /* 0x0000000503007c0c */ /* 0x000fe2000c761270 */
[----:B------:R-:W-:Y:S01]  /*d3f0*/  ULDC UR5, c[0x0][0x22c] ;  /* 0x00008b0000057ab9 */ /* 0x000fe20000000800 */
[----:B------:R-:W-:Y:S01]  /*d400*/  LOP3.LUT R3, R4, 0xb, R247, 0xfe, !PT ;  /* 0x0000000b04037812 */ /* 0x000fe200078efef7 */
[----:B------:R1:W-:Y:S01]  /*d410*/  @P4 STG.E.U8 desc[UR14][R12.64], R17 ;  /* 0x000000110c004986 */ /* 0x0003e2000c10110e */
[----:B------:R-:W-:Y:S01]  /*d420*/  PRMT R21, R27, 0x7771, RZ ;  /* 0x000077711b157816 */ /* 0x000fe200000000ff */
[----:B------:R-:W-:Y:S01]  /*d430*/  ULDC UR4, c[0x0][0x248] ;  /* 0x0000920000047ab9 */ /* 0x000fe20000000800 */
[----:B------:R-:W-:Y:S01]  /*d440*/  ISETP.LT.AND P4, PT, R3, UR5, !P0 ;  /* 0x0000000503007c0c */ /* 0x000fe2000c781270 */
[----:B------:R-:W-:Y:S01]  /*d450*/  ULDC UR5, c[0x0][0x22c] ;  /* 0x00008b0000057ab9 */ /* 0x000fe20000000800 */
[----:B0-----:R-:W-:-:S02]  /*d460*/  IADD3 R6, P6, R5, R0, RZ ;  /* 0x0000000005067210 */ /* 0x001fc40007fde0ff */
[--C-:B------:R-:W-:Y:S01]  /*d470*/  LOP3.LUT R3, R4, 0xc, R247.reuse, 0xfe, !PT ;  /* 0x0000000c04037812 */ /* 0x100fe200078efef7 */
[----:B------:R0:W-:Y:S01]  /*d480*/  @P2 STG.E.U8 desc[UR14][R14.64], R21 ;  /* 0x000000150e002986 */ /* 0x0001e2000c10110e */
[C---:B------:R-:W-:Y:S02]  /*d490*/  LEA.HI.X.SX32 R7, R5.reuse, R2, 0x1, P6 ;  /* 0x0000000205077211 */ /* 0x040fe400030f0eff */
[----:B------:R-:W-:Y:S01]  /*d4a0*/  PRMT R19, R24, 0x7772, RZ ;  /* 0x0000777218137816 */ /* 0x000fe200000000ff */
[----:B-1----:R-:W-:Y:S01]  /*d4b0*/  VIADD R17, R5, UR4 ;  /* 0x0000000405117c36 */ /* 0x002fe20008000000 */
[----:B------:R-:W-:Y:S01]  /*d4c0*/  ISETP.LT.AND P2, PT, R3, UR5, !P0 ;  /* 0x0000000503007c0c */ /* 0x000fe2000c741270 */
[----:B------:R-:W-:Y:S01]  /*d4d0*/  ULDC UR4, c[0x0][0x22c] ;  /* 0x00008b0000047ab9 */ /* 0x000fe20000000800 */
[--C-:B------:R-:W-:Y:S01]  /*d4e0*/  LOP3.LUT R3, R4, 0xd, R247.reuse, 0xfe, !PT ;  /* 0x0000000d04037812 */ /* 0x100fe200078efef7 */
[----:B------:R1:W-:Y:S01]  /*d4f0*/  @P1 STG.E.U8 desc[UR14][R6.64], R19 ;  /* 0x0000001306001986 */ /* 0x0003e2000c10110e */
[----:B------:R-:W-:Y:S01]  /*d500*/  IADD3 R12, P6, R17, R0, RZ ;  /* 0x00000000110c7210 */ /* 0x000fe20007fde0ff */
[----:B------:R-:W-:Y:S01]  /*d510*/  ULDC UR5, c[0x0][0x22c] ;  /* 0x00008b0000057ab9 */ /* 0x000fe20000000800 */
[----:B------:R-:W-:Y:S01]  /*d520*/  ISETP.LT.AND P1, PT, R3, UR4, !P0 ;  /* 0x0000000403007c0c */ /* 0x000fe2000c721270 */
[----:B------:R-:W-:Y:S01]  /*d530*/  ULDC UR4, c[0x0][0x248] ;  /* 0x0000920000047ab9 */ /* 0x000fe20000000800 */
[C---:B------:R-:W-:Y:S01]  /*d540*/  LEA.HI.X.SX32 R13, R17.reuse, R2, 0x1, P6 ;  /* 0x00000002110d7211 */ /* 0x040fe200030f0eff */
[----:B------:R-:W-:Y:S01]  /*d550*/  VIADD R17, R17, UR4 ;  /* 0x0000000411117c36 */ /* 0x000fe20008000000 */
[----:B------:R-:W-:Y:S01]  /*d560*/  PRMT R5, R24, 0x7773, RZ ;  /* 0x0000777318057816 */ /* 0x000fe200000000ff */
[----:B------:R-:W-:Y:S01]  /*d570*/  ULDC UR4, c[0x0][0x22c] ;  /* 0x00008b0000047ab9 */ /* 0x000fe20000000800 */
[----:B------:R-:W-:-:S02]  /*d580*/  LOP3.LUT R3, R4, 0xe, R247, 0xfe, !PT ;  /* 0x0000000e04037812 */ /* 0x000fc400078efef7 */
[----:B0-----:R-:W-:Y:S01]  /*d590*/  IADD3 R14, P6, R17, R0, RZ ;  /* 0x00000000110e7210 */ /* 0x001fe20007fde0ff */
        /* <DEDUP_REMOVED lines=8> */
[C---:B-1----:R-:W-:Y:S01]  /*d620*/  IADD3 R6, P3, R17.reuse, R0, RZ ;  /* 0x0000000011067210 */ /* 0x042fe20007f7e0ff */
[C---:B0-----:R-:W-:Y:S01]  /*d630*/  VIADD R5, R17.reuse, UR4 ;  /* 0x0000000411057c36 */ /* 0x041fe20008000000 */
[----:B------:R-:W-:Y:S02]  /*d640*/  ULDC UR4, c[0x0][0x248] ;  /* 0x0000920000047ab9 */ /* 0x000fe40000000800 */
[----:B------:R-:W-:Y:S01]  /*d650*/  LEA.HI.X.SX32 R7, R17, R2, 0x1, P3 ;  /* 0x0000000211077211 */ /* 0x000fe200018f0eff */
[C---:B------:R-:W-:Y:S01]  /*d660*/  VIADD R17, R5.reuse, UR4 ;  /* 0x0000000405117c36 */ /* 0x040fe20008000000 */
[----:B------:R-:W-:Y:S01]  /*d670*/  IADD3 R12, P3, R5, R0, RZ ;  /* 0x00000000050c7210 */ /* 0x000fe20007f7e0ff */
[----:B------:R-:W-:Y:S01]  /*d680*/  ULDC UR4, c[0x0][0x248] ;  /* 0x0000920000047ab9 */ /* 0x000fe20000000800 */
[----:B------:R-:W-:Y:S02]  /*d690*/  LOP3.LUT R3, R4, 0xf, R247, 0xfe, !PT ;  /* 0x0000000f04037812 */ /* 0x000fe400078efef7 */
[----:B------:R-:W-:-:S02]  /*d6a0*/  PRMT R25, R25, 0x7773, RZ ;  /* 0x0000777319197816 */ /* 0x000fc400000000ff */
[----:B------:R-:W-:Y:S02]  /*d6b0*/  LEA.HI.X.SX32 R13, R5, R2, 0x1, P3 ;  /* 0x00000002050d7211 */ /* 0x000fe400018f0eff */
[----:B------:R-:W-:Y:S01]  /*d6c0*/  ISETP.LT.AND P6, PT, R3, UR5, !P0 ;  /* 0x0000000503007c0c */ /* 0x000fe2000c7c1270 */
[----:B------:R-:W-:Y:S01]  /*d6d0*/  ULDC UR5, c[0x0][0x22c] ;  /* 0x00008b0000057ab9 */ /* 0x000fe20000000800 */
[C---:B--2---:R-:W-:Y:S02]  /*d6e0*/  IADD3 R14, P3, R17.reuse, R0, RZ ;  /* 0x00000000110e7210 */ /* 0x044fe40007f7e0ff */
[----:B------:R-:W-:Y:S01]  /*d6f0*/  LOP3.LUT R3, R4, 0x10, R247, 0xfe, !PT ;  /* 0x0000001004037812 */ /* 0x000fe200078efef7 */
[----:B------:R0:W-:Y:S01]  /*d700*/  @P4 STG.E.U8 desc[UR14][R6.64], R25 ;  /* 0x0000001906004986 */ /* 0x0001e2000c10110e */
[C---:B------:R-:W-:Y:S02]  /*d710*/  PRMT R19, R26.reuse, 0x7772, RZ ;  /* 0x000077721a137816 */ /* 0x040fe400000000ff */
[C---:B------:R-:W-:Y:S01]  /*d720*/  LEA.HI.X.SX32 R15, R17.reuse, R2, 0x1, P3 ;  /* 0x00000002110f7211 */ /* 0x040fe200018f0eff */
[----:B------:R-:W-:Y:S01]  /*d730*/  VIADD R17, R17, UR4 ;  /* 0x0000000411117c36 */ /* 0x000fe20008000000 */
[----:B------:R-:W-:-:S02]  /*d740*/  PRMT R21, R26, 0x7773, RZ ;  /* 0x000077731a157816 */ /* 0x000fc400000000ff */
[----:B------:R-:W-:Y:S01]  /*d750*/  ISETP.LT.AND P4, PT, R3, UR5, !P0 ;  /* 0x0000000503007c0c */ /* 0x000fe2000c781270 */
[----:B------:R1:W-:Y:S01]  /*d760*/  @P2 STG.E.U8 desc[UR14][R12.64], R19 ;  /* 0x000000130c002986 */ /* 0x0003e2000c10110e */
[C-C-:B------:R-:W-:Y:S01]  /*d770*/  LOP3.LUT R3, R4.reuse, 0x11, R247.reuse, 0xfe, !PT ;  /* 0x0000001104037812 */ /* 0x140fe200078efef7 */
[----:B------:R-:W-:Y:S01]  /*d780*/  ULDC UR5, c[0x0][0x22c] ;  /* 0x00008b0000057ab9 */ /* 0x000fe20000000800 */
[C-C-:B------:R-:W-:Y:S01]  /*d790*/  LOP3.LUT R5, R4.reuse, 0x12, R247.reuse, 0xfe, !PT ;  /* 0x0000001204057812 */ /* 0x140fe200078efef7 */
[----:B------:R2:W-:Y:S01]  /*d7a0*/  @P1 STG.E.U8 desc[UR14][R14.64], R21 ;  /* 0x000000150e001986 */ /* 0x0005e2000c10110e */
[----:B------:R-:W-:Y:S01]  /*d7b0*/  ISETP.LT.AND P3, PT, R3, UR5, !P0 ;  /* 0x0000000503007c0c */ /* 0x000fe2000c761270 */
[----:B------:R-:W-:Y:S01]  /*d7c0*/  ULDC UR4, c[0x0][0x22c] ;  /* 0x00008b0000047ab9 */ /* 0x000fe20000000800 */
[----:B0-----:R-:W-:Y:S01]  /*d7d0*/  IADD3 R6, P1, R17, R0, RZ ;  /* 0x0000000011067210 */ /* 0x001fe20007f3e0ff */
[----:B------:R-:W-:Y:S01]  /*d7e0*/  ULDC UR5, c[0x0][0x22c] ;  /* 0x00008b0000057ab9 */ /* 0x000fe20000000800 */
[----:B------:R-:W-:-:S02]  /*d7f0*/  LOP3.LUT R3, R4, 0x13, R247, 0xfe, !PT ;  /* 0x0000001304037812 */ /* 0x000fc400078efef7 */
[----:B------:R-:W-:Y:S01]  /*d800*/  ISETP.LT.AND P2, PT, R5, UR4, !P0 ;  /* 0x0000000405007c0c */ /* 0x000fe2000c741270 */
[----:B------:R-:W-:Y:S01]  /*d810*/  ULDC UR4, c[0x0][0x22c] ;  /* 0x00008b0000047ab9 */ /* 0x000fe20000000800 */
[----:B------:R-:W-:Y:S02]  /*d820*/  LEA.HI.X.SX32 R7, R17, R2, 0x1, P1 ;  /* 0x0000000211077211 */ /* 0x000fe400008f0eff */
[----:B------:R-:W-:Y:S01]  /*d830*/  ISETP.LT.AND P1, PT, R3, UR4, !P0 ;  /* 0x0000000403007c0c */ /* 0x000fe2000c721270 */
[----:B------:R-:W-:Y:S01]  /*d840*/  ULDC UR4, c[0x0][0x248] ;  /* 0x0000920000047ab9 */ /* 0x000fe20000000800 */
[----:B-1----:R-:W-:Y:S01]  /*d850*/  PRMT R19, R27, 0x7772, RZ ;  /* 0x000077721b137816 */ /* 0x002fe200000000ff */
[----:B------:R-:W-:Y:S01]  /*d860*/  VIADD R17, R17, UR4 ;  /* 0x0000000411117c36 */ /* 0x000fe20008000000 */
[----:B------:R-:W-:-:S03]  /*d870*/  ULDC UR4, c[0x0][0x248] ;  /* 0x0000920000047ab9 */ /* 0x000fc60000000800 */
[----:B------:R0:W-:Y:S01]  /*d880*/  @P5 STG.E.U8 desc[UR14][R6.64], R19 ;  /* 0x0000001306005986 */ /* 0x0001e2000c10110e */
[C---:B------:R-:W-:Y:S01]  /*d890*/  IADD3 R12, P5, R17.reuse, R0, RZ ;  /* 0x00000000110c7210 */ /* 0x040fe20007fbe0ff */
[----:B------:R-:W-:Y:S01]  /*d8a0*/  VIADD R5, R17, UR4 ;  /* 0x0000000411057c36 */ /* 0x000fe20008000000 */
[----:B------:R-:W-:Y:S01]  /*d8b0*/  ULDC UR4, c[0x0][0x248] ;  /* 0x0000920000047ab9 */ /* 0x000fe20000000800 */
[----:B------:R-:W-:Y:S02]  /*d8c0*/  PRMT R27, R27, 0x7773, RZ ;  /* 0x000077731b1b7816 */ /* 0x000fe400000000ff */
[----:B------:R-:W-:Y:S01]  /*d8d0*/  LEA.HI.X.SX32 R13, R17, R2, 0x1, P5 ;  /* 0x00000002110d7211 */ /* 0x000fe200028f0eff */
[C---:B------:R-:W-:Y:S01]  /*d8e0*/  VIADD R17, R5.reuse, UR4 ;  /* 0x0000000405117c36 */ /* 0x040fe20008000000 */
[-C--:B--2---:R-:W-:Y:S01]  /*d8f0*/  IADD3 R14, P5, R5, R0.reuse, RZ ;  /* 0x00000000050e7210 */ /* 0x084fe20007fbe0ff */
[----:B------:R-:W-:Y:S02]  /*d900*/  ULDC UR4, c[0x0][0x248] ;  /* 0x0000920000047ab9 */ /* 0x000fe40000000800 */
[----:B------:R1:W-:Y:S01]  /*d910*/  @P6 STG.E.U8 desc[UR14][R12.64], R27 ;  /* 0x0000001b0c006986 */ /* 0x0003e2000c10110e */
[----:B0-----:R-:W-:-:S02]  /*d920*/  IADD3 R6, P6, R17, R0, RZ ;  /* 0x0000000011067210 */ /* 0x001fc40007fde0ff */
[--C-:B------:R-:W-:Y:S02]  /*d930*/  LOP3.LUT R3, R4, 0x14, R247.reuse, 0xfe, !PT ;  /* 0x0000001404037812 */ /* 0x100fe400078efef7 */
[C---:B------:R-:W-:Y:S02]  /*d940*/  PRMT R23, R28.reuse, 0x7770, RZ ;  /* 0x000077701c177816 */ /* 0x040fe400000000ff */
[-C--:B------:R-:W-:Y:S02]  /*d950*/  LEA.HI.X.SX32 R15, R5, R2.reuse, 0x1, P5 ;  /* 0x00000002050f7211 */ /* 0x080fe400028f0eff */
[C---:B------:R-:W-:Y:S01]  /*d960*/  LEA.HI.X.SX32 R7, R17.reuse, R2, 0x1, P6 ;  /* 0x0000000211077211 */ /* 0x040fe200030f0eff */
[----:B------:R-:W-:Y:S01]  /*d970*/  VIADD R17, R17, UR4 ;  /* 0x0000000411117c36 */ /* 0x000fe20008000000 */
[----:B------:R-:W-:Y:S02]  /*d980*/  PRMT R21, R28, 0x7771, RZ ;  /* 0x000077711c157816 */ /* 0x000fe400000000ff */
[----:B------:R-:W-:Y:S01]  /*d990*/  ISETP.LT.AND P5, PT, R3, UR5, !P0 ;  /* 0x0000000503007c0c */ /* 0x000fe2000c7a1270 */
[----:B------:R-:W-:Y:S01]  /*d9a0*/  @P4 STG.E.U8 desc[UR14][R14.64], R23 ;  /* 0x000000170e004986 */ /* 0x000fe2000c10110e */
[----:B------:R-:W-:Y:S01]  /*d9b0*/  LOP3.LUT R3, R4, 0x15, R247, 0xfe, !PT ;  /* 0x0000001504037812 */ /* 0x000fe200078efef7 */
[----:B------:R-:W-:Y:S01]  /*d9c0*/  ULDC UR5, c[0x0][0x22c] ;  /* 0x00008b0000057ab9 */ /* 0x000fe20000000800 */
[----:B------:R-:W-:Y:S01]  /*d9d0*/  ULDC UR4, c[0x0][0x248] ;  /* 0x0000920000047ab9 */ /* 0x000fe20000000800 */
[----:B------:R0:W-:Y:S01]  /*d9e0*/  @P3 STG.E.U8 desc[UR14][R6.64], R21 ;  /* 0x0000001506003986 */ /* 0x0001e2000c10110e */
[----:B------:R-:W-:Y:S01]  /*d9f0*/  ISETP.LT.AND P6, PT, R3, UR5, !P0 ;  /* 0x0000000503007c0c */ /* 0x000fe2000c7c1270 */
[----:B------:R-:W-:Y:S01]  /*da00*/  ULDC UR5, c[0x0][0x22c] ;  /* 0x00008b0000057ab9 */ /* 0x000fe20000000800 */
[----:B-1----:R-:W-:-:S02]  /*da10*/  IADD3 R12, P3, R17, R0, RZ ;  /* 0x00000000110c7210 */ /* 0x002fc40007f7e0ff */
[C-C-:B------:R-:W-:Y:S01]  /*da20*/  LOP3.LUT R3, R4.reuse, 0x16, R247.reuse, 0xfe, !PT ;  /* 0x0000001604037812 */ /* 0x140fe200078efef7 */
[C---:B------:R-:W-:Y:S01]  /*da30*/  VIADD R5, R17.reuse, UR4 ;  /* 0x0000000411057c36 */ /* 0x040fe20008000000 */
[----:B------:R-:W-:Y:S01]  /*da40*/  LEA.HI.X.SX32 R13, R17, R2, 0x1, P3 ;  /* 0x00000002110d7211 */ /* 0x000fe200018f0eff */
[----:B------:R-:W-:Y:S01]  /*da50*/  ULDC UR4, c[0x0][0x22c] ;  /* 0x00008b0000047ab9 */ /* 0x000fe20000000800 */
[----:B------:R-:W-:Y:S02]  /*da60*/  PRMT R19, R29, 0x7770, RZ ;  /* 0x000077701d137816 */ /* 0x000fe400000000ff */
[----:B------:R-:W-:Y:S01]  /*da70*/  ISETP.LT.AND P4, PT, R3, UR5, !P0 ;  /* 0x0000000503007c0c */ /* 0x000fe2000c781270 */
[----:B------:R-:W-:Y:S01]  /*da80*/  ULDC UR5, c[0x0][0x22c] ;  /* 0x00008b0000057ab9 */ /* 0x000fe20000000800 */
[----:B------:R-:W-:Y:S01]  /*da90*/  LOP3.LUT R3, R4, 0x17, R247, 0xfe, !PT ;  /* 0x0000001704037812 */ /* 0x000fe200078efef7 */
[----:B------:R1:W-:Y:S01]  /*daa0*/  @P2 STG.E.U8 desc[UR14][R12.64], R19 ;  /* 0x000000130c002986 */ /* 0x0003e2000c10110e */
[----:B0-----:R-:W-:-:S02]  /*dab0*/  IADD3 R6, P3, R5, R0, RZ ;  /* 0x0000000005067210 */ /* 0x001fc40007f7e0ff */
[----:B------:R-:W-:Y:S01]  /*dac0*/  ISETP.LT.AND P2, PT, R3, UR4, !P0 ;  /* 0x0000000403007c0c */ /* 0x000fe2000c741270 */
[----:B------:R-:W-:Y:S01]  /*dad0*/  ULDC UR4, c[0x0][0x248] ;  /* 0x0000920000047ab9 */ /* 0x000fe20000000800 */
[C---:B------:R-:W-:Y:S01]  /*dae0*/  LEA.HI.X.SX32 R7, R5.reuse, R2, 0x1, P3 ;  /* 0x0000000205077211 */ /* 0x040fe200018f0eff */
[----:B------:R-:W-:Y:S01]  /*daf0*/  VIADD R5, R5, UR4 ;  /* 0x0000000405057c36 */ /* 0x000fe20008000000 */
[----:B------:R-:W-:Y:S01]  /*db00*/  PRMT R17, R29, 0x7771, RZ ;  /* 0x000077711d117816 */ /* 0x000fe200000000ff */
[----:B------:R-:W-:Y:S01]  /*db10*/  ULDC UR4, c[0x0][0x22c] ;  /* 0x00008b0000047ab9 */ /* 0x000fe20000000800 */
[----:B------:R-:W-:-:S03]  /*db20*/  LOP3.LUT R3, R4, 0x18, R247, 0xfe, !PT ;  /* 0x0000001804037812 */ /* 0x000fc600078efef7 */
[----:B------:R0:W-:Y:S01]  /*db30*/  @P1 STG.E.U8 desc[UR14][R6.64], R17 ;  /* 0x0000001106001986 */ /* 0x0001e2000c10110e */
[----:B------:R-:W-:Y:S02]  /*db40*/  IADD3 R14, P1, R5, R0, RZ ;  /* 0x00000000050e7210 */ /* 0x000fe40007f3e0ff */
[----:B------:R-:W-:Y:S01]  /*db50*/  ISETP.LT.AND P3, PT, R3, UR4, !P0 ;  /* 0x0000000403007c0c */ /* 0x000fe2000c761270 */
[----:B------:R-:W-:Y:S01]  /*db60*/  ULDC UR4, c[0x0][0x248] ;  /* 0x0000920000047ab9 */ /* 0x000fe20000000800 */
[C---:B------:R-:W-:Y:S01]  /*db70*/  LEA.HI.X.SX32 R15, R5.reuse, R2, 0x1, P1 ;  /* 0x00000002050f7211 */ /* 0x040fe200008f0eff */
[----:B------:R-:W-:Y:S01]  /*db80*/  VIADD R5, R5, UR4 ;  /* 0x0000000405057c36 */ /* 0x000fe20008000000 */
[----:B------:R-:W-:Y:S01]  /*db90*/  PRMT R21, R30, 0x7770, RZ ;  /* 0x000077701e157816 */ /* 0x000fe200000000ff */
[----:B------:R-:W-:Y:S02]  /*dba0*/  ULDC UR4, c[0x0][0x248] ;  /* 0x0000920000047ab9 */ /* 0x000fe40000000800 */
[C---:B-1----:R-:W-:Y:S01]  /*dbb0*/  VIADD R13, R5.reuse, UR4 ;  /* 0x00000004050d7c36 */ /* 0x042fe20008000000 */
[----:B------:R-:W-:Y:S01]  /*dbc0*/  ULDC UR4, c[0x0][0x248] ;  /* 0x0000920000047ab9 */ /* 0x000fe20000000800 */
[----:B------:R1:W-:Y:S01]  /*dbd0*/  @P5 STG.E.U8 desc[UR14][R14.64], R21 ;  /* 0x000000150e005986 */ /* 0x0003e2000c10110e */
[----:B0-----:R-:W-:-:S02]  /*dbe0*/  IADD3 R6, P5, R5, R0, RZ ;  /* 0x0000000005067210 */ /* 0x001fc40007fbe0ff */
        /* <DEDUP_REMOVED lines=9> */
[----:B-1----:R-:W-:-:S02]  /*dc80*/  IADD3 R14, P6, R5, R0, RZ ;  /* 0x00000000050e7210 */ /* 0x002fc40007fde0ff */
[C-C-:B------:R-:W-:Y:S02]  /*dc90*/  LOP3.LUT R3, R4.reuse, 0x1a, R247.reuse, 0xfe, !PT ;  /* 0x0000001a04037812 */ /* 0x140fe400078efef7 */
[----:B------:R-:W-:Y:S02]  /*dca0*/  PRMT R17, R31, 0x7770, RZ ;  /* 0x000077701f117816 */ /* 0x000fe400000000ff */
[-C--:B------:R-:W-:Y:S02]  /*dcb0*/  LEA.HI.X.SX32 R13, R13, R2.reuse, 0x1, P5 ;  /* 0x000000020d0d7211 */ /* 0x080fe400028f0eff */
[C---:B------:R-:W-:Y:S01]  /*dcc0*/  LEA.HI.X.SX32 R15, R5.reuse, R2, 0x1, P6 ;  /* 0x00000002050f7211 */ /* 0x040fe200030f0eff */
[----:B------:R-:W-:Y:S01]  /*dcd0*/  VIADD R5, R5, UR4 ;  /* 0x0000000405057c36 */ /* 0x000fe20008000000 */
[----:B------:R-:W-:Y:S02]  /*dce0*/  PRMT R21, R31, 0x7771, RZ ;  /* 0x000077711f157816 */ /* 0x000fe400000000ff */
[----:B------:R-:W-:Y:S01]  /*dcf0*/  ISETP.LT.AND P5, PT, R3, UR5, !P0 ;  /* 0x0000000503007c0c */ /* 0x000fe2000c7a1270 */
[----:B------:R1:W-:Y:S01]  /*dd00*/  @P4 STG.E.U8 desc[UR14][R12.64], R17 ;  /* 0x000000110c004986 */ /* 0x0003e2000c10110e */
[----:B------:R-:W-:Y:S01]  /*dd10*/  LOP3.LUT R3, R4, 0x1b, R247, 0xfe, !PT ;  /* 0x0000001b04037812 */ /* 0x000fe200078efef7 */
[----:B------:R-:W-:Y:S01]  /*dd20*/  ULDC UR5, c[0x0][0x22c] ;  /* 0x00008b0000057ab9 */ /* 0x000fe20000000800 */
[----:B------:R-:W-:Y:S01]  /*dd30*/  ULDC UR4, c[0x0][0x248] ;  /* 0x0000920000047ab9 */ /* 0x000fe20000000800 */
[----:B------:R2:W-:Y:S01]  /*dd40*/  @P2 STG.E.U8 desc[UR14][R14.64], R21 ;  /* 0x000000150e002986 */ /* 0x0005e2000c10110e */
[----:B------:R-:W-:Y:S01]  /*dd50*/  ISETP.LT.AND P6, PT, R3, UR5, !P0 ;  /* 0x0000000503007c0c */ /* 0x000fe2000c7c1270 */
[----:B------:R-:W-:Y:S01]  /*dd60*/  ULDC UR5, c[0x0][0x22c] ;  /* 0x00008b0000057ab9 */ /* 0x000fe20000000800 */
[----:B0-----:R-:W-:-:S02]  /*dd70*/  IADD3 R6, P2, R5, R0, RZ ;  /* 0x0000000005067210 */ /* 0x001fc40007f5e0ff */
[--C-:B------:R-:W-:Y:S02]  /*dd80*/  LOP3.LUT R3, R4, 0x1c, R247.reuse, 0xfe, !PT ;  /* 0x0000001c04037812 */ /* 0x100fe400078efef7 */
[C---:B------:R-:W-:Y:S01]  /*dd90*/  LEA.HI.X.SX32 R7, R5.reuse, R2, 0x1, P2 ;  /* 0x0000000205077211 */ /* 0x040fe200010f0eff */
[----:B-1----:R-:W-:Y:S01]  /*dda0*/  VIADD R17, R5, UR4 ;  /* 0x0000000405117c36 */ /* 0x002fe20008000000 */
[----:B------:R-:W-:Y:S01]  /*ddb0*/  PRMT R19, R28, 0x7772, RZ ;  /* 0x000077721c137816 */ /* 0x000fe200000000ff */
[----:B------:R-:W-:Y:S01]  /*ddc0*/  ULDC UR4, c[0x0][0x22c] ;  /* 0x00008b0000047ab9 */ /* 0x000fe20000000800 */
[----:B------:R-:W-:Y:S01]  /*ddd0*/  ISETP.LT.AND P4, PT, R3, UR5, !P0 ;  /* 0x0000000503007c0c */ /* 0x000fe2000c781270 */
[----:B------:R-:W-:Y:S01]  /*dde0*/  ULDC UR5, c[0x0][0x22c] ;  /* 0x00008b0000057ab9 */ /* 0x000fe20000000800 */
[----:B------:R-:W-:Y:S01]  /*ddf0*/  LOP3.LUT R3, R4, 0x1d, R247, 0xfe, !PT ;  /* 0x0000001d04037812 */ /* 0x000fe200078efef7 */
[----:B------:R0:W-:Y:S01]  /*de00*/  @P3 STG.E.U8 desc[UR14][R6.64], R19 ;  /* 0x0000001306003986 */ /* 0x0001e2000c10110e */
[----:B------:R-:W-:-:S02]  /*de10*/  IADD3 R12, P2, R17, R0, RZ ;  /* 0x00000000110c7210 */ /* 0x000fc40007f5e0ff */
[----:B------:R-:W-:Y:S01]  /*de20*/  ISETP.LT.AND P3, PT, R3, UR4, !P0 ;  /* 0x0000000403007c0c */ /* 0x000fe2000c761270 */
[----:B------:R-:W-:Y:S01]  /*de30*/  ULDC UR4, c[0x0][0x248] ;  /* 0x0000920000047ab9 */ /* 0x000fe20000000800 */
[C---:B------:R-:W-:Y:S01]  /*de40*/  LEA.HI.X.SX32 R13, R17.reuse, R2, 0x1, P2 ;  /* 0x00000002110d7211 */ /* 0x040fe200010f0eff */
[----:B------:R-:W-:Y:S01]  /*de50*/  VIADD R17, R17, UR4 ;  /* 0x0000000411117c36 */ /* 0x000fe20008000000 */
[----:B------:R-:W-:Y:S01]  /*de60*/  PRMT R5, R28, 0x7773, RZ ;  /* 0x000077731c057816 */ /* 0x000fe200000000ff */
[----:B------:R-:W-:Y:S01]  /*de70*/  ULDC UR4, c[0x0][0x22c] ;  /* 0x00008b0000047ab9 */ /* 0x000fe20000000800 */
[----:B------:R-:W-:Y:S02]  /*de80*/  LOP3.LUT R3, R4, 0x1e, R247, 0xfe, !PT ;  /* 0x0000001e04037812 */ /* 0x000fe400078efef7 */
[----:B--2---:R-:W-:Y:S01]  /*de90*/  IADD3 R14, P2, R17, R0, RZ ;  /* 0x00000000110e7210 */ /* 0x004fe20007f5e0ff */
        /* <DEDUP_REMOVED lines=9> */
[----:B-1----:R-:W-:Y:S01]  /*df30*/  VIADD R5, R17, UR4 ;  /* 0x0000000411057c36 */ /* 0x002fe20008000000 */
        /* <DEDUP_REMOVED lines=11> */
[--C-:B------:R-:W-:Y:S02]  /*dff0*/  LOP3.LUT R3, R4, 0x20, R247.reuse, 0xfe, !PT ;  /* 0x0000002004037812 */ /* 0x100fe400078efef7 */
[C---:B------:R-:W-:Y:S02]  /*e000*/  PRMT R19, R30.reuse, 0x7772, RZ ;  /* 0x000077721e137816 */ /* 0x040fe400000000ff */
[-C--:B------:R-:W-:Y:S02]  /*e010*/  LEA.HI.X.SX32 R13, R5, R2.reuse, 0x1, P5 ;  /* 0x00000002050d7211 */ /* 0x080fe400028f0eff */
[C---:B------:R-:W-:Y:S01]  /*e020*/  LEA.HI.X.SX32 R15, R17.reuse, R2, 0x1, P6 ;  /* 0x00000002110f7211 */ /* 0x040fe200030f0eff */
[----:B------:R-:W-:Y:S01]  /*e030*/  VIADD R17, R17, UR4 ;  /* 0x0000000411117c36 */ /* 0x000fe20008000000 */
[----:B------:R-:W-:Y:S02]  /*e040*/  PRMT R21, R30, 0x7773, RZ ;  /* 0x000077731e157816 */ /* 0x000fe400000000ff */
        /* <DEDUP_REMOVED lines=31> */
[----:B------:R-:W-:Y:S02]  /*e240*/  PRMT R23, R8, 0x7770, RZ ;  /* 0x0000777008177816 */ /* 0x000fe400000000ff */
[-C--:B------:R-:W-:Y:S02]  /*e250*/  LEA.HI.X.SX32 R15, R5, R2.reuse, 0x1, P1 ;  /* 0x00000002050f7211 */ /* 0x080fe400008f0eff */
[C---:B------:R-:W-:Y:S01]  /*e260*/  LEA.HI.X.SX32 R7, R17.reuse, R2, 0x1, P2 ;  /* 0x0000000211077211 */ /* 0x040fe200010f0eff */
[----:B------:R-:W-:Y:S01]  /*e270*/  VIADD R17, R17, UR4 ;  /* 0x0000000411117c36 */ /* 0x000fe20008000000 */
[----:B------:R-:W-:Y:S01]  /*e280*/  ISETP.LT.AND P1, PT, R3, UR5, !P0 ;  /* 0x0000000503007c0c */ /* 0x000fe2000c721270 */
[----:B------:R-:W-:Y:S01]  /*e290*/  ULDC UR5, c[0x0][0x22c] ;  /* 0x00008b0000057ab9 */ /* 0x000fe20000000800 */
[----:B------:R-:W-:Y:S01]  /*e2a0*/  LOP3.LUT R3, R4, 0x25, R247, 0xfe, !PT ;  /* 0x0000002504037812 */ /* 0x000fe200078efef7 */
[----:B------:R-:W-:Y:S01]  /*e2b0*/  @P5 STG.E.U8 desc[UR14][R14.64], R23 ;  /* 0x000000170e005986 */ /* 0x000fe2000c10110e */
[----:B------:R-:W-:Y:S01]  /*e2c0*/  PRMT R21, R8, 0x7771, RZ ;  /* 0x0000777108157816 */ /* 0x000fe200000000ff */
[----:B------:R-:W-:Y:S01]  /*e2d0*/  ULDC UR4, c[0x0][0x248] ;  /* 0x0000920000047ab9 */ /* 0x000fe20000000800 */
[----:B------:R-:W-:Y:S01]  /*e2e0*/  ISETP.LT.AND P2, PT, R3, UR5, !P0 ;  /* 0x0000000503007c0c */ /* 0x000fe2000c741270 */
[----:B------:R-:W-:Y:S01]  /*e2f0*/  ULDC UR5, c[0x0][0x22c] ;  /* 0x00008b0000057ab9 */ /* 0x000fe20000000800 */
[----:B-1----:R-:W-:-:S02]  /*e300*/  IADD3 R12, P5, R17, R0, RZ ;  /* 0x00000000110c7210 */ /* 0x002fc40007fbe0ff */
[C-C-:B------:R-:W-:Y:S01]  /*e310*/  LOP3.LUT R3, R4.reuse, 0x26, R247.reuse, 0xfe, !PT ;  /* 0x0000002604037812 */ /* 0x140fe200078efef7 */
[C---:B------:R-:W-:Y:S01]  /*e320*/  VIADD R5, R17.reuse, UR4 ;  /* 0x0000000411057c36 */ /* 0x040fe20008000000 */
[----:B------:R0:W-:Y:S01]  /*e330*/  @P4 STG.E.U8 desc[UR14][R6.64], R21 ;  /* 0x0000001506004986 */ /* 0x0001e2000c10110e */
        /* <DEDUP_REMOVED lines=22> */
[----:B------:R-:W-:-:S02]  /*e4a0*/  ULDC UR4, c[0x0][0x248] ;  /* 0x0000920000047ab9 */ /* 0x000fc40000000800 */
[C---:B-1----:R-:W-:Y:S01]  /*e4b0*/  VIADD R13, R5.reuse, UR4 ;  /* 0x00000004050d7c36 */ /* 0x042fe20008000000 */
[----:B------:R-:W-:Y:S01]  /*e4c0*/  ULDC UR4, c[0x0][0x248] ;  /* 0x0000920000047ab9 */ /* 0x000fe20000000800 */
[----:B------:R1:W-:Y:S01]  /*e4d0*/  @P1 STG.E.U8 desc[UR14][R14.64], R21 ;  /* 0x000000150e001986 */ /* 0x0003e2000c10110e */
[C---:B0-----:R-:W-:Y:S02]  /*e4e0*/  IADD3 R6, P1, R5.reuse, R0, RZ ;  /* 0x0000000005067210 */ /* 0x041fe40007f3e0ff */
        /* <DEDUP_REMOVED lines=43> */
[----:B--2---:R-:W-:Y:S02]  /*e7a0*/  IADD3 R14, P5, R17, R0, RZ ;  /* 0x00000000110e7210 */ /* 0x004fe40007fbe0ff */
        /* <DEDUP_REMOVED lines=11> */
[----:B------:R-:W-:Y:S02]  /*e860*/  LEA.HI.X.SX32 R7, R17, R2, 0x1, P1 ;  /* 0x0000000211077211 */ /* 0x000fe400008f0eff */
[----:B------:R-:W-:Y:S01]  /*e870*/  LOP3.LUT R3, R4, 0x2f, R247, 0xfe, !PT ;  /* 0x0000002f04037812 */ /* 0x000fe200078efef7 */
[C---:B--2---:R-:W-:Y:S02]  /*e880*/  VIADD R15, R5.reuse, UR4 ;  /* 0x00000004050f7c36 */ /* 0x044fe40008000000 */
[----:B------:R0:W-:Y:S01]  /*e890*/  @P2 STG.E.U8 desc[UR14][R6.64], R21 ;  /* 0x0000001506002986 */ /* 0x0001e2000c10110e */
[-C--:B------:R-:W-:Y:S01]  /*e8a0*/  IADD3 R8, P1, R5, R0.reuse, RZ ;  /* 0x0000000005087210 */ /* 0x080fe20007f3e0ff */
[----:B------:R-:W-:Y:S01]  /*e8b0*/  ULDC UR4, c[0x0][0x248] ;  /* 0x0000920000047ab9 */ /* 0x000fe20000000800 */
[----:B------:R-:W-:Y:S01]  /*e8c0*/  ISETP.LT.AND P5, PT, R3, UR5, !P0 ;  /* 0x0000000503007c0c */ /* 0x000fe2000c7a1270 */
[----:B------:R-:W-:Y:S01]  /*e8d0*/  ULDC UR5, c[0x0][0x22c] ;  /* 0x00008b0000057ab9 */ /* 0x000fe20000000800 */
[----:B------:R-:W-:-:S02]  /*e8e0*/  IADD3 R12, P2, R15, R0, RZ ;  /* 0x000000000f0c7210 */ /* 0x000fc40007f5e0ff */
[--C-:B------:R-:W-:Y:S02]  /*e8f0*/  LOP3.LUT R3, R4, 0x30, R247.reuse, 0xfe, !PT ;  /* 0x0000003004037812 */ /* 0x100fe400078efef7 */
[----:B------:R-:W-:Y:S02]  /*e900*/  PRMT R19, R10, 0x7772, RZ ;  /* 0x000077720a137816 */ /* 0x000fe400000000ff */
[-C--:B------:R-:W-:Y:S02]  /*e910*/  LEA.HI.X.SX32 R9, R5, R2.reuse, 0x1, P1 ;  /* 0x0000000205097211 */ /* 0x080fe400008f0eff */
[C---:B------:R-:W-:Y:S01]  /*e920*/  LEA.HI.X.SX32 R13, R15.reuse, R2, 0x1, P2 ;  /* 0x000000020f0d7211 */ /* 0x040fe200010f0eff */
[----:B------:R-:W-:Y:S01]  /*e930*/  VIADD R15, R15, UR4 ;  /* 0x000000040f0f7c36 */ /* 0x000fe20008000000 */
[----:B------:R-:W-:Y:S01]  /*e940*/  ISETP.LT.AND P1, PT, R3, UR5, !P0 ;  /* 0x0000000503007c0c */ /* 0x000fe2000c721270 */
[----:B------:R1:W-:Y:S01]  /*e950*/  @P4 STG.E.U8 desc[UR14][R8.64], R19 ;  /* 0x0000001308004986 */ /* 0x0003e2000c10110e */
[----:B------:R-:W-:Y:S01]  /*e960*/  LOP3.LUT R3, R4, 0x31, R247, 0xfe, !PT ;  /* 0x0000003104037812 */ /* 0x000fe200078efef7 */
[----:B------:R-:W-:Y:S01]  /*e970*/  ULDC UR5, c[0x0][0x22c] ;  /* 0x00008b0000057ab9 */ /* 0x000fe20000000800 */
[----:B------:R-:W-:Y:S01]  /*e980*/  PRMT R17, R10, 0x7773, RZ ;  /* 0x000077730a117816 */ /* 0x000fe200000000ff */
[----:B------:R-:W-:Y:S01]  /*e990*/  ULDC UR4, c[0x0][0x248] ;  /* 0x0000920000047ab9 */ /* 0x000fe20000000800 */
[----:B0-----:R-:W-:-:S02]  /*e9a0*/  IADD3 R6, P4, R15, R0, RZ ;  /* 0x000000000f067210 */ /* 0x001fc40007f9e0ff */
[----:B------:R-:W-:Y:S01]  /*e9b0*/  ISETP.LT.AND P2, PT, R3, UR5, !P0 ;  /* 0x0000000503007c0c */ /* 0x000fe2000c741270 */
[----:B------:R-:W-:Y:S01]  /*e9c0*/  ULDC UR5, c[0x0][0x22c] ;  /* 0x00008b0000057ab9 */ /* 0x000fe20000000800 */
[C-C-:B------:R-:W-:Y:S01]  /*e9d0*/  LOP3.LUT R3, R4.reuse, 0x32, R247.reuse, 0xfe, !PT ;  /* 0x0000003204037812 */ /* 0x140fe200078efef7 */
[C---:B------:R-:W-:Y:S01]  /*e9e0*/  VIADD R5, R15.reuse, UR4 ;  /* 0x000000040f057c36 */ /* 0x040fe20008000000 */
[----:B------:R-:W-:Y:S01]  /*e9f0*/  LEA.HI.X.SX32 R7, R15, R2, 0x1, P4 ;  /* 0x000000020f077211 */ /* 0x000fe200020f0eff */
[----:B------:R0:W-:Y:S01]  /*ea00*/  @P3 STG.E.U8 desc[UR14][R12.64], R17 ;  /* 0x000000110c003986 */ /* 0x0001e2000c10110e */
[----:B------:R-:W-:Y:S01]  /*ea10*/  PRMT R15, R11, 0x7772, RZ ;  /* 0x000077720b0f7816 */ /* 0x000fe200000000ff */
[----:B------:R-:W-:Y:S01]  /*ea20*/  ULDC UR4, c[0x0][0x22c] ;  /* 0x00008b0000047ab9 */ /* 0x000fe20000000800 */
[----:B------:R-:W-:Y:S01]  /*ea30*/  ISETP.LT.AND P3, PT, R3, UR5, !P0 ;  /* 0x0000000503007c0c */ /* 0x000fe2000c761270 */
[----:B------:R-:W-:Y:S01]  /*ea40*/  ULDC UR5, c[0x0][0x22c] ;  /* 0x00008b0000057ab9 */ /* 0x000fe20000000800 */
[----:B------:R-:W-:Y:S01]  /*ea50*/  LOP3.LUT R3, R4, 0x33, R247, 0xfe, !PT ;  /* 0x0000003304037812 */ /* 0x000fe200078efef7 */
[----:B------:R2:W-:Y:S01]  /*ea60*/  @P6 STG.E.U8 desc[UR14][R6.64], R15 ;  /* 0x0000000f06006986 */ /* 0x0005e2000c10110e */
[----:B-1----:R-:W-:-:S02]  /*ea70*/  IADD3 R8, P4, R5, R0, RZ ;  /* 0x0000000005087210 */ /* 0x002fc40007f9e0ff */
[----:B------:R-:W-:Y:S01]  /*ea80*/  ISETP.LT.AND P6, PT, R3, UR4, !P0 ;  /* 0x0000000403007c0c */ /* 0x000fe2000c7c1270 */
[----:B------:R-:W-:Y:S01]  /*ea90*/  ULDC UR4, c[0x0][0x248] ;  /* 0x0000920000047ab9 */ /* 0x000fe20000000800 */
[C---:B------:R-:W-:Y:S01]  /*eaa0*/  LEA.HI.X.SX32 R9, R5.reuse, R2, 0x1, P4 ;  /* 0x0000000205097211 */ /* 0x040fe200020f0eff */
[----:B------:R-:W-:Y:S01]  /*eab0*/  VIADD R5, R5, UR4 ;  /* 0x0000000405057c36 */ /* 0x000fe20008000000 */
[----:B0-----:R-:W-:Y:S01]  /*eac0*/  PRMT R13, R11, 0x7773, RZ ;  /* 0x000077730b0d7816 */ /* 0x001fe200000000ff */
        /* <DEDUP_REMOVED lines=8> */
[----:B---3--:R-:W-:Y:S01]  /*eb50*/  PRMT R17, R48, 0x7770, RZ ;  /* 0x0000777030117816 */ /* 0x008fe200000000ff */
[----:B------:R-:W-:-:S04]  /*eb60*/  ULDC UR4, c[0x0][0x248] ;  /* 0x0000920000047ab9 */ /* 0x000fc80000000800 */
[----:B------:R1:W-:Y:S01]  /*eb70*/  @P1 STG.E.U8 desc[UR14][R10.64], R17 ;  /* 0x000000110a001986 */ /* 0x0003e2000c10110e */
[C---:B--2---:R-:W-:Y:S01]  /*eb80*/  IADD3 R6, P1, R5.reuse, R0, RZ ;  /* 0x0000000005067210 */ /* 0x044fe20007f3e0ff */
[C---:B0-----:R-:W-:Y:S01]  /*eb90*/  VIADD R9, R5.reuse, UR4 ;  /* 0x0000000405097c36 */ /* 0x041fe20008000000 */
        /* <DEDUP_REMOVED lines=42> */
[C-C-:B------:R-:W-:Y:S02]  /*ee40*/  LOP3.LUT R3, R4.reuse, 0x3a, R247.reuse, 0xfe, !PT ;  /* 0x0000003a04037812 */ /* 0x140fe400078efef7 */
[----:B--2---:R-:W-:Y:S01]  /*ee50*/  IADD3 R10, P6, R13, R0, RZ ;  /* 0x000000000d0a7210 */ /* 0x004fe20007fde0ff */
[----:B------:R1:W-:Y:S01]  /*ee60*/  @P5 STG.E.U8 desc[UR14][R8.64], R5 ;  /* 0x0000000508005986 */ /* 0x0003e2000c10110e */
        /* <DEDUP_REMOVED lines=8> */
[----:B------:R-:W-:Y:S01]  /*eef0*/  ISETP.LT.AND P6, PT, R3, UR5, !P0 ;  /* 0x0000000503007c0c */ /* 0x000fe2000c7c1270 */
[C---:B------:R-:W-:Y:S01]  /*ef00*/  VIADD R3, R13.reuse, UR4 ;  /* 0x000000040d037c36 */ /* 0x040fe20008000000 */
[----:B------:R-:W-:Y:S01]  /*ef10*/  IADD3 R6, P1, R13, R0, RZ ;  /* 0x000000000d067210 */ /* 0x000fe20007f3e0ff */
[----:B------:R-:W-:Y:S01]  /*ef20*/  ULDC UR4, c[0x0][0x248] ;  /* 0x0000920000047ab9 */ /* 0x000fe20000000800 */
[----:B------:R-:W-:Y:S01]  /*ef30*/  ULDC UR5, c[0x0][0x248] ;  /* 0x0000920000057ab9 */ /* 0x000fe20000000800 */
[----:B-1----:R-:W-:Y:S01]  /*ef40*/  VIADD R5, R3, UR4 ;  /* 0x0000000403057c36 */ /* 0x002fe20008000000 */
[----:B------:R-:W-:Y:S01]  /*ef50*/  LEA.HI.X.SX32 R7, R13, R2, 0x1, P1 ;  /* 0x000000020d077211 */ /* 0x000fe200008f0eff */
[----:B------:R-:W-:Y:S01]  /*ef60*/  ULDC UR4, c[0x0][0x248] ;  /* 0x0000920000047ab9 */ /* 0x000fe20000000800 */
[----:B------:R-:W-:-:S04]  /*ef70*/  IADD3 R8, P1, R3, R0, RZ ;  /* 0x0000000003087210 */ /* 0x000fc80007f3e0ff */
[----:B------:R-:W-:Y:S01]  /*ef80*/  LEA.HI.X.SX32 R9, R3, R2, 0x1, P1 ;  /* 0x0000000203097211 */ /* 0x000fe200008f0eff */
[C---:B------:R-:W-:Y:S01]  /*ef90*/  VIADD R3, R5.reuse, UR5 ;  /* 0x0000000505037c36 */ /* 0x040fe20008000000 */
[----:B0-----:R-:W-:Y:S01]  /*efa0*/  IADD3 R10, P1, R5, R0, RZ ;  /* 0x00000000050a7210 */ /* 0x001fe20007f3e0ff */
[----:B------:R-:W-:Y:S01]  /*efb0*/  ULDC UR5, c[0x0][0x22c] ;  /* 0x00008b0000057ab9 */ /* 0x000fe20000000800 */
[----:B------:R-:W-:Y:S01]  /*efc0*/  PRMT R19, R51, 0x7771, RZ ;  /* 0x0000777133137816 */ /* 0x000fe200000000ff */
[----:B------:R-:W-:Y:S01]  /*efd0*/  VIADD R149, R3, UR4 ;  /* 0x0000000403957c36 */ /* 0x000fe20008000000 */
[----:B------:R-:W-:Y:S01]  /*efe0*/  LEA.HI.X.SX32 R11, R5, R2, 0x1, P1 ;  /* 0x00000002050b7211 */ /* 0x000fe200008f0eff */
[----:B------:R-:W-:Y:S01]  /*eff0*/  ULDC UR4, c[0x0][0x22c] ;  /* 0x00008b0000047ab9 */ /* 0x000fe20000000800 */
[----:B------:R-:W-:Y:S01]  /*f000*/  IADD3 R12, P1, R3, R0, RZ ;  /* 0x00000000030c7210 */ /* 0x000fe20007f3e0ff */
[----:B------:R0:W-:Y:S01]  /*f010*/  @P2 STG.E.U8 desc[UR14][R6.64], R19 ;  /* 0x0000001306002986 */ /* 0x0001e2000c10110e */
[----:B------:R-:W-:-:S02]  /*f020*/  PRMT R17, R48, 0x7772, RZ ;  /* 0x0000777230117816 */ /* 0x000fc400000000ff */
[----:B------:R-:W-:Y:S02]  /*f030*/  LEA.HI.X.SX32 R13, R3, R2, 0x1, P1 ;  /* 0x00000002030d7211 */ /* 0x000fe400008f0eff */
[----:B------:R-:W-:Y:S02]  /*f040*/  PRMT R15, R48, 0x7773, RZ ;  /* 0x00007773300f7816 */ /* 0x000fe400000000ff */
[----:B------:R-:W-:Y:S02]  /*f050*/  LOP3.LUT R148, R4, 0xff, R247, 0xfe, !PT ;  /* 0x000000ff04947812 */ /* 0x000fe400078efef7 */
[----:B------:R-:W-:Y:S02]  /*f060*/  PRMT R5, R49, 0x7772, RZ ;  /* 0x0000777231057816 */ /* 0x000fe400000000ff */
[----:B0-----:R-:W-:Y:S02]  /*f070*/  IADD3 R6, P1, R149, R0, RZ ;  /* 0x0000000095067210 */ /* 0x001fe40007f3e0ff */
[----:B------:R-:W-:-:S02]  /*f080*/  PRMT R49, R49, 0x7773, RZ ;  /* 0x0000777331317816 */ /* 0x000fc400000000ff */
[----:B------:R-:W-:Y:S01]  /*f090*/  LEA.HI.X.SX32 R7, R149, R2, 0x1, P1 ;  /* 0x0000000295077211 */ /* 0x000fe200008f0eff */
[----:B------:R-:W-:Y:S01]  /*f0a0*/  @P3 STG.E.U8 desc[UR14][R8.64], R17 ;  /* 0x0000001108003986 */ /* 0x000fe2000c10110e */
[--C-:B------:R-:W-:Y:S02]  /*f0b0*/  LOP3.LUT R246, R4, 0x3c, R247.reuse, 0xfe, !PT ;  /* 0x0000003c04f67812 */ /* 0x100fe400078efef7 */
[----:B------:R-:W-:Y:S01]  /*f0c0*/  ISETP.LT.AND P1, PT, R148, UR4, !P0 ;  /* 0x0000000494007c0c */ /* 0x000fe2000c721270 */
[----:B------:R-:W-:Y:S01]  /*f0d0*/  @P4 STG.E.U8 desc[UR14][R10.64], R15 ;  /* 0x0000000f0a004986 */ /* 0x000fe2000c10110e */
[----:B------:R-:W-:Y:S01]  /*f0e0*/  ULDC UR4, c[0x0][0x22c] ;  /* 0x00008b0000047ab9 */ /* 0x000fe20000000800 */
[--C-:B------:R-:W-:Y:S02]  /*f0f0*/  LOP3.LUT R245, R4, 0x3d, R247.reuse, 0xfe, !PT ;  /* 0x0000003d04f57812 */ /* 0x100fe400078efef7 */
[----:B------:R-:W-:Y:S01]  /*f100*/  @P5 STG.E.U8 desc[UR14][R12.64], R5 ;  /* 0x000000050c005986 */ /* 0x000fe2000c10110e */
[----:B------:R-:W-:Y:S01]  /*f110*/  ISETP.LT.AND P5, PT, R246, UR4, !P0 ;  /* 0x00000004f6007c0c */ /* 0x000fe2000c7a1270 */
[----:B------:R-:W-:Y:S01]  /*f120*/  ULDC UR4, c[0x0][0x248] ;  /* 0x0000920000047ab9 */ /* 0x000fe20000000800 */
[C-C-:B------:R-:W-:Y:S01]  /*f130*/  LOP3.LUT R244, R4.reuse, 0x3e, R247.reuse, 0xfe, !PT ;  /* 0x0000003e04f47812 */ /* 0x140fe200078efef7 */
[----:B------:R0:W-:Y:S01]  /*f140*/  @P6 STG.E.U8 desc[UR14][R6.64], R49 ;  /* 0x0000003106006986 */ /* 0x0001e2000c10110e */
[----:B------:R-:W-:-:S02]  /*f150*/  LOP3.LUT R243, R4, 0x3f, R247, 0xfe, !PT ;  /* 0x0000003f04f37812 */ /* 0x000fc400078efef7 */
[C-C-:B------:R-:W-:Y:S02]  /*f160*/  LOP3.LUT R150, R4.reuse, 0x40, R247.reuse, 0xfe, !PT ;  /* 0x0000004004967812 */ /* 0x140fe400078efef7 */
[C-C-:B------:R-:W-:Y:S02]  /*f170*/  LOP3.LUT R151, R4.reuse, 0x41, R247.reuse, 0xfe, !PT ;  /* 0x0000004104977812 */ /* 0x140fe400078efef7 */
[C-C-:B------:R-:W-:Y:S02]  /*f180*/  LOP3.LUT R242, R4.reuse, 0x42, R247.reuse, 0xfe, !PT ;  /* 0x0000004204f27812 */ /* 0x140fe400078efef7 */
[C-C-:B------:R-:W-:Y:S02]  /*f190*/  LOP3.LUT R241, R4.reuse, 0x43, R247.reuse, 0xfe, !PT ;  /* 0x0000004304f17812 */ /* 0x140fe400078efef7 */
[C-C-:B------:R-:W-:Y:S02]  /*f1a0*/  LOP3.LUT R240, R4.reuse, 0x44, R247.reuse, 0xfe, !PT ;  /* 0x0000004404f07812 */ /* 0x140fe400078efef7 */
        /* <DEDUP_REMOVED lines=102> */
[----:B0-----:R-:W-:-:S02]  /*f810*/  LOP3.LUT R49, R4, 0xab, R247, 0xfe, !PT ;  /* 0x000000ab04317812 */ /* 0x001fc400078efef7 */
        /* <DEDUP_REMOVED lines=82> */
[----:B------:R-:W-:Y:S01]  /*fd40*/  LOP3.LUT R4, R4, 0xfe, R247, 0xfe, !PT ;  /* 0x000000fe04047812 */ /* 0x000fe200078efef7 */
[----:B------:R-:W-:Y:S01]  /*fd50*/  VIADD R247, R149, UR4 ;  /* 0x0000000495f77c36 */ /* 0x000fe20008000000 */
[----:B------:R-:W-:-:S02]  /*fd60*/  ULDC UR4, c[0x0][0x22c] ;  /* 0x00008b0000047ab9 */ /* 0x000fc40000000800 */
[----:B------:R-:W-:Y:S01]  /*fd70*/  ISETP.LT.AND P2, PT, R244, UR4, !P0 ;  /* 0x00000004f4007c0c */ /* 0x000fe2000c741270 */
[----:B------:R-:W-:Y:S01]  /*fd80*/  ULDC UR4, c[0x0][0x248] ;  /* 0x0000920000047ab9 */ /* 0x000fe20000000800 */
[C---:B------:R-:W-:Y:S02]  /*fd90*/  IADD3 R148, P3, R247.reuse, R0, RZ ;  /* 0x00000000f7947210 */ /* 0x040fe40007f7e0ff */
[C---:B------:R-:W-:Y:S02]  /*fda0*/  PRMT R249, R50.reuse, 0x7772, RZ ;  /* 0x0000777232f97816 */ /* 0x040fe400000000ff */
[C---:B------:R-:W-:Y:S01]  /*fdb0*/  LEA.HI.X.SX32 R149, R247.reuse, R2, 0x1, P3 ;  /* 0x00000002f7957211 */ /* 0x040fe200018f0eff */
[----:B------:R-:W-:Y:S01]  /*fdc0*/  VIADD R247, R247, UR4 ;  /* 0x00000004f7f77c36 */ /* 0x000fe20008000000 */
[----:B------:R-:W-:Y:S01]  /*fdd0*/  ISETP.LT.AND P4, PT, R245, UR5, !P0 ;  /* 0x00000005f5007c0c */ /* 0x000fe2000c781270 */
[----:B------:R-:W-:Y:S01]  /*fde0*/  ULDC UR5, c[0x0][0x22c] ;  /* 0x00008b0000057ab9 */ /* 0x000fe20000000800 */
[----:B------:R-:W-:Y:S01]  /*fdf0*/  ULDC UR4, c[0x0][0x248] ;  /* 0x0000920000047ab9 */ /* 0x000fe20000000800 */
[----:B------:R0:W-:Y:S01]  /*fe00*/  @P5 STG.E.U8 desc[UR14][R148.64], R249 ;  /* 0x000000f994005986 */ /* 0x0001e2000c10110e */
[----:B------:R-:W-:Y:S01]  /*fe10*/  ISETP.LT.AND P6, PT, R243, UR5, !P0 ;  /* 0x00000005f3007c0c */ /* 0x000fe2000c7c1270 */
[C---:B------:R-:W-:Y:S01]  /*fe20*/  VIADD R243, R247.reuse, UR4 ;  /* 0x00000004f7f37c36 */ /* 0x040fe20008000000 */
[----:B------:R-:W-:Y:S01]  /*fe30*/  PRMT R245, R50, 0x7773, RZ ;  /* 0x0000777332f57816 */ /* 0x000fe200000000ff */
[----:B------:R-:W-:Y:S01]  /*fe40*/  ULDC UR5, c[0x0][0x22c] ;  /* 0x00008b0000057ab9 */ /* 0x000fe20000000800 */
[----:B------:R-:W-:Y:S01]  /*fe50*/  ULDC UR4, c[0x0][0x22c] ;  /* 0x00008b0000047ab9 */ /* 0x000fe20000000800 */
[----:B0-----:R-:W-:-:S04]  /*fe60*/  IADD3 R148, P3, R247, R0, RZ ;  /* 0x00000000f7947210 */ /* 0x001fc80007f7e0ff */
[----:B------:R-:W-:Y:S02]  /*fe70*/  LEA.HI.X.SX32 R149, R247, R2, 0x1, P3 ;  /* 0x00000002f7957211 */ /* 0x000fe400018f0eff */
[----:B------:R-:W-:Y:S01]  /*fe80*/  ISETP.LT.AND P5, PT, R150, UR5, !P0 ;  /* 0x0000000596007c0c */ /* 0x000fe2000c7a1270 */
[----:B------:R-:W-:Y:S01]  /*fe90*/  ULDC UR5, c[0x0][0x22c] ;  /* 0x00008b0000057ab9 */ /* 0x000fe20000000800 */
        /* <DEDUP_REMOVED lines=9> */
[C---:B------:R-:W-:Y:S01]  /*ff30*/  IADD3 R50, P2, R243.reuse, R0, RZ ;  /* 0x00000000f3327210 */ /* 0x040fe20007f5e0ff */
[----:B0-----:R-:W-:Y:S01]  /*ff40*/  VIADD R149, R243, UR4 ;  /* 0x00000004f3957c36 */ /* 0x001fe20008000000 */
[----:B------:R-:W-:Y:S01]  /*ff50*/  PRMT R245, R51, 0x7773, RZ ;  /* 0x0000777333f57816 */ /* 0x000fe200000000ff */
[----:B------:R-:W-:Y:S01]  /*ff60*/  ULDC UR4, c[0x0][0x248] ;  /* 0x0000920000047ab9 */ /* 0x000fe20000000800 */
[----:B------:R-:W-:Y:S01]  /*ff70*/  LEA.HI.X.SX32 R51, R243, R2, 0x1, P2 ;  /* 0x00000002f3337211 */ /* 0x000fe200010f0eff */
[C---:B------:R-:W-:Y:S01]  /*ff80*/  VIADD R243, R149.reuse, UR4 ;  /* 0x0000000495f37c36 */ /* 0x040fe20008000000 */
[----:B------:R-:W-:Y:S01]  /*ff90*/  IADD3 R148, P2, R149, R0, RZ ;  /* 0x0000000095947210 */ /* 0x000fe20007f5e0ff */
[----:B------:R-:W-:Y:S02]  /*ffa0*/  ULDC UR4, c[0x0][0x248] ;  /* 0x0000920000047ab9 */ /* 0x000fe40000000800 */
[----:B------:R0:W-:Y:S01]  /*ffb0*/  @P6 STG.E.U8 desc[UR14][R50.64], R245 ;  /* 0x000000f532006986 */ /* 0x0001e2000c10110e */
[----:B------:R-:W-:-:S02]  /*ffc0*/  PRMT R249, R56, 0x7770, RZ ;  /* 0x0000777038f97816 */ /* 0x000fc400000000ff */
[----:B------:R-:W-:Y:S02]  /*ffd0*/  LEA.HI.X.SX32 R149, R149, R2, 0x1, P2 ;  /* 0x0000000295957211 */ /* 0x000fe400010f0eff */
[----:B-1----:R-:W-:Y:S02]  /*ffe0*/  PRMT R247, R56, 0x7771, RZ ;  /* 0x0000777138f77816 */ /* 0x002fe400000000ff */
[C---:B0-----:R-:W-:Y:S02]  /*fff0*/  IADD3 R50, P6, R243.reuse, R0, RZ ;  /* 0x00000000f3327210 */ /* 0x041fe40007fde0ff */
[----:B------:R-:W-:Y:S01]  /*10000*/  ISETP.LT.AND P3, PT, R242, UR5, !P0 ;  /* 0x00000005f2007c0c */ /* 0x000fe2000c761270 */
[----:B------:R-:W-:Y:S01]  /*10010*/  @P5 STG.E.U8 desc[UR14][R148.64], R249 ;  /* 0x000000f994005986 */ /* 0x000fe2000c10110e */
[C---:B------:R-:W-:Y:S01]  /*10020*/  LEA.HI.X.SX32 R51, R243.reuse, R2, 0x1, P6 ;  /* 0x00000002f3337211 */ /* 0x040fe200030f0eff */
[----:B------:R-:W-:Y:S01]  /*10030*/  VIADD R243, R243, UR4 ;  /* 0x00000004f3f37c36 */ /* 0x000fe20008000000 */
[----:B------:R-:W-:Y:S01]  /*10040*/  ULDC UR5, c[0x0][0x22c] ;  /* 0x00008b0000057ab9 */ /* 0x000fe20000000800 */
[----:B------:R-:W-:-:S02]  /*10050*/  ULDC UR4, c[0x0][0x248] ;  /* 0x0000920000047ab9 */ /* 0x000fc40000000800 */
[----:B------:R0:W-:Y:S01]  /*10060*/  @P4 STG.E.U8 desc[UR14][R50.64], R247 ;  /* 0x000000f732004986 */ /* 0x0001e2000c10110e */
[----:B------:R-:W-:Y:S01]  /*10070*/  ISETP.LT.AND P2, PT, R241, UR5, !P0 ;  /* 0x00000005f1007c0c */ /* 0x000fe2000c741270 */
[----:B------:R-:W-:Y:S01]  /*10080*/  VIADD R151, R243, UR4 ;  /* 0x00000004f3977c36 */ /* 0x000fe20008000000 */
        /* <DEDUP_REMOVED lines=11> */
[----:B------:R-:W-:Y:S01]  /*10140*/  ISETP.LT.AND P5, PT, R239, UR5, !P0 ;  /* 0x00000005ef007c0c */ /* 0x000fe2000c7a1270 */
[----:B------:R-:W-:Y:S01]  /*10150*/  ULDC UR5, c[0x0][0x22c] ;  /* 0x00008b0000057ab9 */ /* 0x000fe20000000800 */
[C---:B------:R-:W-:Y:S01]  /*10160*/  LEA.HI.X.SX32 R149, R151.reuse, R2, 0x1, P4 ;  /* 0x0000000297957211 */ /* 0x040fe200020f0eff */
[----:B------:R-:W-:Y:S01]  /*10170*/  VIADD R151, R151, UR4 ;  /* 0x0000000497977c36 */ /* 0x000fe20008000000 */
[----:B------:R-:W-:Y:S01]  /*10180*/  PRMT R239, R57, 0x7771, RZ ;  /* 0x0000777139ef7816 */ /* 0x000fe200000000ff */
[----:B------:R-:W-:-:S04]  /*10190*/  ULDC UR4, c[0x0][0x248] ;  /* 0x0000920000047ab9 */ /* 0x000fc80000000800 */
[----:B------:R1:W-:Y:S01]  /*101a0*/  @P2 STG.E.U8 desc[UR14][R148.64], R239 ;  /* 0x000000ef94002986 */ /* 0x0003e2000c10110e */
[C---:B0-----:R-:W-:Y:S01]  /*101b0*/  VIADD R51, R151.reuse, UR4 ;  /* 0x0000000497337c36 */ /* 0x041fe20008000000 */
[----:B------:R-:W-:Y:S01]  /*101c0*/  ULDC UR4, c[0x0][0x248] ;  /* 0x0000920000047ab9 */ /* 0x000fe20000000800 */
[----:B------:R-:W-:Y:S02]  /*101d0*/  PRMT R241, R58, 0x7770, RZ ;  /* 0x000077703af17816 */ /* 0x000fe400000000ff */
[----:B-1----:R-:W-:-:S04]  /*101e0*/  IADD3 R148, P2, R151, R0, RZ ;  /* 0x0000000097947210 */ /* 0x002fc80007f5e0ff */
[----:B------:R-:W-:Y:S01]  /*101f0*/  LEA.HI.X.SX32 R149, R151, R2, 0x1, P2 ;  /* 0x0000000297957211 */ /* 0x000fe200010f0eff */
[C---:B------:R-:W-:Y:S01]  /*10200*/  VIADD R151, R51.reuse, UR4 ;  /* 0x0000000433977c36 */ /* 0x040fe20008000000 */
[C---:B------:R-:W-:Y:S01]  /*10210*/  IADD3 R50, P2, R51.reuse, R0, RZ ;  /* 0x0000000033327210 */ /* 0x040fe20007f5e0ff */
[----:B------:R-:W-:Y:S02]  /*10220*/  ULDC UR4, c[0x0][0x248] ;  /* 0x0000920000047ab9 */ /* 0x000fe40000000800 */
[----:B------:R0:W-:Y:S01]  /*10230*/  @P6 STG.E.U8 desc[UR14][R148.64], R241 ;  /* 0x000000f194006986 */ /* 0x0001e2000c10110e */
[----:B------:R-:W-:Y:S02]  /*10240*/  PRMT R237, R58, 0x7771, RZ ;  /* 0x000077713aed7816 */ /* 0x000fe400000000ff */
[----:B------:R-:W-:Y:S02]  /*10250*/  LEA.HI.X.SX32 R51, R51, R2, 0x1, P2 ;  /* 0x0000000233337211 */ /* 0x000fe400010f0eff */
[----:B------:R-:W-:-:S02]  /*10260*/  PRMT R239, R59, 0x7770, RZ ;  /* 0x000077703bef7816 */ /* 0x000fc400000000ff */
[----:B0-----:R-:W-:-:S04]  /*10270*/  IADD3 R148, P6, R151, R0, RZ ;  /* 0x0000000097947210 */ /* 0x001fc80007fde0ff */
[C---:B------:R-:W-:Y:S01]  /*10280*/  LEA.HI.X.SX32 R149, R151.reuse, R2, 0x1, P6 ;  /* 0x0000000297957211 */ /* 0x040fe200030f0eff */
[----:B------:R-:W-:Y:S01]  /*10290*/  VIADD R151, R151, UR4 ;  /* 0x0000000497977c36 */ /* 0x000fe20008000000 */
[----:B------:R-:W-:Y:S01]  /*102a0*/  ISETP.LT.AND P4, PT, R238, UR5, !P0 ;  /* 0x00000005ee007c0c */ /* 0x000fe2000c781270 */
[----:B------:R0:W-:Y:S01]  /*102b0*/  @P5 STG.E.U8 desc[UR14][R50.64], R237 ;  /* 0x000000ed32005986 */ /* 0x0001e2000c10110e */
[----:B------:R-:W-:Y:S01]  /*102c0*/  ULDC UR4, c[0x0][0x248] ;  /* 0x0000920000047ab9 */ /* 0x000fe20000000800 */
[----:B------:R-:W-:Y:S02]  /*102d0*/  ULDC UR5, c[0x0][0x22c] ;  /* 0x00008b0000057ab9 */ /* 0x000fe40000000800 */
[----:B------:R1:W-:Y:S01]  /*102e0*/  @P3 STG.E.U8 desc[UR14][R148.64], R239 ;  /* 0x000000ef94003986 */ /* 0x0003e2000c10110e */
[----:B------:R-:W-:Y:S01]  /*102f0*/  ISETP.LT.AND P2, PT, R234, UR5, !P0 ;  /* 0x00000005ea007c0c */ /* 0x000fe2000c741270 */
[----:B------:R-:W-:Y:S01]  /*10300*/  ULDC UR5, c[0x0][0x22c] ;  /* 0x00008b0000057ab9 */ /* 0x000fe20000000800 */
[C---:B0-----:R-:W-:Y:S01]  /*10310*/  IADD3 R50, P3, R151.reuse, R0, RZ ;  /* 0x0000000097327210 */ /* 0x041fe20007f7e0ff */
[----:B------:R-:W-:Y:S01]  /*10320*/  VIADD R237, R151, UR4 ;  /* 0x0000000497ed7c36 */ /* 0x000fe20008000000 */
[----:B------:R-:W-:-:S02]  /*10330*/  ULDC UR4, c[0x0][0x22c] ;  /* 0x00008b0000047ab9 */ /* 0x000fc40000000800 */
[----:B------:R-:W-:Y:S02]  /*10340*/  LEA.HI.X.SX32 R51, R151, R2, 0x1, P3 ;  /* 0x0000000297337211 */ /* 0x000fe400018f0eff */
[----:B------:R-:W-:Y:S02]  /*10350*/  PRMT R151, R59, 0x7771, RZ ;  /* 0x000077713b977816 */ /* 0x000fe400000000ff */
[----:B-1----:R-:W-:-:S03]  /*10360*/  IADD3 R148, P3, R237, R0, RZ ;  /* 0x00000000ed947210 */ /* 0x002fc60007f7e0ff */
[----:B------:R0:W-:Y:S01]  /*10370*/  @P4 STG.E.U8 desc[UR14][R50.64], R151 ;  /* 0x0000009732004986 */ /* 0x0001e2000c10110e */
[----:B------:R-:W-:Y:S01]  /*10380*/  ISETP.LT.AND P4, PT, R228, UR4, !P0 ;  /* 0x00000004e4007c0c */ /* 0x000fe2000c781270 */
[----:B------:R-:W-:Y:S01]  /*10390*/  ULDC UR4, c[0x0][0x248] ;  /* 0x0000920000047ab9 */ /* 0x000fe20000000800 */
[C---:B------:R-:W-:Y:S01]  /*103a0*/  LEA.HI.X.SX32 R149, R237.reuse, R2, 0x1, P3 ;  /* 0x00000002ed957211 */ /* 0x040fe200018f0eff */
[----:B------:R-:W-:Y:S01]  /*103b0*/  VIADD R237, R237, UR4 ;  /* 0x00000004eded7c36 */ /* 0x000fe20008000000 */
[----:B------:R-:W-:Y:S01]  /*103c0*/  PRMT R241, R56, 0x7772, RZ ;  /* 0x0000777238f17816 */ /* 0x000fe200000000ff */
[----:B------:R-:W-:Y:S01]  /*103d0*/  ULDC UR4, c[0x0][0x248] ;  /* 0x0000920000047ab9 */ /* 0x000fe20000000800 */
[----:B------:R-:W-:Y:S01]  /*103e0*/  ISETP.LT.AND P6, PT, R232, UR5, !P0 ;  /* 0x00000005e8007c0c */ /* 0x000fe2000c7c1270 */
[----:B------:R-:W-:Y:S02]  /*103f0*/  ULDC UR5, c[0x0][0x22c] ;  /* 0x00008b0000057ab9 */ /* 0x000fe40000000800 */
[----:B------:R1:W-:Y:S01]  /*10400*/  @P2 STG.E.U8 desc[UR14][R148.64], R241 ;  /* 0x000000f194002986 */ /* 0x0003e2000c10110e */
[----:B0-----:R-:W-:Y:S01]  /*10410*/  VIADD R51, R237, UR4 ;  /* 0x00000004ed337c36 */ /* 0x001fe20008000000 */
[----:B------:R-:W-:Y:S01]  /*10420*/  ULDC UR4, c[0x0][0x248] ;  /* 0x0000920000047ab9 */ /* 0x000fe20000000800 */
[----:B------:R-:W-:-:S02]  /*10430*/  PRMT R239, R56, 0x7773, RZ ;  /* 0x0000777338ef7816 */ /* 0x000fc400000000ff */
[----:B------:R-:W-:Y:S01]  /*10440*/  ISETP.LT.AND P5, PT, R230, UR5, !P0 ;  /* 0x00000005e6007c0c */ /* 0x000fe2000c7a1270 */
[----:B------:R-:W-:Y:S01]  /*10450*/  VIADD R151, R51, UR4 ;  /* 0x0000000433977c36 */ /* 0x000fe20008000000 */
[----:B------:R-:W-:Y:S01]  /*10460*/  ULDC UR5, c[0x0][0x22c] ;  /* 0x00008b0000057ab9 */ /* 0x000fe20000000800 */
[----:B------:R-:W-:Y:S01]  /*10470*/  ULDC UR4, c[0x0][0x248] ;  /* 0x0000920000047ab9 */ /* 0x000fe20000000800 */
[----:B-1----:R-:W-:-:S04]  /*10480*/  IADD3 R148, P2, R237, R0, RZ ;  /* 0x00000000ed947210 */ /* 0x002fc80007f5e0ff */
[----:B------:R-:W-:Y:S02]  /*10490*/  LEA.HI.X.SX32 R149, R237, R2, 0x1, P2 ;  /* 0x00000002ed957211 */ /* 0x000fe400010f0eff */
[----:B------:R-:W-:-:S03]  /*104a0*/  IADD3 R50, P2, R51, R0, RZ ;  /* 0x0000000033327210 */ /* 0x000fc60007f5e0ff */
[----:B------:R0:W-:Y:S01]  /*104b0*/  @P6 STG.E.U8 desc[UR14][R148.64], R239 ;  /* 0x000000ef94006986 */ /* 0x0001e2000c10110e */
[----:B------:R-:W-:Y:S01]  /*104c0*/  ISETP.LT.AND P3, PT, R227, UR5, !P0 ;  /* 0x00000005e3007c0c */ /* 0x000fe2000c761270 */
[----:B------:R-:W-:Y:S01]  /*104d0*/  ULDC UR5, c[0x0][0x22c] ;  /* 0x00008b0000057ab9 */ /* 0x000fe20000000800 */
[----:B------:R-:W-:Y:S02]  /*104e0*/  PRMT R227, R57, 0x7772, RZ ;  /* 0x0000777239e37816 */ /* 0x000fe400000000ff */
[----:B------:R-:W-:Y:S02]  /*104f0*/  LEA.HI.X.SX32 R51, R51, R2, 0x1, P2 ;  /* 0x0000000233337211 */ /* 0x000fe400010f0eff */
[----:B------:R-:W-:Y:S02]  /*10500*/  PRMT R237, R57, 0x7773, RZ ;  /* 0x0000777339ed7816 */ /* 0x000fe400000000ff */
[----:B0-----:R-:W-:-:S04]  /*10510*/  IADD3 R148, P6, R151, R0, RZ ;  /* 0x0000000097947210 */ /* 0x001fc80007fde0ff */
[C---:B------:R-:W-:Y:S01]  /*10520*/  LEA.HI.X.SX32 R149, R151.reuse, R2, 0x1, P6 ;  /* 0x0000000297957211 */ /* 0x040fe200030f0eff */
[----:B------:R-:W-:Y:S01]  /*10530*/  VIADD R151, R151, UR4 ;  /* 0x0000000497977c36 */ /* 0x000fe20008000000 */
[----:B------:R0:W-:Y:S01]  /*10540*/  @P5 STG.E.U8 desc[UR14][R50.64], R227 ;  /* 0x000000e332005986 */ /* 0x0001e2000c10110e */
[----:B------:R-:W-:-:S03]  /*10550*/  ULDC UR4, c[0x0][0x248] ;  /* 0x0000920000047ab9 */ /* 0x000fc60000000800 */
[----:B------:R1:W-:Y:S01]  /*10560*/  @P4 STG.E.U8 desc[UR14][R148.64], R237 ;  /* 0x000000ed94004986 */ /* 0x0003e2000c10110e */
[----:B------:R-:W-:Y:S01]  /*10570*/  ISETP.LT.AND P2, PT, R224, UR5, !P0 ;  /* 0x00000005e0007c0c */ /* 0x000fe2000c741270 */
[----:B------:R-:W-:Y:S01]  /*10580*/  ULDC UR5, c[0x0][0x22c] ;  /* 0x00008b0000057ab9 */ /* 0x000fe20000000800 */
[C---:B0-----:R-:W-:Y:S01]  /*10590*/  IADD3 R50, P4, R151.reuse, R0, RZ ;  /* 0x0000000097327210 */ /* 0x041fe20007f9e0ff */
[C---:B------:R-:W-:Y:S01]  /*105a0*/  VIADD R227, R151.reuse, UR4 ;  /* 0x0000000497e37c36 */ /* 0x040fe20008000000 */
[----:B------:R-:W-:Y:S02]  /*105b0*/  ULDC UR4, c[0x0][0x22c] ;  /* 0x00008b0000047ab9 */ /* 0x000fe40000000800 */
[----:B------:R-:W-:Y:S02]  /*105c0*/  LEA.HI.X.SX32 R51, R151, R2, 0x1, P4 ;  /* 0x0000000297337211 */ /* 0x000fe400020f0eff */
[----:B------:R-:W-:Y:S02]  /*105d0*/  PRMT R151, R58, 0x7772, RZ ;  /* 0x000077723a977816 */ /* 0x000fe400000000ff */
[----:B------:R-:W-:-:S03]  /*105e0*/  IADD3 R56, P6, R227, R0, RZ ;  /* 0x00000000e3387210 */ /* 0x000fc60007fde0ff */
[----:B------:R0:W-:Y:S01]  /*105f0*/  @P3 STG.E.U8 desc[UR14][R50.64], R151 ;  /* 0x0000009732003986 */ /* 0x0001e2000c10110e */
[----:B------:R-:W-:Y:S01]  /*10600*/  ISETP.LT.AND P3, PT, R218, UR4, !P0 ;  /* 0x00000004da007c0c */ /* 0x000fe2000c761270 */
[----:B------:R-:W-:Y:S01]  /*10610*/  ULDC UR4, c[0x0][0x248] ;  /* 0x0000920000047ab9 */ /* 0x000fe20000000800 */
[C---:B------:R-:W-:Y:S01]  /*10620*/  LEA.HI.X.SX32 R57, R227.reuse, R2, 0x1, P6 ;  /* 0x00000002e3397211 */ /* 0x040fe200030f0eff */
[----:B------:R-:W-:Y:S01]  /*10630*/  VIADD R227, R227, UR4 ;  /* 0x00000004e3e37c36 */ /* 0x000fe20008000000 */
[----:B-1----:R-:W-:Y:S01]  /*10640*/  PRMT R237, R58, 0x7773, RZ ;  /* 0x000077733aed7816 */ /* 0x002fe200000000ff */
[----:B------:R-:W-:Y:S01]  /*10650*/  ULDC UR4, c[0x0][0x248] ;  /* 0x0000920000047ab9 */ /* 0x000fe20000000800 */
[----:B------:R-:W-:Y:S01]  /*10660*/  ISETP.LT.AND P5, PT, R222, UR5, !P0 ;  /* 0x00000005de007c0c */ /* 0x000fe2000c7a1270 */
[----:B------:R-:W-:Y:S01]  /*10670*/  ULDC UR5, c[0x0][0x22c] ;  /* 0x00008b0000057ab9 */ /* 0x000fe20000000800 */
[C---:B------:R-:W-:Y:S01]  /*10680*/  VIADD R149, R227.reuse, UR4 ;  /* 0x00000004e3957c36 */ /* 0x040fe20008000000 */
[----:B------:R1:W-:Y:S01]  /*10690*/  @P2 STG.E.U8 desc[UR14][R56.64], R237 ;  /* 0x000000ed38002986 */ /* 0x0003e2000c10110e */
[----:B------:R-:W-:Y:S01]  /*106a0*/  ISETP.LT.AND P4, PT, R220, UR5, !P0 ;  /* 0x00000005dc007c0c */ /* 0x000fe2000c781270 */
[----:B------:R-:W-:Y:S01]  /*106b0*/  ULDC UR5, c[0x0][0x22c] ;  /* 0x00008b0000057ab9 */ /* 0x000fe20000000800 */
[----:B0-----:R-:W-:Y:S01]  /*106c0*/  IADD3 R50, P2, R227, R0, RZ ;  /* 0x00000000e3327210 */ /* 0x001fe20007f5e0ff */
[----:B------:R-:W-:Y:S01]  /*106d0*/  ULDC UR4, c[0x0][0x248] ;  /* 0x0000920000047ab9 */ /* 0x000fe20000000800 */
[----:B------:R-:W-:Y:S01]  /*106e0*/  ISETP.LT.AND P6, PT, R217, UR5, !P0 ;  /* 0x00000005d9007c0c */ /* 0x000fe2000c7c1270 */
[----:B------:R-:W-:Y:S01]  /*106f0*/  ULDC UR5, c[0x0][0x22c] ;  /* 0x00008b0000057ab9 */ /* 0x000fe20000000800 */
[----:B------:R-:W-:Y:S01]  /*10700*/  LEA.HI.X.SX32 R51, R227, R2, 0x1, P2 ;  /* 0x00000002e3337211 */ /* 0x000fe200010f0eff */
[----:B------:R-:W0:Y:S01]  /*10710*/  LDS.128 R236, [R236] ;  /* 0x00000000ecec7984 */ /* 0x000e220000000c00 */
[----:B------:R-:W-:-:S02]  /*10720*/  PRMT R151, R59, 0x7773, RZ ;  /* 0x000077733b977816 */ /* 0x000fc400000000ff */
[----:B-1----:R-:W-:Y:S02]  /*10730*/  IADD3 R56, P2, R149, R0, RZ ;  /* 0x0000000095387210 */ /* 0x002fe40007f5e0ff */
[----:B------:R-:W-:Y:S01]  /*10740*/  PRMT R217, R59, 0x7772, RZ ;  /* 0x000077723bd97816 */ /* 0x000fe200000000ff */
[C---:B------:R-:W-:Y:S01]  /*10750*/  VIADD R59, R149.reuse, UR4 ;  /* 0x00000004953b7c36 */ /* 0x040fe20008000000 */
[----:B------:R-:W-:Y:S01]  /*10760*/  LEA.HI.X.SX32 R57, R149, R2, 0x1, P2 ;  /* 0x0000000295397211 */ /* 0x000fe200010f0eff */
[----:B------:R-:W-:Y:S02]  /*10770*/  ULDC UR4, c[0x0][0x22c] ;  /* 0x00008b0000047ab9 */ /* 0x000fe40000000800 */
[----:B------:R1:W-:Y:S01]  /*10780*/  @P5 STG.E.U8 desc[UR14][R50.64], R217 ;  /* 0x000000d932005986 */ /* 0x0003e2000c10110e */
[----:B------:R-:W-:-:S03]  /*10790*/  PRMT R227, R68, 0x7770, RZ ;  /* 0x0000777044e37816 */ /* 0x000fc600000000ff */
[----:B------:R2:W-:Y:S01]  /*107a0*/  @P4 STG.E.U8 desc[UR14][R56.64], R151 ;  /* 0x0000009738004986 */ /* 0x0005e2000c10110e */
[----:B------:R-:W-:Y:S01]  /*107b0*/  ISETP.LT.AND P4, PT, R212, UR4, !P0 ;  /* 0x00000004d4007c0c */ /* 0x000fe2000c781270 */
[----:B------:R-:W-:Y:S01]  /*107c0*/  ULDC UR4, c[0x0][0x248] ;  /* 0x0000920000047ab9 */ /* 0x000fe20000000800 */
[----:B-1----:R-:W-:-:S04]  /*107d0*/  IADD3 R50, P2, R59, R0, RZ ;  /* 0x000000003b327210 */ /* 0x002fc80007f5e0ff */
[C---:B------:R-:W-:Y:S01]  /*107e0*/  LEA.HI.X.SX32 R51, R59.reuse, R2, 0x1, P2 ;  /* 0x000000023b337211 */ /* 0x040fe200010f0eff */
[----:B------:R-:W-:Y:S01]  /*107f0*/  VIADD R59, R59, UR4 ;  /* 0x000000043b3b7c36 */ /* 0x000fe20008000000 */
[----:B------:R-:W-:-:S03]  /*10800*/  ULDC UR4, c[0x0][0x248] ;  /* 0x0000920000047ab9 */ /* 0x000fc60000000800 */
[----:B------:R1:W-:Y:S01]  /*10810*/  @P3 STG.E.U8 desc[UR14][R50.64], R227 ;  /* 0x000000e332003986 */ /* 0x0003e2000c10110e */
[C---:B--2---:R-:W-:Y:S01]  /*10820*/  IADD3 R56, P3, R59.reuse, R0, RZ ;  /* 0x000000003b387210 */ /* 0x044fe20007f7e0ff */
[C---:B------:R-:W-:Y:S01]  /*10830*/  VIADD R149, R59.reuse, UR4 ;  /* 0x000000043b957c36 */ /* 0x040fe20008000000 */
[----:B------:R-:W-:Y:S01]  /*10840*/  ULDC UR4, c[0x0][0x248] ;  /* 0x0000920000047ab9 */ /* 0x000fe20000000800 */
[----:B------:R-:W-:Y:S02]  /*10850*/  PRMT R217, R68, 0x7771, RZ ;  /* 0x0000777144d97816 */ /* 0x000fe400000000ff */
[----:B------:R-:W-:Y:S01]  /*10860*/  LEA.HI.X.SX32 R57, R59, R2, 0x1, P3 ;  /* 0x000000023b397211 */ /* 0x000fe200018f0eff */
[C---:B------:R-:W-:Y:S01]  /*10870*/  VIADD R59, R149.reuse, UR4 ;  /* 0x00000004953b7c36 */ /* 0x040fe20008000000 */
[----:B------:R-:W-:Y:S01]  /*10880*/  ISETP.LT.AND P5, PT, R214, UR5, !P0 ;  /* 0x00000005d6007c0c */ /* 0x000fe2000c7a1270 */
[----:B------:R-:W-:Y:S01]  /*10890*/  ULDC UR5, c[0x0][0x22c] ;  /* 0x00008b0000057ab9 */ /* 0x000fe20000000800 */
[----:B------:R-:W-:Y:S01]  /*108a0*/  ULDC UR4, c[0x0][0x248] ;  /* 0x0000920000047ab9 */ /* 0x000fe20000000800 */
[----:B------:R2:W-:Y:S01]  /*108b0*/  @P6 STG.E.U8 desc[UR14][R56.64], R217 ;  /* 0x000000d938006986 */ /* 0x0005e2000c10110e */
[----:B-1----:R-:W-:-:S02]  /*108c0*/  IADD3 R50, P3, R149, R0, RZ ;  /* 0x0000000095327210 */ /* 0x002fc40007f7e0ff */
[----:B------:R-:W-:Y:S01]  /*108d0*/  ISETP.LT.AND P2, PT, R211, UR5, !P0 ;  /* 0x00000005d3007c0c */ /* 0x000fe2000c741270 */
[----:B------:R-:W-:Y:S01]  /*108e0*/  ULDC UR5, c[0x0][0x22c] ;  /* 0x00008b0000057ab9 */ /* 0x000fe20000000800 */
[----:B------:R-:W-:Y:S02]  /*108f0*/  PRMT R211, R69, 0x7770, RZ ;  /* 0x0000777045d37816 */ /* 0x000fe400000000ff */
[----:B------:R-:W-:Y:S02]  /*10900*/  LEA.HI.X.SX32 R51, R149, R2, 0x1, P3 ;  /* 0x0000000295337211 */ /* 0x000fe400018f0eff */
[----:B--2---:R-:W-:Y:S02]  /*10910*/  IADD3 R56, P6, R59, R0, RZ ;  /* 0x000000003b387210 */ /* 0x004fe40007fde0ff */
[----:B------:R-:W-:Y:S02]  /*10920*/  PRMT R151, R69, 0x7771, RZ ;  /* 0x0000777145977816 */ /* 0x000fe400000000ff */
[C---:B------:R-:W-:Y:S01]  /*10930*/  LEA.HI.X.SX32 R57, R59.reuse, R2, 0x1, P6 ;  /* 0x000000023b397211 */ /* 0x040fe200030f0eff */
[----:B------:R-:W-:Y:S01]  /*10940*/  VIADD R59, R59, UR4 ;  /* 0x000000043b3b7c36 */ /* 0x000fe20008000000 */
[----:B------:R1:W-:Y:S01]  /*10950*/  @P5 STG.E.U8 desc[UR14][R50.64], R211 ;  /* 0x000000d332005986 */ /* 0x0003e2000c10110e */
[----:B------:R-:W-:-:S03]  /*10960*/  ULDC UR4, c[0x0][0x248] ;  /* 0x0000920000047ab9 */ /* 0x000fc60000000800 */
[----:B------:R2:W-:Y:S01]  /*10970*/  @P4 STG.E.U8 desc[UR14][R56.64], R151 ;  /* 0x0000009738004986 */ /* 0x0005e2000c10110e */
[C---:B------:R-:W-:Y:S01]  /*10980*/  VIADD R149, R59.reuse, UR4 ;  /* 0x000000043b957c36 */ /* 0x040fe20008000000 */
[----:B------:R-:W-:Y:S01]  /*10990*/  ISETP.LT.AND P3, PT, R208, UR5, !P0 ;  /* 0x00000005d0007c0c */ /* 0x000fe2000c761270 */
[----:B------:R-:W-:Y:S01]  /*109a0*/  ULDC UR4, c[0x0][0x22c] ;  /* 0x00008b0000047ab9 */ /* 0x000fe20000000800 */
[----:B------:R-:W-:Y:S01]  /*109b0*/  ULDC UR5, c[0x0][0x22c] ;  /* 0x00008b0000057ab9 */ /* 0x000fe20000000800 */
[----:B-1----:R-:W-:-:S04]  /*109c0*/  IADD3 R50, P4, R59, R0, RZ ;  /* 0x000000003b327210 */ /* 0x002fc80007f9e0ff */
[----:B------:R-:W-:Y:S02]  /*109d0*/  LEA.HI.X.SX32 R51, R59, R2, 0x1, P4 ;  /* 0x000000023b337211 */ /* 0x000fe400020f0eff */
[----:B------:R-:W-:Y:S02]  /*109e0*/  PRMT R59, R70, 0x7770, RZ ;  /* 0x00007770463b7816 */ /* 0x000fe400000000ff */
[----:B--2---:R-:W-:-:S03]  /*109f0*/  IADD3 R56, P4, R149, R0, RZ ;  /* 0x0000000095387210 */ /* 0x004fc60007f9e0ff */
        /* <DEDUP_REMOVED lines=10> */
[----:B------:R-:W-:Y:S01]  /*10aa0*/  ISETP.LT.AND P5, PT, R204, UR5, !P0 ;  /* 0x00000005cc007c0c */ /* 0x000fe2000c7a1270 */
[----:B------:R-:W-:Y:S01]  /*10ab0*/  ULDC UR5, c[0x0][0x22c] ;  /* 0x00008b0000057ab9 */ /* 0x000fe20000000800 */
[----:B-1----:R-:W-:Y:S01]  /*10ac0*/  VIADD R51, R149, UR4 ;  /* 0x0000000495337c36 */ /* 0x002fe20008000000 */
[----:B------:R-:W-:Y:S01]  /*10ad0*/  ISETP.LT.AND P4, PT, R201, UR5, !P0 ;  /* 0x00000005c9007c0c */ /* 0x000fe2000c781270 */
[----:B------:R-:W-:Y:S01]  /*10ae0*/  ULDC UR4, c[0x0][0x248] ;  /* 0x0000920000047ab9 */ /* 0x000fe20000000800 */
[----:B------:R-:W-:Y:S01]  /*10af0*/  PRMT R201, R71, 0x7770, RZ ;  /* 0x0000777047c97816 */ /* 0x000fe200000000ff */
[----:B------:R-:W-:Y:S01]  /*10b00*/  VIADD R59, R51, UR4 ;  /* 0x00000004333b7c36 */ /* 0x000fe20008000000 */
[----:B------:R-:W-:Y:S01]  /*10b10*/  ULDC UR4, c[0x0][0x248] ;  /* 0x0000920000047ab9 */ /* 0x000fe20000000800 */
[----:B------:R-:W-:Y:S01]  /*10b20*/  ULDC UR5, c[0x0][0x22c] ;  /* 0x00008b0000057ab9 */ /* 0x000fe20000000800 */
[----:B--2---:R-:W-:-:S04]  /*10b30*/  IADD3 R56, P3, R149, R0, RZ ;  /* 0x0000000095387210 */ /* 0x004fc80007f7e0ff */
[----:B------:R-:W-:Y:S02]  /*10b40*/  LEA.HI.X.SX32 R57, R149, R2, 0x1, P3 ;  /* 0x0000000295397211 */ /* 0x000fe400018f0eff */
[----:B------:R-:W-:-:S03]  /*10b50*/  IADD3 R50, P3, R51, R0, RZ ;  /* 0x0000000033327210 */ /* 0x000fc60007f7e0ff */
[----:B------:R1:W-:Y:S01]  /*10b60*/  @P6 STG.E.U8 desc[UR14][R56.64], R201 ;  /* 0x000000c938006986 */ /* 0x0003e2000c10110e */
[----:B------:R-:W-:Y:S02]  /*10b70*/  PRMT R149, R71, 0x7771, RZ ;  /* 0x0000777147957816 */ /* 0x000fe400000000ff */
[----:B------:R-:W-:Y:S02]  /*10b80*/  LEA.HI.X.SX32 R51, R51, R2, 0x1, P3 ;  /* 0x0000000233337211 */ /* 0x000fe400018f0eff */
[----:B------:R-:W-:Y:S02]  /*10b90*/  PRMT R151, R68, 0x7772, RZ ;  /* 0x0000777244977816 */ /* 0x000fe400000000ff */
[----:B-1----:R-:W-:-:S04]  /*10ba0*/  IADD3 R56, P6, R59, R0, RZ ;  /* 0x000000003b387210 */ /* 0x002fc80007fde0ff */
[C---:B------:R-:W-:Y:S01]  /*10bb0*/  LEA.HI.X.SX32 R57, R59.reuse, R2, 0x1, P6 ;  /* 0x000000023b397211 */ /* 0x040fe200030f0eff */
[----:B------:R-:W-:Y:S01]  /*10bc0*/  VIADD R59, R59, UR4 ;  /* 0x000000043b3b7c36 */ /* 0x000fe20008000000 */
[----:B------:R1:W-:Y:S01]  /*10bd0*/  @P5 STG.E.U8 desc[UR14][R50.64], R149 ;  /* 0x0000009532005986 */ /* 0x0003e2000c10110e */
[----:B------:R-:W-:-:S03]  /*10be0*/  ULDC UR4, c[0x0][0x248] ;  /* 0x0000920000047ab9 */ /* 0x000fc60000000800 */
[----:B------:R2:W-:Y:S01]  /*10bf0*/  @P2 STG.E.U8 desc[UR14][R56.64], R151 ;  /* 0x0000009738002986 */ /* 0x0005e2000c10110e */
[----:B------:R-:W-:Y:S01]  /*10c00*/  ISETP.LT.AND P3, PT, R198, UR5, !P0 ;  /* 0x00000005c6007c0c */ /* 0x000fe2000c761270 */
[----:B------:R-:W-:Y:S01]  /*10c10*/  ULDC UR5, c[0x0][0x22c] ;  /* 0x00008b0000057ab9 */ /* 0x000fe20000000800 */
[C---:B-1----:R-:W-:Y:S01]  /*10c20*/  IADD3 R50, P2, R59.reuse, R0, RZ ;  /* 0x000000003b327210 */ /* 0x042fe20007f5e0ff */
[C---:B------:R-:W-:Y:S01]  /*10c30*/  VIADD R149, R59.reuse, UR4 ;  /* 0x000000043b957c36 */ /* 0x040fe20008000000 */
[----:B------:R-:W-:Y:S02]  /*10c40*/  ULDC UR4, c[0x0][0x22c] ;  /* 0x00008b0000047ab9 */ /* 0x000fe40000000800 */
        /* <DEDUP_REMOVED lines=15> */
[C---:B-1----:R-:W-:Y:S01]  /*10d40*/  IADD3 R50, P3, R149.reuse, R0, RZ ;  /* 0x0000000095327210 */ /* 0x042fe20007f7e0ff */
[----:B------:R-:W-:Y:S01]  /*10d50*/  VIADD R59, R149, UR4 ;  /* 0x00000004953b7c36 */ /* 0x000fe20008000000 */
[----:B------:R-:W-:Y:S01]  /*10d60*/  ISETP.LT.AND P2, PT, R191, UR5, !P0 ;  /* 0x00000005bf007c0c */ /* 0x000fe2000c741270 */
[----:B------:R-:W-:Y:S01]  /*10d70*/  ULDC UR4, c[0x0][0x248] ;  /* 0x0000920000047ab9 */ /* 0x000fe20000000800 */
[----:B------:R-:W-:Y:S01]  /*10d80*/  LEA.HI.X.SX32 R51, R149, R2, 0x1, P3 ;  /* 0x0000000295337211 */ /* 0x000fe200018f0eff */
[----:B------:R-:W-:Y:S01]  /*10d90*/  ULDC UR5, c[0x0][0x22c] ;  /* 0x00008b0000057ab9 */ /* 0x000fe20000000800 */
[----:B------:R-:W-:Y:S01]  /*10da0*/  PRMT R191, R69, 0x7773, RZ ;  /* 0x0000777345bf7816 */ /* 0x000fe200000000ff */
[C---:B------:R-:W-:Y:S01]  /*10db0*/  VIADD R69, R59.reuse, UR4 ;  /* 0x000000043b457c36 */ /* 0x040fe20008000000 */
[C---:B------:R-:W-:Y:S01]  /*10dc0*/  PRMT R151, R70.reuse, 0x7772, RZ ;  /* 0x0000777246977816 */ /* 0x040fe200000000ff */
[----:B------:R-:W-:Y:S01]  /*10dd0*/  ULDC UR4, c[0x0][0x248] ;  /* 0x0000920000047ab9 */ /* 0x000fe20000000800 */
[----:B--2---:R-:W-:Y:S01]  /*10de0*/  IADD3 R56, P3, R59, R0, RZ ;  /* 0x000000003b387210 */ /* 0x004fe20007f7e0ff */
[----:B------:R1:W-:Y:S01]  /*10df0*/  @P6 STG.E.U8 desc[UR14][R50.64], R191 ;  /* 0x000000bf32006986 */ /* 0x0003e2000c10110e */
[----:B------:R-:W-:-:S02]  /*10e00*/  PRMT R149, R70, 0x7773, RZ ;  /* 0x0000777346957816 */ /* 0x000fc400000000ff */
[----:B------:R-:W-:Y:S02]  /*10e10*/  LEA.HI.X.SX32 R57, R59, R2, 0x1, P3 ;  /* 0x000000023b397211 */ /* 0x000fe400018f0eff */
[----:B-1----:R-:W-:-:S04]  /*10e20*/  IADD3 R50, P6, R69, R0, RZ ;  /* 0x0000000045327210 */ /* 0x002fc80007fde0ff */
[C---:B------:R-:W-:Y:S01]  /*10e30*/  LEA.HI.X.SX32 R51, R69.reuse, R2, 0x1, P6 ;  /* 0x0000000245337211 */ /* 0x040fe200030f0eff */
[----:B------:R-:W-:Y:S01]  /*10e40*/  VIADD R69, R69, UR4 ;  /* 0x0000000445457c36 */ /* 0x000fe20008000000 */
[----:B------:R-:W-:Y:S01]  /*10e50*/  @P5 STG.E.U8 desc[UR14][R56.64], R151 ;  /* 0x0000009738005986 */ /* 0x000fe2000c10110e */
        /* <DEDUP_REMOVED lines=9> */
[----:B------:R-:W-:-:S03]  /*10ef0*/  IADD3 R56, P4, R59, R0, RZ ;  /* 0x000000003b387210 */ /* 0x000fc60007f9e0ff */
[----:B------:R1:W-:Y:S01]  /*10f00*/  @P2 STG.E.U8 desc[UR14][R50.64], R69 ;  /* 0x0000004532002986 */ /* 0x0003e2000c10110e */
[----:B------:R-:W-:Y:S01]  /*10f10*/  ISETP.LT.AND P2, PT, R182, UR4, !P0 ;  /* 0x00000004b6007c0c */ /* 0x000fe2000c741270 */
[----:B------:R-:W-:Y:S01]  /*10f20*/  ULDC UR4, c[0x0][0x248] ;  /* 0x0000920000047ab9 */ /* 0x000fe20000000800 */
[----:B------:R-:W-:Y:S02]  /*10f30*/  PRMT R71, R71, 0x7773, RZ ;  /* 0x0000777347477816 */ /* 0x000fe400000000ff */
[C---:B------:R-:W-:Y:S01]  /*10f40*/  LEA.HI.X.SX32 R57, R59.reuse, R2, 0x1, P4 ;  /* 0x000000023b397211 */ /* 0x040fe200020f0eff */
[----:B------:R-:W-:Y:S01]  /*10f50*/  VIADD R59, R59, UR4 ;  /* 0x000000043b3b7c36 */ /* 0x000fe20008000000 */
[----:B------:R-:W-:Y:S01]  /*10f60*/  ISETP.LT.AND P6, PT, R186, UR5, !P0 ;  /* 0x00000005ba007c0c */ /* 0x000fe2000c7c1270 */
[----:B------:R-:W-:Y:S01]  /*10f70*/  ULDC UR4, c[0x0][0x248] ;  /* 0x0000920000047ab9 */ /* 0x000fe20000000800 */
[----:B------:R-:W-:Y:S01]  /*10f80*/  ULDC UR5, c[0x0][0x22c] ;  /* 0x00008b0000057ab9 */ /* 0x000fe20000000800 */
[----:B------:R2:W-:Y:S01]  /*10f90*/  @P3 STG.E.U8 desc[UR14][R56.64], R71 ;  /* 0x0000004738003986 */ /* 0x0005e2000c10110e */
[----:B-1----:R-:W-:Y:S01]  /*10fa0*/  VIADD R51, R59, UR4 ;  /* 0x000000043b337c36 */ /* 0x002fe20008000000 */
[----:B------:R-:W-:Y:S01]  /*10fb0*/  ULDC UR4, c[0x0][0x248] ;  /* 0x0000920000047ab9 */ /* 0x000fe20000000800 */
[----:B------:R-:W-:-:S02]  /*10fc0*/  PRMT R149, R76, 0x7770, RZ ;  /* 0x000077704c957816 */ /* 0x000fc400000000ff */
[----:B------:R-:W-:Y:S01]  /*10fd0*/  ISETP.LT.AND P5, PT, R184, UR5, !P0 ;  /* 0x00000005b8007c0c */ /* 0x000fe2000c7a1270 */
[----:B------:R-:W-:Y:S01]  /*10fe0*/  ULDC UR5, c[0x0][0x22c] ;  /* 0x00008b0000057ab9 */ /* 0x000fe20000000800 */
[----:B--2---:R-:W-:-:S04]  /*10ff0*/  IADD3 R56, P3, R59, R0, RZ ;  /* 0x000000003b387210 */ /* 0x004fc80007f7e0ff */
        /* <DEDUP_REMOVED lines=8> */
[----:B-1----:R-:W-:-:S04]  /*11080*/  IADD3 R56, P6, R59, R0, RZ ;  /* 0x000000003b387210 */ /* 0x002fc80007fde0ff */
        /* <DEDUP_REMOVED lines=9> */
[C---:B-1----:R-:W-:Y:S01]  /*11120*/  IADD3 R50, P2, R59.reuse, R0, RZ ;  /* 0x000000003b327210 */ /* 0x042fe20007f5e0ff */
[----:B------:R-:W-:Y:S01]  /*11130*/  VIADD R69, R59, UR4 ;  /* 0x000000043b457c36 */ /* 0x000fe20008000000 */
[----:B------:R-:W-:-:S02]  /*11140*/  ULDC UR4, c[0x0][0x22c] ;  /* 0x00008b0000047ab9 */ /* 0x000fc40000000800 */
        /* <DEDUP_REMOVED lines=13> */
[----:B-1----:R-:W-:Y:S01]  /*11220*/  VIADD R51, R69, UR4 ;  /* 0x0000000445337c36 */ /* 0x002fe20008000000 */
[----:B------:R-:W-:Y:S01]  /*11230*/  ULDC UR4, c[0x0][0x248] ;  /* 0x0000920000047ab9 */ /* 0x000fe20000000800 */
[----:B------:R-:W-:-:S02]  /*11240*/  PRMT R149, R78, 0x7771, RZ ;  /* 0x000077714e957816 */ /* 0x000fc400000000ff */
[----:B------:R-:W-:Y:S01]  /*11250*/  ISETP.LT.AND P5, PT, R174, UR5, !P0 ;  /* 0x00000005ae007c0c */ /* 0x000fe2000c7a1270 */
        /* <DEDUP_REMOVED lines=36> */
[C---:B-1----:R-:W-:Y:S01]  /*114a0*/  IADD3 R50, P3, R69.reuse, R0, RZ ;  /* 0x0000000045327210 */ /* 0x042fe20007f7e0ff */
[----:B------:R-:W-:Y:S01]  /*114b0*/  VIADD R59, R69, UR4 ;  /* 0x00000004453b7c36 */ /* 0x000fe20008000000 */
[----:B------:R-:W-:Y:S01]  /*114c0*/  ULDC UR4, c[0x0][0x248] ;  /* 0x0000920000047ab9 */ /* 0x000fe20000000800 */
[----:B------:R-:W-:-:S02]  /*114d0*/  PRMT R149, R77, 0x7772, RZ ;  /* 0x000077724d957816 */ /* 0x000fc400000000ff */
[----:B------:R-:W-:Y:S01]  /*114e0*/  LEA.HI.X.SX32 R51, R69, R2, 0x1, P3 ;  /* 0x0000000245337211 */ /* 0x000fe200018f0eff */
[----:B------:R-:W-:Y:S01]  /*114f0*/  VIADD R69, R59, UR4 ;  /* 0x000000043b457c36 */ /* 0x000fe20008000000 */
[----:B------:R-:W-:Y:S01]  /*11500*/  ISETP.LT.AND P5, PT, R164, UR5, !P0 ;  /* 0x00000005a4007c0c */ /* 0x000fe2000c7a1270 */
[----:B------:R-:W-:Y:S01]  /*11510*/  ULDC UR4, c[0x0][0x248] ;  /* 0x0000920000047ab9 */ /* 0x000fe20000000800 */
[----:B------:R-:W-:Y:S01]  /*11520*/  PRMT R77, R77, 0x7773, RZ ;  /* 0x000077734d4d7816 */ /* 0x000fe200000000ff */
[----:B------:R1:W-:Y:S01]  /*11530*/  @P6 STG.E.U8 desc[UR14][R50.64], R149 ;  /* 0x0000009532006986 */ /* 0x0003e2000c10110e */
[C---:B--2---:R-:W-:Y:S01]  /*11540*/  IADD3 R56, P3, R59.reuse, R0, RZ ;  /* 0x000000003b387210 */ /* 0x044fe20007f7e0ff */
[----:B------:R-:W-:Y:S01]  /*11550*/  ULDC UR5, c[0x0][0x22c] ;  /* 0x00008b0000057ab9 */ /* 0x000fe20000000800 */
[----:B------:R-:W-:Y:S02]  /*11560*/  PRMT R71, R78, 0x7772, RZ ;  /* 0x000077724e477816 */ /* 0x000fe400000000ff */
[----:B------:R-:W-:-:S02]  /*11570*/  LEA.HI.X.SX32 R57, R59, R2, 0x1, P3 ;  /* 0x000000023b397211 */ /* 0x000fc400018f0eff */
[----:B-1----:R-:W-:-:S04]  /*11580*/  IADD3 R50, P6, R69, R0, RZ ;  /* 0x0000000045327210 */ /* 0x002fc80007fde0ff */
[C---:B------:R-:W-:Y:S01]  /*11590*/  LEA.HI.X.SX32 R51, R69.reuse, R2, 0x1, P6 ;  /* 0x0000000245337211 */ /* 0x040fe200030f0eff */
[----:B------:R-:W-:Y:S01]  /*115a0*/  VIADD R69, R69, UR4 ;  /* 0x0000000445457c36 */ /* 0x000fe20008000000 */
[----:B------:R-:W-:Y:S01]  /*115b0*/  ISETP.LT.AND P4, PT, R161, UR5, !P0 ;  /* 0x00000005a1007c0c */ /* 0x000fe2000c781270 */
[----:B------:R-:W-:Y:S01]  /*115c0*/  @P5 STG.E.U8 desc[UR14][R56.64], R77 ;  /* 0x0000004d38005986 */ /* 0x000fe2000c10110e */
[----:B------:R-:W-:Y:S01]  /*115d0*/  ULDC UR4, c[0x0][0x248] ;  /* 0x0000920000047ab9 */ /* 0x000fe20000000800 */
[----:B------:R-:W-:Y:S02]  /*115e0*/  ULDC UR5, c[0x0][0x22c] ;  /* 0x00008b0000057ab9 */ /* 0x000fe40000000800 */
        /* <DEDUP_REMOVED lines=27> */
[C---:B------:R-:W-:Y:S01]  /*117a0*/  PRMT R77, R92.reuse, 0x7770, RZ ;  /* 0x000077705c4d7816 */ /* 0x040fe200000000ff */
        /* <DEDUP_REMOVED lines=13> */
[----:B------:R-:W-:Y:S01]  /*11880*/  VIADD R69, R59, UR4 ;  /* 0x000000043b457c36 */ /* 0x000fe20008000000 */
        /* <DEDUP_REMOVED lines=22> */
[C---:B------:R-:W-:Y:S01]  /*119f0*/  VIADD R69, R59.reuse, UR4 ;  /* 0x000000043b457c36 */ /* 0x040fe20008000000 */
[----:B------:R-:W-:Y:S01]  /*11a00*/  ISETP.LT.AND P5, PT, R144, UR5, !P0 ;  /* 0x0000000590007c0c */ /* 0x000fe2000c7a1270 */
[----:B------:R-:W-:Y:S01]  /*11a10*/  ULDC UR4, c[0x0][0x248] ;  /* 0x0000920000047ab9 */ /* 0x000fe20000000800 */
[----:B------:R-:W-:Y:S01]  /*11a20*/  PRMT R77, R94, 0x7771, RZ ;  /* 0x000077715e4d7816 */ /* 0x000fe200000000ff */
[----:B------:R1:W-:Y:S01]  /*11a30*/  @P6 STG.E.U8 desc[UR14][R50.64], R79 ;  /* 0x0000004f32006986 */ /* 0x0003e2000c10110e */
[----:B--2---:R-:W-:Y:S01]  /*11a40*/  IADD3 R56, P3, R59, R0, RZ ;  /* 0x000000003b387210 */ /* 0x004fe20007f7e0ff */
        /* <DEDUP_REMOVED lines=54> */
[----:B------:R-:W-:Y:S01]  /*11db0*/  PRMT R77, R94, 0x7773, RZ ;  /* 0x000077735e4d7816 */ /* 0x000fe200000000ff */
        /* <DEDUP_REMOVED lines=10> */
[----:B------:R-:W-:Y:S01]  /*11e60*/  ISETP.LT.AND P5, PT, R137, UR5, !P0 ;  /* 0x0000000589007c0c */ /* 0x000fe2000c7a1270 */
[----:B------:R-:W-:Y:S01]  /*11e70*/  ULDC UR4, c[0x0][0x248] ;  /* 0x0000920000047ab9 */ /* 0x000fe20000000800 */
[----:B------:R-:W-:Y:S01]  /*11e80*/  ULDC UR5, c[0x0][0x22c] ;  /* 0x00008b0000057ab9 */ /* 0x000fe20000000800 */
[----:B------:R2:W-:Y:S01]  /*11e90*/  @P3 STG.E.U8 desc[UR14][R56.64], R77 ;  /* 0x0000004d38003986 */ /* 0x0005e2000c10110e */
[----:B------:R-:W-:Y:S01]  /*11ea0*/  ISETP.LT.AND P4, PT, R135, UR5, !P0 ;  /* 0x0000000587007c0c */ /* 0x000fe2000c781270 */
[----:B------:R-:W-:Y:S01]  /*11eb0*/  ULDC UR5, c[0x0][0x22c] ;  /* 0x00008b0000057ab9 */ /* 0x000fe20000000800 */
[C---:B-1----:R-:W-:Y:S01]  /*11ec0*/  IADD3 R50, P3, R69.reuse, R0, RZ ;  /* 0x0000000045327210 */ /* 0x042fe20007f7e0ff */
[----:B------:R-:W-:Y:S01]  /*11ed0*/  VIADD R59, R69, UR4 ;  /* 0x00000004453b7c36 */ /* 0x000fe20008000000 */
[----:B------:R-:W-:Y:S01]  /*11ee0*/  PRMT R71, R95, 0x7773, RZ ;  /* 0x000077735f477816 */ /* 0x000fe200000000ff */
[----:B------:R-:W-:Y:S01]  /*11ef0*/  ULDC UR4, c[0x0][0x248] ;  /* 0x0000920000047ab9 */ /* 0x000fe20000000800 */
[----:B------:R-:W-:Y:S01]  /*11f00*/  LEA.HI.X.SX32 R51, R69, R2, 0x1, P3 ;  /* 0x0000000245337211 */ /* 0x000fe200018f0eff */
[----:B------:R-:W-:Y:S01]  /*11f10*/  VIADD R69, R59, UR4 ;  /* 0x000000043b457c36 */ /* 0x000fe20008000000 */
[----:B------:R-:W-:Y:S01]  /*11f20*/  PRMT R95, R95, 0x7772, RZ ;  /* 0x000077725f5f7816 */ /* 0x000fe200000000ff */
[----:B------:R-:W-:Y:S01]  /*11f30*/  ULDC UR4, c[0x0][0x22c] ;  /* 0x00008b0000047ab9 */ /* 0x000fe20000000800 */
[----:B--2---:R-:W-:-:S04]  /*11f40*/  IADD3 R56, P3, R59, R0, RZ ;  /* 0x000000003b387210 */ /* 0x004fc80007f7e0ff */
[----:B------:R-:W-:Y:S01]  /*11f50*/  LEA.HI.X.SX32 R57, R59, R2, 0x1, P3 ;  /* 0x000000023b397211 */ /* 0x000fe200018f0eff */
[----:B------:R1:W-:Y:S01]  /*11f60*/  @P5 STG.E.U8 desc[UR14][R50.64], R95 ;  /* 0x0000005f32005986 */ /* 0x0003e2000c10110e */
[----:B------:R-:W-:-:S03]  /*11f70*/  PRMT R79, R88, 0x7770, RZ ;  /* 0x00007770584f7816 */ /* 0x000fc600000000ff */
[----:B------:R2:W-:Y:S01]  /*11f80*/  @P4 STG.E.U8 desc[UR14][R56.64], R71 ;  /* 0x0000004738004986 */ /* 0x0005e2000c10110e */
[----:B------:R-:W-:Y:S01]  /*11f90*/  ISETP.LT.AND P4, PT, R134, UR4, !P0 ;  /* 0x0000000486007c0c */ /* 0x000fe2000c781270 */
[----:B------:R-:W-:Y:S01]  /*11fa0*/  ULDC UR4, c[0x0][0x248] ;  /* 0x0000920000047ab9 */ /* 0x000fe20000000800 */
[C---:B-1----:R-:W-:Y:S02]  /*11fb0*/  IADD3 R50, P3, R69.reuse, R0, RZ ;  /* 0x0000000045327210 */ /* 0x042fe40007f7e0ff */
[----:B------:R-:W-:Y:S01]  /*11fc0*/  ISETP.LT.AND P6, PT, R136, UR5, !P0 ;  /* 0x0000000588007c0c */ /* 0x000fe2000c7c1270 */
[----:B------:R-:W-:Y:S01]  /*11fd0*/  ULDC UR5, c[0x0][0x22c] ;  /* 0x00008b0000057ab9 */ /* 0x000fe20000000800 */
[C---:B------:R-:W-:Y:S01]  /*11fe0*/  LEA.HI.X.SX32 R51, R69.reuse, R2, 0x1, P3 ;  /* 0x0000000245337211 */ /* 0x040fe200018f0eff */
[----:B------:R-:W-:Y:S01]  /*11ff0*/  VIADD R69, R69, UR4 ;  /* 0x0000000445457c36 */ /* 0x000fe20008000000 */
[----:B------:R-:W-:-:S03]  /*12000*/  ULDC UR4, c[0x0][0x248] ;  /* 0x0000920000047ab9 */ /* 0x000fc60000000800 */
[----:B------:R1:W-:Y:S01]  /*12010*/  @P2 STG.E.U8 desc[UR14][R50.64], R79 ;  /* 0x0000004f32002986 */ /* 0x0003e2000c10110e */
[----:B--2---:R-:W-:Y:S01]  /*12020*/  VIADD R57, R69, UR4 ;  /* 0x0000000445397c36 */ /* 0x004fe20008000000 */
[----:B------:R-:W-:Y:S01]  /*12030*/  ULDC UR4, c[0x0][0x248] ;  /* 0x0000920000047ab9 */ /* 0x000fe20000000800 */
[----:B------:R-:W-:Y:S02]  /*12040*/  PRMT R77, R88, 0x7771, RZ ;  /* 0x00007771584d7816 */ /* 0x000fe400000000ff */
[----:B------:R-:W-:Y:S01]  /*12050*/  ISETP.LT.AND P5, PT, R131, UR5, !P0 ;  /* 0x0000000583007c0c */ /* 0x000fe2000c7a1270 */
[----:B------:R-:W-:Y:S01]  /*12060*/  VIADD R59, R57, UR4 ;  /* 0x00000004393b7c36 */ /* 0x000fe20008000000 */
[----:B------:R-:W-:Y:S01]  /*12070*/  ULDC UR4, c[0x0][0x248] ;  /* 0x0000920000047ab9 */ /* 0x000fe20000000800 */
[----:B------:R-:W-:Y:S01]  /*12080*/  PRMT R71, R89, 0x7771, RZ ;  /* 0x0000777159477816 */ /* 0x000fe200000000ff */
[----:B------:R-:W-:Y:S01]  /*12090*/  ULDC UR5, c[0x0][0x22c] ;  /* 0x00008b0000057ab9 */ /* 0x000fe20000000800 */
[----:B-1----:R-:W-:-:S04]  /*120a0*/  IADD3 R50, P2, R69, R0, RZ ;  /* 0x0000000045327210 */ /* 0x002fc80007f5e0ff */
[----:B------:R-:W-:Y:S02]  /*120b0*/  LEA.HI.X.SX32 R51, R69, R2, 0x1, P2 ;  /* 0x0000000245337211 */ /* 0x000fe400010f0eff */
[----:B------:R-:W-:-:S03]  /*120c0*/  IADD3 R56, P2, R57, R0, RZ ;  /* 0x0000000039387210 */ /* 0x000fc60007f5e0ff */
[----:B------:R1:W-:Y:S01]  /*120d0*/  @P6 STG.E.U8 desc[UR14][R50.64], R77 ;  /* 0x0000004d32006986 */ /* 0x0003e2000c10110e */
[----:B------:R-:W-:Y:S02]  /*120e0*/  PRMT R69, R89, 0x7770, RZ ;  /* 0x0000777059457816 */ /* 0x000fe400000000ff */
[----:B------:R-:W-:Y:S02]  /*120f0*/  LEA.HI.X.SX32 R57, R57, R2, 0x1, P2 ;  /* 0x0000000239397211 */ /* 0x000fe400010f0eff */
[----:B------:R-:W-:Y:S01]  /*12100*/  ISETP.LT.AND P3, PT, R133, UR5, !P0 ;  /* 0x0000000585007c0c */ /* 0x000fe2000c761270 */
[----:B------:R-:W-:Y:S01]  /*12110*/  ULDC UR5, c[0x0][0x22c] ;  /* 0x00008b0000057ab9 */ /* 0x000fe20000000800 */
        /* <DEDUP_REMOVED lines=8> */
[C---:B-1----:R-:W-:Y:S01]  /*121a0*/  VIADD R69, R59.reuse, UR4 ;  /* 0x000000043b457c36 */ /* 0x042fe20008000000 */
[----:B------:R-:W-:Y:S01]  /*121b0*/  ULDC UR4, c[0x0][0x22c] ;  /* 0x00008b0000047ab9 */ /* 0x000fe20000000800 */
[----:B--2---:R-:W-:-:S04]  /*121c0*/  IADD3 R50, P4, R59, R0, RZ ;  /* 0x000000003b327210 */ /* 0x004fc80007f9e0ff */
        /* <DEDUP_REMOVED lines=67> */
[C---:B-1----:R-:W-:Y:S02]  /*12600*/  IADD3 R50, P6, R59.reuse, R0, RZ ;  /* 0x000000003b327210 */ /* 0x042fe40007fde0ff */
[----:B------:R-:W-:Y:S01]  /*12610*/  ISETP.LT.AND P3, PT, R122, UR5, !P0 ;  /* 0x000000057a007c0c */ /* 0x000fe2000c761270 */
[----:B------:R1:W-:Y:S01]  /*12620*/  @P5 STG.E.U8 desc[UR14][R56.64], R71 ;  /* 0x0000004738005986 */ /* 0x0003e2000c10110e */
[C---:B------:R-:W-:Y:S01]  /*12630*/  LEA.HI.X.SX32 R51, R59.reuse, R2, 0x1, P6 ;  /* 0x000000023b337211 */ /* 0x040fe200030f0eff */
[----:B------:R-:W-:Y:S01]  /*12640*/  VIADD R59, R59, UR4 ;  /* 0x000000043b3b7c36 */ /* 0x000fe20008000000 */
[----:B------:R-:W-:Y:S01]  /*12650*/  ULDC UR4, c[0x0][0x248] ;  /* 0x0000920000047ab9 */ /* 0x000fe20000000800 */
[----:B------:R-:W-:Y:S02]  /*12660*/  ULDC UR5, c[0x0][0x22c] ;  /* 0x00008b0000057ab9 */ /* 0x000fe40000000800 */
[----:B------:R2:W-:Y:S01]  /*12670*/  @P4 STG.E.U8 desc[UR14][R50.64], R77 ;  /* 0x0000004d32004986 */ /* 0x0005e2000c10110e */
[----:B------:R-:W-:Y:S01]  /*12680*/  VIADD R69, R59, UR4 ;  /* 0x000000043b457c36 */ /* 0x000fe20008000000 */
[----:B------:R-:W-:Y:S01]  /*12690*/  ISETP.LT.AND P2, PT, R121, UR5, !P0 ;  /* 0x0000000579007c0c */ /* 0x000fe2000c741270 */
[----:B------:R-:W-:Y:S01]  /*126a0*/  ULDC UR4, c[0x0][0x22c] ;  /* 0x00008b0000047ab9 */ /* 0x000fe20000000800 */
[----:B------:R-:W-:Y:S01]  /*126b0*/  ULDC UR5, c[0x0][0x22c] ;  /* 0x00008b0000057ab9 */ /* 0x000fe20000000800 */
[----:B-1----:R-:W-:-:S02]  /*126c0*/  PRMT R71, R91, 0x7772, RZ ;  /* 0x000077725b477816 */ /* 0x002fc400000000ff */
[----:B--2---:R-:W-:-:S04]  /*126d0*/  IADD3 R50, P4, R59, R0, RZ ;  /* 0x000000003b327210 */ /* 0x004fc80007f9e0ff */
[----:B------:R-:W-:Y:S02]  /*126e0*/  LEA.HI.X.SX32 R51, R59, R2, 0x1, P4 ;  /* 0x000000023b337211 */ /* 0x000fe400020f0eff */
        /* <DEDUP_REMOVED lines=11> */
[C---:B------:R-:W-:Y:S01]  /*127a0*/  IADD3 R58, P2, R69.reuse, R0, RZ ;  /* 0x00000000453a7210 */ /* 0x040fe20007f5e0ff */
[----:B-1----:R-:W-:Y:S01]  /*127b0*/  VIADD R51, R69, UR4 ;  /* 0x0000000445337c36 */ /* 0x002fe20008000000 */
[----:B------:R-:W-:Y:S01]  /*127c0*/  ULDC UR4, c[0x0][0x248] ;  /* 0x0000920000047ab9 */ /* 0x000fe20000000800 */
[----:B------:R-:W-:-:S02]  /*127d0*/  PRMT R79, R84, 0x7770, RZ ;  /* 0x00007770544f7816 */ /* 0x000fc400000000ff */
[----:B------:R-:W-:Y:S01]  /*127e0*/  LEA.HI.X.SX32 R59, R69, R2, 0x1, P2 ;  /* 0x00000002453b7211 */ /* 0x000fe200010f0eff */
[C---:B------:R-:W-:Y:S01]  /*127f0*/  VIADD R69, R51.reuse, UR4 ;  /* 0x0000000433457c36 */ /* 0x040fe20008000000 */
[----:B------:R-:W-:Y:S01]  /*12800*/  ISETP.LT.AND P5, PT, R116, UR5, !P0 ;  /* 0x0000000574007c0c */ /* 0x000fe2000c7a1270 */
[----:B------:R-:W-:Y:S01]  /*12810*/  ULDC UR4, c[0x0][0x248] ;  /* 0x0000920000047ab9 */ /* 0x000fe20000000800 */
[-C--:B------:R-:W-:Y:S01]  /*12820*/  IADD3 R50, P2, R51, R0.reuse, RZ ;  /* 0x0000000033327210 */ /* 0x080fe20007f5e0ff */
[----:B------:R1:W-:Y:S01]  /*12830*/  @P6 STG.E.U8 desc[UR14][R58.64], R79 ;  /* 0x0000004f3a006986 */ /* 0x0003e2000c10110e */
[----:B--2---:R-:W-:Y:S01]  /*12840*/  IADD3 R56, P6, R69, R0, RZ ;  /* 0x0000000045387210 */ /* 0x004fe20007fde0ff */
[----:B------:R-:W-:Y:S01]  /*12850*/  ULDC UR5, c[0x0][0x22c] ;  /* 0x00008b0000057ab9 */ /* 0x000fe20000000800 */
[----:B------:R-:W-:Y:S02]  /*12860*/  PRMT R71, R84, 0x7771, RZ ;  /* 0x0000777154477816 */ /* 0x000fe400000000ff */
[----:B------:R-:W-:-:S02]  /*12870*/  LEA.HI.X.SX32 R51, R51, R2, 0x1, P2 ;  /* 0x0000000233337211 */ /* 0x000fc400010f0eff */
[C---:B------:R-:W-:Y:S01]  /*12880*/  LEA.HI.X.SX32 R57, R69.reuse, R2, 0x1, P6 ;  /* 0x0000000245397211 */ /* 0x040fe200030f0eff */
[----:B------:R-:W-:Y:S01]  /*12890*/  VIADD R69, R69, UR4 ;  /* 0x0000000445457c36 */ /* 0x000fe20008000000 */
[----:B------:R-:W-:Y:S01]  /*128a0*/  PRMT R77, R85, 0x7770, RZ ;  /* 0x00007770554d7816 */ /* 0x000fe200000000ff */
[----:B------:R2:W-:Y:S01]  /*128b0*/  @P5 STG.E.U8 desc[UR14][R50.64], R71 ;  /* 0x0000004732005986 */ /* 0x0005e2000c10110e */
[----:B------:R-:W-:Y:S01]  /*128c0*/  ISETP.LT.AND P4, PT, R118, UR5, !P0 ;  /* 0x0000000576007c0c */ /* 0x000fe2000c781270 */
[----:B------:R-:W-:Y:S01]  /*128d0*/  ULDC UR4, c[0x0][0x248] ;  /* 0x0000920000047ab9 */ /* 0x000fe20000000800 */
[----:B------:R-:W-:Y:S01]  /*128e0*/  ULDC UR5, c[0x0][0x22c] ;  /* 0x00008b0000057ab9 */ /* 0x000fe20000000800 */
[----:B------:R3:W-:Y:S01]  /*128f0*/  @P3 STG.E.U8 desc[UR14][R56.64], R77 ;  /* 0x0000004d38003986 */ /* 0x0007e2000c10110e */
[----:B-1----:R-:W-:Y:S02]  /*12900*/  IADD3 R58, P3, R69, R0, RZ ;  /* 0x00000000453a7210 */ /* 0x002fe40007f7e0ff */
[----:B------:R-:W-:Y:S01]  /*12910*/  ISETP.LT.AND P2, PT, R117, UR5, !P0 ;  /* 0x0000000575007c0c */ /* 0x000fe2000c741270 */
[----:B------:R-:W-:Y:S01]  /*12920*/  ULDC UR5, c[0x0][0x22c] ;  /* 0x00008b0000057ab9 */ /* 0x000fe20000000800 */
[C---:B------:R-:W-:Y:S01]  /*12930*/  LEA.HI.X.SX32 R59, R69.reuse, R2, 0x1, P3 ;  /* 0x00000002453b7211 */ /* 0x040fe200018f0eff */
[----:B--2---:R-:W-:Y:S01]  /*12940*/  VIADD R71, R69, UR4 ;  /* 0x0000000445477c36 */ /* 0x004fe20008000000 */
[----:B------:R-:W-:Y:S01]  /*12950*/  PRMT R69, R85, 0x7771, RZ ;  /* 0x0000777155457816 */ /* 0x000fe200000000ff */
[----:B------:R-:W-:-:S03]  /*12960*/  ULDC UR4, c[0x0][0x22c] ;  /* 0x00008b0000047ab9 */ /* 0x000fc60000000800 */
[----:B------:R-:W-:Y:S01]  /*12970*/  IADD3 R50, P3, R71, R0, RZ ;  /* 0x0000000047327210 */ /* 0x000fe20007f7e0ff */
[----:B------:R1:W-:Y:S01]  /*12980*/  @P4 STG.E.U8 desc[UR14][R58.64], R69 ;  /* 0x000000453a004986 */ /* 0x0003e2000c10110e */
[----:B------:R-:W-:Y:S01]  /*12990*/  ISETP.LT.AND P4, PT, R115, UR4, !P0 ;  /* 0x0000000473007c0c */ /* 0x000fe2000c781270 */
[----:B------:R-:W-:Y:S01]  /*129a0*/  ULDC UR4, c[0x0][0x248] ;  /* 0x0000920000047ab9 */ /* 0x000fe20000000800 */
[C---:B------:R-:W-:Y:S01]  /*129b0*/  LEA.HI.X.SX32 R51, R71.reuse, R2, 0x1, P3 ;  /* 0x0000000247337211 */ /* 0x040fe200018f0eff */
[----:B------:R-:W-:Y:S01]  /*129c0*/  VIADD R71, R71, UR4 ;  /* 0x0000000447477c36 */ /* 0x000fe20008000000 */
[----:B---3--:R-:W-:Y:S01]  /*129d0*/  PRMT R77, R86, 0x7770, RZ ;  /* 0x00007770564d7816 */ /* 0x008fe200000000ff */
[----:B------:R-:W-:Y:S01]  /*129e0*/  ULDC UR4, c[0x0][0x248] ;  /* 0x0000920000047ab9 */ /* 0x000fe20000000800 */
[----:B------:R-:W-:Y:S01]  /*129f0*/  ISETP.LT.AND P6, PT, R114, UR5, !P0 ;  /* 0x0000000572007c0c */ /* 0x000fe2000c7c1270 */
[----:B------:R-:W-:Y:S02]  /*12a00*/  ULDC UR5, c[0x0][0x22c] ;  /* 0x00008b0000057ab9 */ /* 0x000fe40000000800 */
[----:B------:R2:W-:Y:S01]  /*12a10*/  @P2 STG.E.U8 desc[UR14][R50.64], R77 ;  /* 0x0000004d32002986 */ /* 0x0005e2000c10110e */
[C---:B------:R-:W-:Y:S01]  /*12a20*/  IADD3 R56, P2, R71.reuse, R0, RZ ;  /* 0x0000000047387210 */ /* 0x040fe20007f5e0ff */
[----:B-1----:R-:W-:Y:S01]  /*12a30*/  VIADD R59, R71, UR4 ;  /* 0x00000004473b7c36 */ /* 0x002fe20008000000 */
[----:B------:R-:W-:Y:S01]  /*12a40*/  ULDC UR4, c[0x0][0x248] ;  /* 0x0000920000047ab9 */ /* 0x000fe20000000800 */
[----:B------:R-:W-:-:S02]  /*12a50*/  PRMT R79, R86, 0x7771, RZ ;  /* 0x00007771564f7816 */ /* 0x000fc400000000ff */
[----:B------:R-:W-:Y:S01]  /*12a60*/  LEA.HI.X.SX32 R57, R71, R2, 0x1, P2 ;  /* 0x0000000247397211 */ /* 0x000fe200010f0eff */
[----:B------:R-:W-:Y:S01]  /*12a70*/  VIADD R69, R59, UR4 ;  /* 0x000000043b457c36 */ /* 0x000fe20008000000 */
        /* <DEDUP_REMOVED lines=16> */
[C---:B-1----:R-:W-:Y:S02]  /*12b80*/  IADD3 R56, P4, R69.reuse, R0, RZ ;  /* 0x0000000045387210 */ /* 0x042fe40007f9e0ff */
[----:B------:R-:W-:Y:S01]  /*12b90*/  ISETP.LT.AND P2, PT, R112, UR5, !P0 ;  /* 0x0000000570007c0c */ /* 0x000fe2000c741270 */
[----:B------:R-:W-:Y:S01]  /*12ba0*/  ULDC UR5, c[0x0][0x22c] ;  /* 0x00008b0000057ab9 */ /* 0x000fe20000000800 */
[C---:B------:R-:W-:Y:S01]  /*12bb0*/  LEA.HI.X.SX32 R57, R69.reuse, R2, 0x1, P4 ;  /* 0x0000000245397211 */ /* 0x040fe200020f0eff */
[----:B--2---:R-:W-:Y:S01]  /*12bc0*/  VIADD R71, R69, UR4 ;  /* 0x0000000445477c36 */ /* 0x004fe20008000000 */
[----:B------:R-:W-:Y:S01]  /*12bd0*/  PRMT R69, R84, 0x7772, RZ ;  /* 0x0000777254457816 */ /* 0x000fe200000000ff */
[----:B------:R-:W-:-:S03]  /*12be0*/  ULDC UR4, c[0x0][0x22c] ;  /* 0x00008b0000047ab9 */ /* 0x000fc60000000800 */
[C---:B------:R-:W-:Y:S01]  /*12bf0*/  IADD3 R58, P4, R71.reuse, R0, RZ ;  /* 0x00000000473a7210 */ /* 0x040fe20007f9e0ff */
        /* <DEDUP_REMOVED lines=12> */
[----:B------:R-:W-:-:S02]  /*12cc0*/  ULDC UR4, c[0x0][0x248] ;  /* 0x0000920000047ab9 */ /* 0x000fc40000000800 */
[----:B------:R-:W-:Y:S01]  /*12cd0*/  LEA.HI.X.SX32 R51, R71, R2, 0x1, P2 ;  /* 0x0000000247337211 */ /* 0x000fe200010f0eff */
[----:B------:R-:W-:Y:S01]  /*12ce0*/  VIADD R69, R57, UR4 ;  /* 0x0000000439457c36 */ /* 0x000fe20008000000 */
[----:B------:R-:W-:Y:S01]  /*12cf0*/  PRMT R71, R85, 0x7772, RZ ;  /* 0x0000777255477816 */ /* 0x000fe200000000ff */
[----:B------:R-:W-:Y:S01]  /*12d00*/  ULDC UR4, c[0x0][0x248] ;  /* 0x0000920000047ab9 */ /* 0x000fe20000000800 */
[----:B------:R-:W-:Y:S01]  /*12d10*/  ISETP.LT.AND P5, PT, R106, UR5, !P0 ;  /* 0x000000056a007c0c */ /* 0x000fe2000c7a1270 */
[----:B------:R-:W-:Y:S01]  /*12d20*/  ULDC UR5, c[0x0][0x22c] ;  /* 0x00008b0000057ab9 */ /* 0x000fe20000000800 */
[-C--:B------:R-:W-:Y:S01]  /*12d30*/  IADD3 R56, P2, R57, R0.reuse, RZ ;  /* 0x0000000039387210 */ /* 0x080fe20007f5e0ff */
[----:B------:R1:W-:Y:S01]  /*12d40*/  @P6 STG.E.U8 desc[UR14][R50.64], R71 ;  /* 0x0000004732006986 */ /* 0x0003e2000c10110e */
[----:B--2---:R-:W-:Y:S02]  /*12d50*/  IADD3 R58, P6, R69, R0, RZ ;  /* 0x00000000453a7210 */ /* 0x004fe40007fde0ff */
[----:B------:R-:W-:-:S02]  /*12d60*/  PRMT R85, R85, 0x7773, RZ ;  /* 0x0000777355557816 */ /* 0x000fc400000000ff */
[-C--:B------:R-:W-:Y:S02]  /*12d70*/  LEA.HI.X.SX32 R57, R57, R2.reuse, 0x1, P2 ;  /* 0x0000000239397211 */ /* 0x080fe400010f0eff */
        /* <DEDUP_REMOVED lines=8> */
[C---:B-1----:R-:W-:Y:S01]  /*12e00*/  IADD3 R50, P3, R69.reuse, R0, RZ ;  /* 0x0000000045327210 */ /* 0x042fe20007f7e0ff */
[----:B------:R-:W-:Y:S01]  /*12e10*/  VIADD R71, R69, UR4 ;  /* 0x0000000445477c36 */ /* 0x000fe20008000000 */
[----:B------:R-:W-:Y:S01]  /*12e20*/  ISETP.LT.AND P2, PT, R107, UR5, !P0 ;  /* 0x000000056b007c0c */ /* 0x000fe2000c741270 */
[----:B------:R-:W-:Y:S01]  /*12e30*/  ULDC UR4, c[0x0][0x22c] ;  /* 0x00008b0000047ab9 */ /* 0x000fe20000000800 */
[----:B------:R-:W-:Y:S01]  /*12e40*/  LEA.HI.X.SX32 R51, R69, R2, 0x1, P3 ;  /* 0x0000000245337211 */ /* 0x000fe200018f0eff */
[----:B------:R-:W-:Y:S01]  /*12e50*/  ULDC UR5, c[0x0][0x22c] ;  /* 0x00008b0000057ab9 */ /* 0x000fe20000000800 */
[----:B------:R-:W-:-:S02]  /*12e60*/  PRMT R69, R86, 0x7773, RZ ;  /* 0x0000777356457816 */ /* 0x000fc400000000ff */
[----:B--2---:R-:W-:-:S03]  /*12e70*/  IADD3 R56, P3, R71, R0, RZ ;  /* 0x0000000047387210 */ /* 0x004fc60007f7e0ff */
        /* <DEDUP_REMOVED lines=50> */
[C---:B---3--:R-:W-:Y:S01]  /*131a0*/  IADD3 R56, P2, R71.reuse, R0, RZ ;  /* 0x0000000047387210 */ /* 0x048fe20007f5e0ff */
        /* <DEDUP_REMOVED lines=27> */
[----:B------:R-:W-:Y:S01]  /*13360*/  ULDC UR4, c[0x0][0x22c] ;  /* 0x00008b0000047ab9 */ /* 0x000fe20000000800 */
        /* <DEDUP_REMOVED lines=8> */
[C---:B------:R-:W-:Y:S01]  /*133f0*/  PRMT R77, R80.reuse, 0x7772, RZ ;  /* 0x00007772504d7816 */ /* 0x040fe200000000ff */
[----:B------:R-:W-:Y:S01]  /*13400*/  ULDC UR4, c[0x0][0x248] ;  /* 0x0000920000047ab9 */ /* 0x000fe20000000800 */
[----:B------:R-:W-:Y:S01]  /*13410*/  ISETP.LT.AND P5, PT, R45, UR5, !P0 ;  /* 0x000000052d007c0c */ /* 0x000fe2000c7a1270 */
[C---:B------:R-:W-:Y:S01]  /*13420*/  VIADD R45, R59.reuse, UR4 ;  /* 0x000000043b2d7c36 */ /* 0x040fe20008000000 */
[----:B------:R-:W-:Y:S01]  /*13430*/  ULDC UR4, c[0x0][0x248] ;  /* 0x0000920000047ab9 */ /* 0x000fe20000000800 */
[----:B------:R2:W-:Y:S01]  /*13440*/  @P2 STG.E.U8 desc[UR14][R48.64], R77 ;  /* 0x0000004d30002986 */ /* 0x0005e2000c10110e */
[----:B---3--:R-:W-:Y:S01]  /*13450*/  IADD3 R50, P2, R59, R0, RZ ;  /* 0x000000003b327210 */ /* 0x008fe20007f5e0ff */
[----:B------:R-:W-:Y:S01]  /*13460*/  ULDC UR5, c[0x0][0x22c] ;  /* 0x00008b0000057ab9 */ /* 0x000fe20000000800 */
[----:B------:R-:W-:-:S02]  /*13470*/  PRMT R71, R80, 0x7773, RZ ;  /* 0x0000777350477816 */ /* 0x000fc400000000ff */
[----:B------:R-:W-:Y:S01]  /*13480*/  LEA.HI.X.SX32 R51, R59, R2, 0x1, P2 ;  /* 0x000000023b337211 */ /* 0x000fe200010f0eff */
[C---:B------:R-:W-:Y:S01]  /*13490*/  VIADD R59, R45.reuse, UR4 ;  /* 0x000000042d3b7c36 */ /* 0x040fe20008000000 */
[----:B-1----:R-:W-:Y:S01]  /*134a0*/  IADD3 R56, P2, R45, R0, RZ ;  /* 0x000000002d387210 */ /* 0x002fe20007f5e0ff */
[----:B------:R-:W-:Y:S01]  /*134b0*/  ULDC UR4, c[0x0][0x248] ;  /* 0x0000920000047ab9 */ /* 0x000fe20000000800 */
[----:B------:R-:W-:Y:S01]  /*134c0*/  ISETP.LT.AND P3, PT, R47, UR5, !P0 ;  /* 0x000000052f007c0c */ /* 0x000fe2000c761270 */
[----:B------:R-:W-:Y:S01]  /*134d0*/  ULDC UR5, c[0x0][0x22c] ;  /* 0x00008b0000057ab9 */ /* 0x000fe20000000800 */
[----:B------:R-:W-:Y:S01]  /*134e0*/  LEA.HI.X.SX32 R57, R45, R2, 0x1, P2 ;  /* 0x000000022d397211 */ /* 0x000fe200010f0eff */
[----:B------:R1:W-:Y:S01]  /*134f0*/  @P6 STG.E.U8 desc[UR14][R50.64], R71 ;  /* 0x0000004732006986 */ /* 0x0003e2000c10110e */
[----:B------:R-:W-:Y:S01]  /*13500*/  ISETP.LT.AND P2, PT, R46, UR5, !P0 ;  /* 0x000000052e007c0c */ /* 0x000fe2000c741270 */
[----:B------:R-:W-:Y:S01]  /*13510*/  ULDC UR5, c[0x0][0x22c] ;  /* 0x00008b0000057ab9 */ /* 0x000fe20000000800 */
[----:B------:R-:W-:-:S02]  /*13520*/  IADD3 R46, P6, R59, R0, RZ ;  /* 0x000000003b2e7210 */ /* 0x000fc40007fde0ff */
[----:B------:R-:W-:Y:S02]  /*13530*/  PRMT R69, R81, 0x7772, RZ ;  /* 0x0000777251457816 */ /* 0x000fe400000000ff */
[C---:B------:R-:W-:Y:S01]  /*13540*/  LEA.HI.X.SX32 R47, R59.reuse, R2, 0x1, P6 ;  /* 0x000000023b2f7211 */ /* 0x040fe200030f0eff */
[----:B------:R-:W-:Y:S01]  /*13550*/  VIADD R59, R59, UR4 ;  /* 0x000000043b3b7c36 */ /* 0x000fe20008000000 */
[----:B------:R-:W-:Y:S01]  /*13560*/  PRMT R81, R81, 0x7773, RZ ;  /* 0x0000777351517816 */ /* 0x000fe200000000ff */
[----:B------:R-:W-:Y:S01]  /*13570*/  @P5 STG.E.U8 desc[UR14][R56.64], R69 ;  /* 0x0000004538005986 */ /* 0x000fe2000c10110e */
[----:B------:R-:W-:-:S03]  /*13580*/  ULDC UR4, c[0x0][0x248] ;  /* 0x0000920000047ab9 */ /* 0x000fc60000000800 */
[----:B------:R3:W-:Y:S01]  /*13590*/  @P4 STG.E.U8 desc[UR14][R46.64], R81 ;  /* 0x000000512e004986 */ /* 0x0007e2000c10110e */
[----:B--2---:R-:W-:Y:S02]  /*135a0*/  IADD3 R48, P4, R59, R0, RZ ;  /* 0x000000003b307210 */ /* 0x004fe40007f9e0ff */
[----:B------:R-:W-:Y:S01]  /*135b0*/  ISETP.LT.AND P5, PT, R43, UR5, !P0 ;  /* 0x000000052b007c0c */ /* 0x000fe2000c7a1270 */
[C---:B------:R-:W-:Y:S01]  /*135c0*/  VIADD R43, R59.reuse, UR4 ;  /* 0x000000043b2b7c36 */ /* 0x040fe20008000000 */
[----:B------:R-:W-:Y:S01]  /*135d0*/  LEA.HI.X.SX32 R49, R59, R2, 0x1, P4 ;  /* 0x000000023b317211 */ /* 0x000fe200020f0eff */
[----:B------:R-:W-:Y:S01]  /*135e0*/  ULDC UR4, c[0x0][0x22c] ;  /* 0x00008b0000047ab9 */ /* 0x000fe20000000800 */
[----:B------:R-:W-:Y:S01]  /*135f0*/  PRMT R45, R82, 0x7772, RZ ;  /* 0x00007772522d7816 */ /* 0x000fe200000000ff */
[----:B------:R-:W-:Y:S01]  /*13600*/  ULDC UR5, c[0x0][0x22c] ;  /* 0x00008b0000057ab9 */ /* 0x000fe20000000800 */
[----:B-1----:R-:W-:-:S03]  /*13610*/  IADD3 R50, P6, R43, R0, RZ ;  /* 0x000000002b327210 */ /* 0x002fc60007fde0ff */
        /* <DEDUP_REMOVED lines=8> */
[----:B------:R-:W-:Y:S01]  /*136a0*/  ULDC UR5, c[0x0][0x22c] ;  /* 0x00008b0000057ab9 */ /* 0x000fe20000000800 */
[C---:B------:R-:W-:Y:S01]  /*136b0*/  VIADD R41, R43.reuse, UR4 ;  /* 0x000000042b297c36 */ /* 0x040fe20008000000 */
[----:B------:R-:W-:Y:S01]  /*136c0*/  ISETP.LT.AND P6, PT, R42, UR5, !P0 ;  /* 0x000000052a007c0c */ /* 0x000fe2000c7c1270 */
[----:B------:R2:W-:Y:S01]  /*136d0*/  @P2 STG.E.U8 desc[UR14][R50.64], R47 ;  /* 0x0000002f32002986 */ /* 0x0005e2000c10110e */
[----:B------:R-:W-:Y:S01]  /*136e0*/  IADD3 R42, P2, R43, R0, RZ ;  /* 0x000000002b2a7210 */ /* 0x000fe20007f5e0ff */
[----:B------:R-:W-:Y:S01]  /*136f0*/  ULDC UR4, c[0x0][0x248] ;  /* 0x0000920000047ab9 */ /* 0x000fe20000000800 */
[----:B------:R-:W-:Y:S01]  /*13700*/  PRMT R57, R83, 0x7773, RZ ;  /* 0x0000777353397816 */ /* 0x000fe200000000ff */
[----:B------:R-:W-:Y:S01]  /*13710*/  ULDC UR5, c[0x0][0x22c] ;  /* 0x00008b0000057ab9 */ /* 0x000fe20000000800 */
[----:B------:R-:W-:-:S02]  /*13720*/  LEA.HI.X.SX32 R43, R43, R2, 0x1, P2 ;  /* 0x000000022b2b7211 */ /* 0x000fc400010f0eff */
[C---:B------:R-:W-:Y:S01]  /*13730*/  IADD3 R44, P2, R41.reuse, R0, RZ ;  /* 0x00000000292c7210 */ /* 0x040fe20007f5e0ff */
[----:B-1----:R-:W-:Y:S01]  /*13740*/  VIADD R49, R41, UR4 ;  /* 0x0000000429317c36 */ /* 0x002fe20008000000 */
[----:B------:R-:W-:Y:S01]  /*13750*/  PRMT R83, R83, 0x7772, RZ ;  /* 0x0000777253537816 */ /* 0x000fe200000000ff */
[----:B------:R-:W-:Y:S01]  /*13760*/  ULDC UR4, c[0x0][0x22c] ;  /* 0x00008b0000047ab9 */ /* 0x000fe20000000800 */
[----:B------:R-:W-:Y:S02]  /*13770*/  LEA.HI.X.SX32 R45, R41, R2, 0x1, P2 ;  /* 0x00000002292d7211 */ /* 0x000fe400010f0eff */
[----:B------:R-:W-:Y:S01]  /*13780*/  IADD3 R46, P2, R49, R0, RZ ;  /* 0x00000000312e7210 */ /* 0x000fe20007f5e0ff */
[----:B------:R-:W-:Y:S01]  /*13790*/  @P5 STG.E.U8 desc[UR14][R42.64], R83 ;  /* 0x000000532a005986 */ /* 0x000fe2000c10110e */
[----:B------:R-:W-:-:S03]  /*137a0*/  PRMT R59, R72, 0x7770, RZ ;  /* 0x00007770483b7816 */ /* 0x000fc600000000ff */
[----:B------:R1:W-:Y:S01]  /*137b0*/  @P4 STG.E.U8 desc[UR14][R44.64], R57 ;  /* 0x000000392c004986 */ /* 0x0003e2000c10110e */
[----:B------:R-:W-:Y:S01]  /*137c0*/  ISETP.LT.AND P4, PT, R40, UR4, !P0 ;  /* 0x0000000428007c0c */ /* 0x000fe2000c781270 */
[----:B------:R-:W-:Y:S01]  /*137d0*/  ULDC UR4, c[0x0][0x248] ;  /* 0x0000920000047ab9 */ /* 0x000fe20000000800 */
[C---:B--2---:R-:W-:Y:S01]  /*137e0*/  LEA.HI.X.SX32 R47, R49.reuse, R2, 0x1, P2 ;  /* 0x00000002312f7211 */ /* 0x044fe200010f0eff */
[----:B------:R-:W-:Y:S01]  /*137f0*/  VIADD R49, R49, UR4 ;  /* 0x0000000431317c36 */ /* 0x000fe20008000000 */
[----:B------:R-:W-:Y:S01]  /*13800*/  ULDC UR4, c[0x0][0x248] ;  /* 0x0000920000047ab9 */ /* 0x000fe20000000800 */
[----:B------:R-:W-:Y:S01]  /*13810*/  ISETP.LT.AND P5, PT, R37, UR5, !P0 ;  /* 0x0000000525007c0c */ /* 0x000fe2000c7a1270 */
[----:B------:R-:W-:Y:S01]  /*13820*/  ULDC UR5, c[0x0][0x22c] ;  /* 0x00008b0000057ab9 */ /* 0x000fe20000000800 */
[----:B------:R2:W-:Y:S01]  /*13830*/  @P3 STG.E.U8 desc[UR14][R46.64], R59 ;  /* 0x0000003b2e003986 */ /* 0x0005e2000c10110e */
[C---:B------:R-:W-:Y:S01]  /*13840*/  IADD3 R40, P3, R49.reuse, R0, RZ ;  /* 0x0000000031287210 */ /* 0x040fe20007f7e0ff */
[----:B------:R-:W-:Y:S01]  /*13850*/  VIADD R37, R49, UR4 ;  /* 0x0000000431257c36 */ /* 0x000fe20008000000 */
[----:B------:R-:W-:Y:S01]  /*13860*/  ULDC UR4, c[0x0][0x248] ;  /* 0x0000920000047ab9 */ /* 0x000fe20000000800 */
[----:B------:R-:W-:-:S02]  /*13870*/  PRMT R51, R72, 0x7771, RZ ;  /* 0x0000777148337816 */ /* 0x000fc400000000ff */
[----:B------:R-:W-:Y:S01]  /*13880*/  LEA.HI.X.SX32 R41, R49, R2, 0x1, P3 ;  /* 0x0000000231297211 */ /* 0x000fe200018f0eff */
[C---:B-1----:R-:W-:Y:S01]  /*13890*/  VIADD R45, R37.reuse, UR4 ;  /* 0x00000004252d7c36 */ /* 0x042fe20008000000 */
[----:B------:R-:W-:Y:S01]  /*138a0*/  IADD3 R42, P3, R37, R0, RZ ;  /* 0x00000000252a7210 */ /* 0x000fe20007f7e0ff */
        /* <DEDUP_REMOVED lines=11> */
[----:B--2---:R-:W-:Y:S01]  /*13960*/  PRMT R47, R73, 0x7771, RZ ;  /* 0x00007771492f7816 */ /* 0x004fe200000000ff */
[----:B------:R2:W-:Y:S01]  /*13970*/  @P5 STG.E.U8 desc[UR14][R42.64], R49 ;  /* 0x000000312a005986 */ /* 0x0005e2000c10110e */
[----:B------:R-:W-:-:S03]  /*13980*/  ULDC UR4, c[0x0][0x248] ;  /* 0x0000920000047ab9 */ /* 0x000fc60000000800 */
[----:B------:R-:W-:Y:S01]  /*13990*/  @P4 STG.E.U8 desc[UR14][R38.64], R47 ;  /* 0x0000002f26004986 */ /* 0x000fe2000c10110e */
[----:B-1----:R-:W-:Y:S02]  /*139a0*/  IADD3 R40, P4, R45, R0, RZ ;  /* 0x000000002d287210 */ /* 0x002fe40007f9e0ff */
[----:B------:R-:W-:Y:S01]  /*139b0*/  ISETP.LT.AND P6, PT, R35, UR5, !P0 ;  /* 0x0000000523007c0c */ /* 0x000fe2000c7c1270 */
[C---:B------:R-:W-:Y:S01]  /*139c0*/  VIADD R35, R45.reuse, UR4 ;  /* 0x000000042d237c36 */ /* 0x040fe20008000000 */
[----:B------:R-:W-:Y:S01]  /*139d0*/  LEA.HI.X.SX32 R41, R45, R2, 0x1, P4 ;  /* 0x000000022d297211 */ /* 0x000fe200020f0eff */
[----:B------:R-:W-:Y:S01]  /*139e0*/  ULDC UR4, c[0x0][0x22c] ;  /* 0x00008b0000047ab9 */ /* 0x000fe20000000800 */
[----:B------:R-:W-:Y:S01]  /*139f0*/  PRMT R37, R74, 0x7770, RZ ;  /* 0x000077704a257816 */ /* 0x000fe200000000ff */
[----:B------:R-:W-:Y:S01]  /*13a00*/  ULDC UR5, c[0x0][0x22c] ;  /* 0x00008b0000057ab9 */ /* 0x000fe20000000800 */
        /* <DEDUP_REMOVED lines=10> */
[----:B------:R-:W-:Y:S01]  /*13ab0*/  ISETP.LT.AND P4, PT, R34, UR5, !P0 ;  /* 0x0000000522007c0c */ /* 0x000fe2000c781270 */
[----:B------:R-:W-:Y:S01]  /*13ac0*/  @P3 STG.E.U8 desc[UR14][R42.64], R49 ;  /* 0x000000312a003986 */ /* 0x000fe2000c10110e */
[C---:B------:R-:W-:Y:S01]  /*13ad0*/  IADD3 R34, P3, R35.reuse, R0, RZ ;  /* 0x0000000023227210 */ /* 0x040fe20007f7e0ff */
[----:B-1----:R-:W-:Y:S01]  /*13ae0*/  VIADD R37, R35, UR4 ;  /* 0x0000000423257c36 */ /* 0x002fe20008000000 */
[----:B------:R-:W-:Y:S01]  /*13af0*/  ULDC UR4, c[0x0][0x248] ;  /* 0x0000920000047ab9 */ /* 0x000fe20000000800 */
[----:B------:R-:W-:Y:S01]  /*13b00*/  PRMT R47, R75, 0x7770, RZ ;  /* 0x000077704b2f7816 */ /* 0x000fe200000000ff */
[----:B------:R-:W-:Y:S01]  /*13b10*/  ULDC UR5, c[0x0][0x22c] ;  /* 0x00008b0000057ab9 */ /* 0x000fe20000000800 */
[----:B------:R-:W-:Y:S01]  /*13b20*/  LEA.HI.X.SX32 R35, R35, R2, 0x1, P3 ;  /* 0x0000000223237211 */ /* 0x000fe200018f0eff */
[C---:B------:R-:W-:Y:S01]  /*13b30*/  VIADD R39, R37.reuse, UR4 ;  /* 0x0000000425277c36 */ /* 0x040fe20008000000 */
[----:B------:R-:W-:Y:S01]  /*13b40*/  IADD3 R36, P3, R37, R0, RZ ;  /* 0x0000000025247210 */ /* 0x000fe20007f7e0ff */
[----:B------:R-:W-:-:S02]  /*13b50*/  ULDC UR4, c[0x0][0x248] ;  /* 0x0000920000047ab9 */ /* 0x000fc40000000800 */
[----:B------:R1:W-:Y:S01]  /*13b60*/  @P6 STG.E.U8 desc[UR14][R34.64], R47 ;  /* 0x0000002f22006986 */ /* 0x0003e2000c10110e */
[----:B------:R-:W-:Y:S02]  /*13b70*/  IADD3 R32, P6, R39, R0, RZ ;  /* 0x0000000027207210 */ /* 0x000fe40007fde0ff */
[-C--:B------:R-:W-:Y:S02]  /*13b80*/  LEA.HI.X.SX32 R37, R37, R2.reuse, 0x1, P3 ;  /* 0x0000000225257211 */ /* 0x080fe400018f0eff */
[----:B------:R-:W-:Y:S02]  /*13b90*/  PRMT R45, R75, 0x7771, RZ ;  /* 0x000077714b2d7816 */ /* 0x000fe400000000ff */
[----:B------:R-:W-:Y:S01]  /*13ba0*/  ISETP.LT.AND P3, PT, R33, UR5, !P0 ;  /* 0x0000000521007c0c */ /* 0x000fe2000c761270 */
[----:B------:R-:W-:Y:S01]  /*13bb0*/  ULDC UR5, c[0x0][0x22c] ;  /* 0x00008b0000057ab9 */ /* 0x000fe20000000800 */
[C---:B------:R-:W-:Y:S01]  /*13bc0*/  LEA.HI.X.SX32 R33, R39.reuse, R2, 0x1, P6 ;  /* 0x0000000227217211 */ /* 0x040fe200030f0eff */
[----:B------:R-:W-:Y:S01]  /*13bd0*/  VIADD R39, R39, UR4 ;  /* 0x0000000427277c36 */ /* 0x000fe20008000000 */
[----:B------:R-:W-:Y:S01]  /*13be0*/  PRMT R41, R72, 0x7772, RZ ;  /* 0x0000777248297816 */ /* 0x000fe200000000ff */
[----:B------:R2:W-:Y:S01]  /*13bf0*/  @P5 STG.E.U8 desc[UR14][R36.64], R45 ;  /* 0x0000002d24005986 */ /* 0x0005e2000c10110e */
[----:B------:R-:W-:-:S03]  /*13c00*/  ULDC UR4, c[0x0][0x248] ;  /* 0x0000920000047ab9 */ /* 0x000fc60000000800 */
[----:B------:R3:W-:Y:S01]  /*13c10*/  @P2 STG.E.U8 desc[UR14][R32.64], R41 ;  /* 0x0000002920002986 */ /* 0x0007e2000c10110e */
        /* <DEDUP_REMOVED lines=17> */
[----:B------:R-:W-:Y:S01]  /*13d30*/  ISETP.LT.AND P2, PT, R28, UR5, !P0 ;  /* 0x000000051c007c0c */ /* 0x000fe2000c741270 */
[----:B------:R2:W-:Y:S01]  /*13d40*/  @P3 STG.E.U8 desc[UR14][R36.64], R33 ;  /* 0x0000002124003986 */ /* 0x0005e2000c10110e */
[C---:B------:R-:W-:Y:S01]  /*13d50*/  IADD3 R28, P3, R29.reuse, R0, RZ ;  /* 0x000000001d1c7210 */ /* 0x040fe20007f7e0ff */
[----:B------:R-:W-:Y:S01]  /*13d60*/  VIADD R31, R29, UR4 ;  /* 0x000000041d1f7c36 */ /* 0x000fe20008000000 */
[----:B------:R-:W-:Y:S01]  /*13d70*/  ULDC UR4, c[0x0][0x248] ;  /* 0x0000920000047ab9 */ /* 0x000fe20000000800 */
[----:B------:R-:W-:Y:S01]  /*13d80*/  PRMT R73, R73, 0x7773, RZ ;  /* 0x0000777349497816 */ /* 0x000fe200000000ff */
[----:B------:R-:W-:Y:S01]  /*13d90*/  ULDC UR5, c[0x0][0x22c] ;  /* 0x00008b0000057ab9 */ /* 0x000fe20000000800 */
[----:B------:R-:W-:Y:S01]  /*13da0*/  LEA.HI.X.SX32 R29, R29, R2, 0x1, P3 ;  /* 0x000000021d1d7211 */ /* 0x000fe200018f0eff */
[C---:B-1----:R-:W-:Y:S01]  /*13db0*/  VIADD R35, R31.reuse, UR4 ;  /* 0x000000041f237c36 */ /* 0x042fe20008000000 */
[----:B------:R-:W-:Y:S01]  /*13dc0*/  IADD3 R30, P3, R31, R0, RZ ;  /* 0x000000001f1e7210 */ /* 0x000fe20007f7e0ff */
[----:B------:R-:W-:-:S02]  /*13dd0*/  ULDC UR4, c[0x0][0x248] ;  /* 0x0000920000047ab9 */ /* 0x000fc40000000800 */
[----:B------:R1:W-:Y:S01]  /*13de0*/  @P6 STG.E.U8 desc[UR14][R28.64], R73 ;  /* 0x000000491c006986 */ /* 0x0003e2000c10110e */
[----:B------:R-:W-:Y:S02]  /*13df0*/  IADD3 R32, P6, R35, R0, RZ ;  /* 0x0000000023207210 */ /* 0x000fe40007fde0ff */
[C---:B------:R-:W-:Y:S02]  /*13e00*/  PRMT R39, R74.reuse, 0x7772, RZ ;  /* 0x000077724a277816 */ /* 0x040fe400000000ff */
[-C--:B------:R-:W-:Y:S02]  /*13e10*/  LEA.HI.X.SX32 R31, R31, R2.reuse, 0x1, P3 ;  /* 0x000000021f1f7211 */ /* 0x080fe400018f0eff */
[C---:B--2---:R-:W-:Y:S01]  /*13e20*/  LEA.HI.X.SX32 R33, R35.reuse, R2, 0x1, P6 ;  /* 0x0000000223217211 */ /* 0x044fe200030f0eff */
[----:B------:R-:W-:Y:S01]  /*13e30*/  VIADD R35, R35, UR4 ;  /* 0x0000000423237c36 */ /* 0x000fe20008000000 */
[----:B------:R-:W-:Y:S01]  /*13e40*/  PRMT R37, R74, 0x7773, RZ ;  /* 0x000077734a257816 */ /* 0x000fe200000000ff */
[----:B------:R2:W-:Y:S01]  /*13e50*/  @P5 STG.E.U8 desc[UR14][R30.64], R39 ;  /* 0x000000271e005986 */ /* 0x0005e2000c10110e */
[----:B------:R-:W-:Y:S01]  /*13e60*/  ISETP.LT.AND P3, PT, R27, UR5, !P0 ;  /* 0x000000051b007c0c */ /* 0x000fe2000c761270 */
[----:B------:R-:W-:Y:S01]  /*13e70*/  ULDC UR5, c[0x0][0x22c] ;  /* 0x00008b0000057ab9 */ /* 0x000fe20000000800 */
[----:B------:R-:W-:Y:S01]  /*13e80*/  ULDC UR4, c[0x0][0x248] ;  /* 0x0000920000047ab9 */ /* 0x000fe20000000800 */
[----:B------:R-:W-:Y:S01]  /*13e90*/  @P4 STG.E.U8 desc[UR14][R32.64], R37 ;  /* 0x0000002520004986 */ /* 0x000fe2000c10110e */
[----:B-1----:R-:W-:-:S02]  /*13ea0*/  IADD3 R28, P4, R35, R0, RZ ;  /* 0x00000000231c7210 */ /* 0x002fc40007f9e0ff */
        /* <DEDUP_REMOVED lines=16> */
[----:B------:R-:W-:Y:S01]  /*13fb0*/  ISETP.LT.AND P4, PT, R24, UR5, !P0 ;  /* 0x0000000518007c0c */ /* 0x000fe2000c781270 */
[----:B------:R-:W-:Y:S01]  /*13fc0*/  @P3 STG.E.U8 desc[UR14][R30.64], R75 ;  /* 0x0000004b1e003986 */ /* 0x000fe2000c10110e */
[C---:B------:R-:W-:Y:S01]  /*13fd0*/  IADD3 R24, P3, R25.reuse, R0, RZ ;  /* 0x0000000019187210 */ /* 0x040fe20007f7e0ff */
[C---:B-1----:R-:W-:Y:S01]  /*13fe0*/  VIADD R27, R25.reuse, UR4 ;  /* 0x00000004191b7c36 */ /* 0x042fe20008000000 */
        /* <DEDUP_REMOVED lines=20> */
[----:B------:R-:W-:Y:S02]  /*14130*/  PRMT R31, R65, 0x7771, RZ ;  /* 0x00007771411f7816 */ /* 0x000fe400000000ff */
[C---:B------:R-:W-:Y:S01]  /*14140*/  LEA.HI.X.SX32 R25, R29.reuse, R2, 0x1, P2 ;  /* 0x000000021d197211 */ /* 0x040fe200010f0eff */
[----:B--2---:R-:W-:Y:S01]  /*14150*/  VIADD R27, R29, UR4 ;  /* 0x000000041d1b7c36 */ /* 0x004fe20008000000 */
[----:B------:R-:W-:Y:S01]  /*14160*/  ISETP.LT.AND P6, PT, R20, UR5, !P0 ;  /* 0x0000000514007c0c */ /* 0x000fe2000c7c1270 */
[----:B------:R-:W-:Y:S02]  /*14170*/  ULDC UR4, c[0x0][0x22c] ;  /* 0x00008b0000047ab9 */ /* 0x000fe40000000800 */
[----:B------:R1:W-:Y:S01]  /*14180*/  @P4 STG.E.U8 desc[UR14][R24.64], R31 ;  /* 0x0000001f18004986 */ /* 0x0003e2000c10110e */
[----:B------:R-:W-:Y:S01]  /*14190*/  IADD3 R20, P2, R27, R0, RZ ;  /* 0x000000001b147210 */ /* 0x000fe20007f5e0ff */
[----:B------:R-:W-:Y:S01]  /*141a0*/  ULDC UR5, c[0x0][0x22c] ;  /* 0x00008b0000057ab9 */ /* 0x000fe20000000800 */
        /* <DEDUP_REMOVED lines=28> */
[----:B------:R-:W-:Y:S01]  /*14370*/  @P5 STG.E.U8 desc[UR14][R24.64], R31 ;  /* 0x0000001f18005986 */ /* 0x000fe2000c10110e */
[----:B------:R-:W-:-:S03]  /*14380*/  ULDC UR4, c[0x0][0x248] ;  /* 0x0000920000047ab9 */ /* 0x000fc60000000800 */
[----:B------:R-:W-:Y:S01]  /*14390*/  @P4 STG.E.U8 desc[UR14][R18.64], R29 ;  /* 0x0000001d12004986 */ /* 0x000fe2000c10110e */
[----:B------:R-:W-:Y:S02]  /*143a0*/  IADD3 R20, P4, R27, R0, RZ ;  /* 0x000000001b147210 */ /* 0x000fe40007f9e0ff */
        /* <DEDUP_REMOVED lines=69> */
[-C--:B------:R-:W-:Y:S02]  /*14800*/  LEA.HI.X.SX32 R11, R11, R2.reuse, 0x1, P3 ;  /* 0x000000020b0b7211 */ /* 0x080fe400018f0eff */
[C---:B----4-:R-:W-:Y:S02]  /*14810*/  PRMT R19, R60.reuse, 0x7770, RZ ;  /* 0x000077703c137816 */ /* 0x050fe400000000ff */
[----:B------:R-:W-:Y:S01]  /*14820*/  ISETP.LT.AND P3, PT, R7, UR5, !P0 ;  /* 0x0000000507007c0c */ /* 0x000fe2000c761270 */
[----:B------:R-:W-:Y:S01]  /*14830*/  ULDC UR5, c[0x0][0x22c] ;  /* 0x00008b0000057ab9 */ /* 0x000fe20000000800 */
[C---:B--2---:R-:W-:Y:S01]  /*14840*/  LEA.HI.X.SX32 R13, R15.reuse, R2, 0x1, P6 ;  /* 0x000000020f0d7211 */ /* 0x044fe200030f0eff */
        /* <DEDUP_REMOVED lines=21> */
[C---:B------:R-:W-:Y:S01]  /*149a0*/  VIADD R3, R5.reuse, UR4 ;  /* 0x0000000405037c36 */ /* 0x040fe20008000000 */
[----:B------:R-:W-:Y:S01]  /*149b0*/  ULDC UR4, c[0x0][0x248] ;  /* 0x0000920000047ab9 */ /* 0x000fe20000000800 */
[----:B------:R2:W-:Y:S01]  /*149c0*/  @P3 STG.E.U8 desc[UR14][R10.64], R13 ;  /* 0x0000000d0a003986 */ /* 0x0005e2000c10110e */
[----:B------:R-:W-:Y:S01]  /*149d0*/  IADD3 R6, P3, R5, R0, RZ ;  /* 0x0000000005067210 */ /* 0x000fe20007f7e0ff */
[----:B------:R-:W-:Y:S01]  /*149e0*/  ULDC UR5, c[0x0][0x22c] ;  /* 0x00008b0000057ab9 */ /* 0x000fe20000000800 */
[----:B------:R-:W-:-:S02]  /*149f0*/  PRMT R17, R62, 0x7770, RZ ;  /* 0x000077703e117816 */ /* 0x000fc400000000ff */
[----:B------:R-:W-:Y:S01]  /*14a00*/  LEA.HI.X.SX32 R7, R5, R2, 0x1, P3 ;  /* 0x0000000205077211 */ /* 0x000fe200018f0eff */
[C---:B------:R-:W-:Y:S01]  /*14a10*/  VIADD R5, R3.reuse, UR4 ;  /* 0x0000000403057c36 */ /* 0x040fe20008000000 */
[-C--:B-1----:R-:W-:Y:S01]  /*14a20*/  IADD3 R8, P3, R3, R0.reuse, RZ ;  /* 0x0000000003087210 */ /* 0x082fe20007f7e0ff */
[----:B------:R-:W-:Y:S02]  /*14a30*/  ULDC UR4, c[0x0][0x248] ;  /* 0x0000920000047ab9 */ /* 0x000fe40000000800 */
[----:B------:R1:W-:Y:S01]  /*14a40*/  @P6 STG.E.U8 desc[UR14][R6.64], R17 ;  /* 0x0000001106006986 */ /* 0x0003e2000c10110e */
[----:B--2---:R-:W-:Y:S02]  /*14a50*/  IADD3 R10, P6, R5, R0, RZ ;  /* 0x00000000050a7210 */ /* 0x004fe40007fde0ff */
        /* <DEDUP_REMOVED lines=11> */
[C---:B------:R-:W-:Y:S01]  /*14b10*/  VIADD R3, R5.reuse, UR4 ;  /* 0x0000000405037c36 */ /* 0x040fe20008000000 */
        /* <DEDUP_REMOVED lines=58> */
[----:B------:R-:W-:Y:S01]  /*14ec0*/  ISETP.LT.AND P4, PT, R175, UR5, !P0 ;  /* 0x00000005af007c0c */ /* 0x000fe2000c781270 */
[----:B------:R-:W-:Y:S01]  /*14ed0*/  ULDC UR4, c[0x0][0x248] ;  /* 0x0000920000047ab9 */ /* 0x000fe20000000800 */
[----:B------:R-:W-:Y:S01]  /*14ee0*/  LEA.HI.X.SX32 R9, R5, R2, 0x1, P3 ;  /* 0x0000000205097211 */ /* 0x000fe200018f0eff */
[----:B------:R-:W-:Y:S01]  /*14ef0*/  ULDC UR5, c[0x0][0x22c] ;  /* 0x00008b0000057ab9 */ /* 0x000fe20000000800 */
[C---:B------:R-:W-:Y:S01]  /*14f00*/  IADD3 R10, P3, R3.reuse, R0, RZ ;  /* 0x00000000030a7210 */ /* 0x040fe20007f7e0ff */
[----:B------:R-:W-:Y:S01]  /*14f10*/  VIADD R5, R3, UR4 ;  /* 0x0000000403057c36 */ /* 0x000fe20008000000 */
[C---:B------:R-:W-:Y:S01]  /*14f20*/  PRMT R13, R63.reuse, 0x7773, RZ ;  /* 0x000077733f0d7816 */ /* 0x040fe200000000ff */
[----:B------:R-:W-:Y:S01]  /*14f30*/  ULDC UR4, c[0x0][0x22c] ;  /* 0x00008b0000047ab9 */ /* 0x000fe20000000800 */
[----:B------:R-:W-:-:S02]  /*14f40*/  PRMT R63, R63, 0x7772, RZ ;  /* 0x000077723f3f7816 */ /* 0x000fc400000000ff */
[----:B------:R-:W-:Y:S02]  /*14f50*/  LEA.HI.X.SX32 R11, R3, R2, 0x1, P3 ;  /* 0x00000002030b7211 */ /* 0x000fe400018f0eff */
[----:B--2---:R-:W-:Y:S01]  /*14f60*/  IADD3 R6, P3, R5, R0, RZ ;  /* 0x0000000005067210 */ /* 0x004fe20007f7e0ff */
[----:B------:R1:W-:Y:S01]  /*14f70*/  @P5 STG.E.U8 desc[UR14][R8.64], R63 ;  /* 0x0000003f08005986 */ /* 0x0003e2000c10110e */
[----:B------:R-:W-:-:S03]  /*14f80*/  PRMT R19, R52, 0x7770, RZ ;  /* 0x0000777034137816 */ /* 0x000fc600000000ff */
        /* <DEDUP_REMOVED lines=17> */
[-C--:B--2---:R-:W-:Y:S01]  /*150a0*/  IADD3 R10, P2, R3, R0.reuse, RZ ;  /* 0x00000000030a7210 */ /* 0x084fe20007f5e0ff */
[----:B------:R1:W-:Y:S01]  /*150b0*/  @P6 STG.E.U8 desc[UR14][R8.64], R17 ;  /* 0x0000001108006986 */ /* 0x0003e2000c10110e */
[----:B---3--:R-:W-:Y:S01]  /*150c0*/  IADD3 R6, P6, R5, R0, RZ ;  /* 0x0000000005067210 */ /* 0x008fe20007fde0ff */
        /* <DEDUP_REMOVED lines=45> */
[C---:B------:R-:W-:Y:S01]  /*153a0*/  PRMT R13, R52.reuse, 0x7772, RZ ;  /* 0x00007772340d7816 */ /* 0x040fe200000000ff */
[----:B------:R2:W-:Y:S01]  /*153b0*/  @P5 STG.E.U8 desc[UR14][R8.64], R15 ;  /* 0x0000000f08005986 */ /* 0x0005e2000c10110e */
[----:B------:R-:W-:Y:S01]  /*153c0*/  ISETP.LT.AND P4, PT, R195, UR5, !P0 ;  /* 0x00000005c3007c0c */ /* 0x000fe2000c781270 */
[----:B------:R-:W-:Y:S01]  /*153d0*/  ULDC UR4, c[0x0][0x248] ;  /* 0x0000920000047ab9 */ /* 0x000fe20000000800 */
[----:B------:R-:W-:Y:S01]  /*153e0*/  ULDC UR5, c[0x0][0x22c] ;  /* 0x00008b0000057ab9 */ /* 0x000fe20000000800 */
[----:B------:R-:W-:Y:S01]  /*153f0*/  @P3 STG.E.U8 desc[UR14][R10.64], R13 ;  /* 0x0000000d0a003986 */ /* 0x000fe2000c10110e */
        /* <DEDUP_REMOVED lines=18> */
[----:B------:R2:W-:Y:S01]  /*15520*/  @P2 STG.E.U8 desc[UR14][R8.64], R15 ;  /* 0x0000000f08002986 */ /* 0x0005e2000c10110e */
[----:B------:R-:W-:Y:S01]  /*15530*/  ULDC UR5, c[0x0][0x22c] ;  /* 0x00008b0000057ab9 */ /* 0x000fe20000000800 */
[C---:B-1----:R-:W-:Y:S01]  /*15540*/  IADD3 R6, P2, R5.reuse, R0, RZ ;  /* 0x0000000005067210 */ /* 0x042fe20007f5e0ff */
[----:B------:R-:W-:Y:S01]  /*15550*/  VIADD R3, R5, UR4 ;  /* 0x0000000405037c36 */ /* 0x000fe20008000000 */
[----:B------:R-:W-:Y:S01]  /*15560*/  ISETP.LT.AND P5, PT, R205, UR5, !P0 ;  /* 0x00000005cd007c0c */ /* 0x000fe2000c7a1270 */
        /* <DEDUP_REMOVED lines=8> */
[----:B--2---:R-:W-:Y:S02]  /*155f0*/  IADD3 R8, P6, R5, R0, RZ ;  /* 0x0000000005087210 */ /* 0x004fe40007fde0ff */
[-C--:B------:R-:W-:Y:S02]  /*15600*/  LEA.HI.X.SX32 R11, R3, R2.reuse, 0x1, P2 ;  /* 0x00000002030b7211 */ /* 0x080fe400010f0eff */
[----:B------:R-:W-:Y:S01]  /*15610*/  ISETP.LT.AND P2, PT, R207, UR4, !P0 ;  /* 0x00000004cf007c0c */ /* 0x000fe2000c741270 */
[----:B------:R-:W-:Y:S01]  /*15620*/  ULDC UR4, c[0x0][0x248] ;  /* 0x0000920000047ab9 */ /* 0x000fe20000000800 */
[C---:B------:R-:W-:Y:S01]  /*15630*/  LEA.HI.X.SX32 R9, R5.reuse, R2, 0x1, P6 ;  /* 0x0000000205097211 */ /* 0x040fe200030f0eff */
[----:B------:R-:W-:Y:S01]  /*15640*/  VIADD R5, R5, UR4 ;  /* 0x0000000405057c36 */ /* 0x000fe20008000000 */
[C---:B------:R-:W-:Y:S01]  /*15650*/  PRMT R13, R54.reuse, 0x7772, RZ ;  /* 0x00007772360d7816 */ /* 0x040fe200000000ff */
[----:B------:R-:W-:Y:S01]  /*15660*/  ULDC UR4, c[0x0][0x248] ;  /* 0x0000920000047ab9 */ /* 0x000fe20000000800 */
[----:B------:R-:W-:Y:S01]  /*15670*/  PRMT R15, R54, 0x7773, RZ ;  /* 0x00007773360f7816 */ /* 0x000fe200000000ff */
[C---:B------:R-:W-:Y:S01]  /*15680*/  VIADD R3, R5.reuse, UR4 ;  /* 0x0000000405037c36 */ /* 0x040fe20008000000 */
[----:B------:R-:W-:Y:S01]  /*15690*/  ULDC UR4, c[0x0][0x248] ;  /* 0x0000920000047ab9 */ /* 0x000fe20000000800 */
[----:B------:R2:W-:Y:S04]  /*156a0*/  @P3 STG.E.U8 desc[UR14][R10.64], R13 ;  /* 0x0000000d0a003986 */ /* 0x0005e8000c10110e */
[----:B------:R3:W-:Y:S01]  /*156b0*/  @P4 STG.E.U8 desc[UR14][R8.64], R15 ;  /* 0x0000000f08004986 */ /* 0x0007e2000c10110e */
[----:B-1----:R-:W-:-:S04]  /*156c0*/  IADD3 R6, P4, R5, R0, RZ ;  /* 0x0000000005067210 */ /* 0x002fc80007f9e0ff */
[----:B------:R-:W-:Y:S02]  /*156d0*/  LEA.HI.X.SX32 R7, R5, R2, 0x1, P4 ;  /* 0x0000000205077211 */ /* 0x000fe400020f0eff */
[----:B--2---:R-:W-:Y:S02]  /*156e0*/  IADD3 R10, P6, R3, R0, RZ ;  /* 0x00000000030a7210 */ /* 0x004fe40007fde0ff */
[C---:B------:R-:W-:Y:S02]  /*156f0*/  PRMT R13, R55.reuse, 0x7772, RZ ;  /* 0x00007772370d7816 */ /* 0x040fe400000000ff */
[----:B------:R-:W-:Y:S02]  /*15700*/  PRMT R55, R55, 0x7773, RZ ;  /* 0x0000777337377816 */ /* 0x000fe400000000ff */
[C---:B------:R-:W-:Y:S01]  /*15710*/  LEA.HI.X.SX32 R11, R3.reuse, R2, 0x1, P6 ;  /* 0x00000002030b7211 */ /* 0x040fe200030f0eff */
[----:B------:R-:W-:Y:S01]  /*15720*/  VIADD R3, R3, UR4 ;  /* 0x0000000403037c36 */ /* 0x000fe20008000000 */
[----:B------:R-:W-:Y:S01]  /*15730*/  ISETP.LT.AND P3, PT, R209, UR5, !P0 ;  /* 0x00000005d1007c0c */ /* 0x000fe2000c761270 */
[----:B------:R1:W-:Y:S01]  /*15740*/  @P5 STG.E.U8 desc[UR14][R6.64], R13 ;  /* 0x0000000d06005986 */ /* 0x0003e2000c10110e */
[----:B------:R-:W-:Y:S01]  /*15750*/  ULDC UR4, c[0x0][0x248] ;  /* 0x0000920000047ab9 */ /* 0x000fe20000000800 */
[----:B------:R-:W-:-:S02]  /*15760*/  ULDC UR5, c[0x0][0x22c] ;  /* 0x00008b0000057ab9 */ /* 0x000fc40000000800 */
[----:B------:R2:W-:Y:S01]  /*15770*/  @P2 STG.E.U8 desc[UR14][R10.64], R55 ;  /* 0x000000370a002986 */ /* 0x0005e2000c10110e */
[C---:B---3--:R-:W-:Y:S01]  /*15780*/  IADD3 R8, P2, R3.reuse, R0, RZ ;  /* 0x0000000003087210 */ /* 0x048fe20007f5e0ff */
[C---:B------:R-:W-:Y:S01]  /*15790*/  VIADD R5, R3.reuse, UR4 ;  /* 0x0000000403057c36 */ /* 0x040fe20008000000 */
[----:B------:R-:W-:Y:S01]  /*157a0*/  ISETP.LT.AND P4, PT, R210, UR5, !P0 ;  /* 0x00000005d2007c0c */ /* 0x000fe2000c781270 */
[----:B------:R-:W-:Y:S01]  /*157b0*/  ULDC UR4, c[0x0][0x22c] ;  /* 0x00008b0000047ab9 */ /* 0x000fe20000000800 */
[----:B------:R-:W-:Y:S01]  /*157c0*/  LEA.HI.X.SX32 R9, R3, R2, 0x1, P2 ;  /* 0x0000000203097211 */ /* 0x000fe200010f0eff */
[----:B------:R-:W-:Y:S01]  /*157d0*/  ULDC UR5, c[0x0][0x22c] ;  /* 0x00008b0000057ab9 */ /* 0x000fe20000000800 */
[----:B0-----:R-:W-:Y:S02]  /*157e0*/  PRMT R3, R236, 0x7770, RZ ;  /* 0x00007770ec037816 */ /* 0x001fe400000000ff */
        /* <DEDUP_REMOVED lines=11> */
[C---:B--2---:R-:W-:Y:S01]  /*158a0*/  IADD3 R10, P4, R5.reuse, R0, RZ ;  /* 0x00000000050a7210 */ /* 0x044fe20007f9e0ff */
[----:B0-----:R-:W-:Y:S01]  /*158b0*/  VIADD R3, R5, UR4 ;  /* 0x0000000405037c36 */ /* 0x001fe20008000000 */
        /* <DEDUP_REMOVED lines=8> */
[----:B-1----:R-:W-:Y:S01]  /*15940*/  IADD3 R6, P6, R5, R0, RZ ;  /* 0x0000000005067210 */ /* 0x002fe20007fde0ff */
        /* <DEDUP_REMOVED lines=10> */
[----:B------:R2:W-:Y:S01]  /*159f0*/  @P3 STG.E.U8 desc[UR14][R6.64], R13 ;  /* 0x0000000d06003986 */ /* 0x0005e2000c10110e */
[C---:B0-----:R-:W-:Y:S01]  /*15a00*/  IADD3 R10, P3, R5.reuse, R0, RZ ;  /* 0x00000000050a7210 */ /* 0x041fe20007f7e0ff */
[----:B------:R-:W-:Y:S01]  /*15a10*/  VIADD R3, R5, UR4 ;  /* 0x0000000405037c36 */ /* 0x000fe20008000000 */
[----:B------:R-:W-:Y:S01]  /*15a20*/  ISETP.LT.AND P4, PT, R221, UR5, !P0 ;  /* 0x00000005dd007c0c */ /* 0x000fe2000c781270 */
[----:B------:R-:W-:Y:S01]  /*15a30*/  ULDC UR4, c[0x0][0x22c] ;  /* 0x00008b0000047ab9 */ /* 0x000fe20000000800 */
[----:B------:R-:W-:Y:S01]  /*15a40*/  LEA.HI.X.SX32 R11, R5, R2, 0x1, P3 ;  /* 0x00000002050b7211 */ /* 0x000fe200018f0eff */
[----:B------:R-:W-:Y:S01]  /*15a50*/  ULDC UR5, c[0x0][0x22c] ;  /* 0x00008b0000057ab9 */ /* 0x000fe20000000800 */
[----:B------:R-:W-:-:S02]  /*15a60*/  PRMT R5, R238, 0x7771, RZ ;  /* 0x00007771ee057816 */ /* 0x000fc400000000ff */
        /* <DEDUP_REMOVED lines=21> */
[C---:B-1----:R-:W-:Y:S01]  /*15bc0*/  IADD3 R8, P6, R3.reuse, R0, RZ ;  /* 0x0000000003087210 */ /* 0x042fe20007fde0ff */
[----:B------:R-:W-:Y:S01]  /*15bd0*/  ULDC UR5, c[0x0][0x22c] ;  /* 0x00008b0000057ab9 */ /* 0x000fe20000000800 */
[C---:B------:R-:W-:Y:S02]  /*15be0*/  PRMT R13, R236.reuse, 0x7772, RZ ;  /* 0x00007772ec0d7816 */ /* 0x040fe400000000ff */
[CC--:B------:R-:W-:Y:S01]  /*15bf0*/  LEA.HI.X.SX32 R9, R3.reuse, R2.reuse, 0x1, P6 ;  /* 0x0000000203097211 */ /* 0x0c0fe200030f0eff */
[----:B------:R-:W-:Y:S01]  /*15c00*/  VIADD R3, R3, UR4 ;  /* 0x0000000403037c36 */ /* 0x000fe20008000000 */
[----:B------:R-:W-:Y:S01]  /*15c10*/  LEA.HI.X.SX32 R11, R5, R2, 0x1, P4 ;  /* 0x00000002050b7211 */ /* 0x000fe200020f0eff */
[----:B------:R-:W-:Y:S01]  /*15c20*/  ULDC UR4, c[0x0][0x248] ;  /* 0x0000920000047ab9 */ /* 0x000fe20000000800 */
[----:B------:R-:W-:Y:S01]  /*15c30*/  PRMT R15, R236, 0x7773, RZ ;  /* 0x00007773ec0f7816 */ /* 0x000fe200000000ff */
[----:B------:R-:W-:Y:S01]  /*15c40*/  VIADD R5, R3, UR4 ;  /* 0x0000000403057c36 */ /* 0x000fe20008000000 */
[----:B------:R-:W-:Y:S01]  /*15c50*/  ISETP.LT.AND P5, PT, R229, UR5, !P0 ;  /* 0x00000005e5007c0c */ /* 0x000fe2000c7a1270 */
[----:B------:R-:W-:Y:S01]  /*15c60*/  ULDC UR5, c[0x0][0x22c] ;  /* 0x00008b0000057ab9 */ /* 0x000fe20000000800 */
[----:B------:R1:W-:Y:S01]  /*15c70*/  @P3 STG.E.U8 desc[UR14][R10.64], R13 ;  /* 0x0000000d0a003986 */ /* 0x0003e2000c10110e */
[----:B------:R-:W-:Y:S01]  /*15c80*/  ISETP.LT.AND P4, PT, R231, UR5, !P0 ;  /* 0x00000005e7007c0c */ /* 0x000fe2000c781270 */
[----:B------:R-:W-:Y:S01]  /*15c90*/  ULDC UR4, c[0x0][0x248] ;  /* 0x0000920000047ab9 */ /* 0x000fe20000000800 */
[----:B------:R-:W-:Y:S01]  /*15ca0*/  ULDC UR5, c[0x0][0x22c] ;  /* 0x00008b0000057ab9 */ /* 0x000fe20000000800 */
[----:B------:R2:W-:Y:S01]  /*15cb0*/  @P2 STG.E.U8 desc[UR14][R8.64], R15 ;  /* 0x0000000f08002986 */ /* 0x0005e2000c10110e */
[----:B0-----:R-:W-:-:S02]  /*15cc0*/  IADD3 R6, P2, R3, R0, RZ ;  /* 0x0000000003067210 */ /* 0x001fc40007f5e0ff */
[----:B------:R-:W-:Y:S01]  /*15cd0*/  ISETP.LT.AND P3, PT, R233, UR5, !P0 ;  /* 0x00000005e9007c0c */ /* 0x000fe2000c761270 */
[----:B------:R-:W-:Y:S01]  /*15ce0*/  ULDC UR5, c[0x0][0x248] ;  /* 0x0000920000057ab9 */ /* 0x000fe20000000800 */
[----:B------:R-:W-:Y:S01]  /*15cf0*/  LEA.HI.X.SX32 R7, R3, R2, 0x1, P2 ;  /* 0x0000000203077211 */ /* 0x000fe200010f0eff */
[----:B-1----:R-:W-:Y:S01]  /*15d00*/  VIADD R13, R5, UR4 ;  /* 0x00000004050d7c36 */ /* 0x002fe20008000000 */
[----:B------:R-:W-:-:S03]  /*15d10*/  ULDC UR4, c[0x0][0x248] ;  /* 0x0000920000047ab9 */ /* 0x000fc60000000800 */
[----:B------:R-:W-:Y:S01]  /*15d20*/  VIADD R3, R13, UR5 ;  /* 0x000000050d037c36 */ /* 0x000fe20008000000 */
[-C--:B------:R-:W-:Y:S01]  /*15d30*/  IADD3 R10, P2, R5, R0.reuse, RZ ;  /* 0x00000000050a7210 */ /* 0x080fe20007f5e0ff */
[----:B------:R-:W-:Y:S02]  /*15d40*/  ULDC UR5, c[0x0][0x248] ;  /* 0x0000920000057ab9 */ /* 0x000fe40000000800 */
[----:B--2---:R-:W-:Y:S01]  /*15d50*/  VIADD R15, R3, UR4 ;  /* 0x00000004030f7c36 */ /* 0x004fe20008000000 */
[----:B------:R-:W-:Y:S01]  /*15d60*/  IADD3 R8, P6, R13, R0, RZ ;  /* 0x000000000d087210 */ /* 0x000fe20007fde0ff */
[----:B------:R-:W-:Y:S01]  /*15d70*/  ULDC UR4, c[0x0][0x22c] ;  /* 0x00008b0000047ab9 */ /* 0x000fe20000000800 */
[----:B------:R-:W-:Y:S02]  /*15d80*/  LEA.HI.X.SX32 R11, R5, R2, 0x1, P2 ;  /* 0x00000002050b7211 */ /* 0x000fe400010f0eff */
[C---:B------:R-:W-:Y:S01]  /*15d90*/  IADD3 R14, P2, R15.reuse, R0, RZ ;  /* 0x000000000f0e7210 */ /* 0x040fe20007f5e0ff */
[----:B------:R-:W-:Y:S01]  /*15da0*/  VIADD R5, R15, UR5 ;  /* 0x000000050f057c36 */ /* 0x000fe20008000000 */
[----:B------:R-:W-:-:S02]  /*15db0*/  LEA.HI.X.SX32 R9, R13, R2, 0x1, P6 ;  /* 0x000000020d097211 */ /* 0x000fc400030f0eff */
[----:B------:R-:W-:Y:S02]  /*15dc0*/  IADD3 R12, P6, R3, R0, RZ ;  /* 0x00000000030c7210 */ /* 0x000fe40007fde0ff */
[-C--:B------:R-:W-:Y:S02]  /*15dd0*/  LEA.HI.X.SX32 R15, R15, R2.reuse, 0x1, P2 ;  /* 0x000000020f0f7211 */ /* 0x080fe400010f0eff */
[----:B------:R-:W-:Y:S02]  /*15de0*/  ISETP.LT.AND P2, PT, R235, UR6, !P0 ;  /* 0x00000006eb007c0c */ /* 0x000fe4000c741270 */
[----:B------:R-:W-:Y:S02]  /*15df0*/  ISETP.LT.AND P0, PT, R4, UR4, !P0 ;  /* 0x0000000404007c0c */ /* 0x000fe4000c701270 */
[----:B------:R-:W-:Y:S02]  /*15e00*/  LEA.HI.X.SX32 R13, R3, R2, 0x1, P6 ;  /* 0x00000002030d7211 */ /* 0x000fe400030f0eff */
[----:B------:R-:W-:-:S02]  /*15e10*/  IADD3 R16, P6, R5, R0, RZ ;  /* 0x0000000005107210 */ /* 0x000fc40007fde0ff */
[C---:B------:R-:W-:Y:S02]  /*15e20*/  PRMT R21, R237.reuse, 0x7773, RZ ;  /* 0x00007773ed157816 */ /* 0x040fe400000000ff */
[----:B------:R-:W-:Y:S02]  /*15e30*/  PRMT R237, R237, 0x7772, RZ ;  /* 0x00007772eded7816 */ /* 0x000fe400000000ff */
[----:B------:R-:W-:Y:S02]  /*15e40*/  LEA.HI.X.SX32 R17, R5, R2, 0x1, P6 ;  /* 0x0000000205117211 */ /* 0x000fe400030f0eff */
[C---:B------:R-:W-:Y:S02]  /*15e50*/  PRMT R19, R238.reuse, 0x7772, RZ ;  /* 0x00007772ee137816 */ /* 0x040fe400000000ff */
[----:B------:R-:W-:Y:S02]  /*15e60*/  PRMT R5, R238, 0x7773, RZ ;  /* 0x00007773ee057816 */ /* 0x000fe400000000ff */
[C---:B------:R-:W-:Y:S01]  /*15e70*/  PRMT R3, R239.reuse, 0x7773, RZ ;  /* 0x00007773ef037816 */ /* 0x040fe200000000ff */
[----:B------:R0:W-:Y:S01]  /*15e80*/  @P5 STG.E.U8 desc[UR14][R6.64], R237 ;  /* 0x000000ed06005986 */ /* 0x0001e2000c10110e */
[----:B------:R-:W-:-:S03]  /*15e90*/  PRMT R239, R239, 0x7772, RZ ;  /* 0x00007772efef7816 */ /* 0x000fc600000000ff */
[----:B------:R0:W-:Y:S04]  /*15ea0*/  @P4 STG.E.U8 desc[UR14][R10.64], R21 ;  /* 0x000000150a004986 */ /* 0x0001e8000c10110e */
[----:B------:R0:W-:Y:S04]  /*15eb0*/  @P3 STG.E.U8 desc[UR14][R8.64], R19 ;  /* 0x0000001308003986 */ /* 0x0001e8000c10110e */
[----:B------:R0:W-:Y:S04]  /*15ec0*/  @P2 STG.E.U8 desc[UR14][R12.64], R5 ;  /* 0x000000050c002986 */ /* 0x0001e8000c10110e */
[----:B------:R0:W-:Y:S01]  /*15ed0*/  @P0 STG.E.U8 desc[UR14][R14.64], R239 ;  /* 0x000000ef0e000986 */ /* 0x0001e2000c10110e */
[----:B------:R-:W-:Y:S05]  /*15ee0*/  @!P1 EXIT ;  /* 0x000000000000994d */ /* 0x000fea0003800000 */
[----:B------:R-:W-:Y:S01]  /*15ef0*/  STG.E.U8 desc[UR14][R16.64], R3 ;  /* 0x0000000310007986 */ /* 0x000fe2000c10110e */
[----:B------:R-:W-:Y:S05]  /*15f00*/  EXIT ;  /* 0x000000000000794d */ /* 0x000fea0003800000 */
.L_x_2:
[----:B------:R-:W-:-:S00]  /*15f10*/  BRA `(.L_x_2) ;  /* 0xfffffffc00fc7947 */ /* 0x000fc0000383ffff */
[----:B------:R-:W-:-:S00]  /*15f20*/  NOP ;  /* 0x0000000000007918 */ /* 0x000fc00000000000 */
        /* <DEDUP_REMOVED lines=13> */
.L_x_3:


//--------------------- .nv.shared.matmul_kernel  --------------------------
	.section	.nv.shared.matmul_kernel,"aw",@nobits
	.sectionflags	@""
	.align	16
	.zero		1024


//--------------------- .nv.shared.reserved.0     --------------------------
	.section	.nv.shared.reserved.0,"aw",@nobits
	.weak		__nv_reservedSMEM_offset_0_alias
	.size		__nv_reservedSMEM_offset_0_alias, 0, 0
	.other		__nv_reservedSMEM_offset_0_alias,@"STO_CUDA_RESERVED_SHARED STV_DEFAULT"
__nv_reservedSMEM_offset_0_alias:
	.zero		0


//--------------------- .nv.constant0.matmul_kernel --------------------------
	.section	.nv.constant0.matmul_kernel,"a",@progbits
	.sectionflags	@""
	.align	4
.nv.constant0.matmul_kernel:
	.zero		608


//--------------------- SYMBOLS --------------------------

	.type		.nv.reservedSmem.offset0,@object
	.size		.nv.reservedSmem.offset0,0x4
